//
// Generated by NVIDIA NVVM Compiler
//
// Compiler Build ID: CL-36424714
// Cuda compilation tools, release 13.0, V13.0.88
// Based on NVVM 20.0.0
//

.version 9.0
.target sm_100
.address_size 64

	// .globl	_ZN3cub18CUB_300001_SM_10006detail11EmptyKernelIvEEvv
// _ZZN3cub18CUB_300001_SM_10006detail10merge_sort30DeviceMergeSortBlockSortKernelINS2_10policy_hubIN6thrust24THRUST_300001_SM_1000_NS6detail15normal_iteratorINS6_10device_ptrI9SortTupleEEEEE9Policy600ESC_PNS0_8NullTypeESC_SG_jN4cuda3std3__44lessISA_EESA_SF_EEvbT0_T1_T2_T3_T4_PT6_PT7_T5_NS1_7vsmem_tEE19static_temp_storage has been demoted
// _ZZN3cub18CUB_300001_SM_10006detail10merge_sort26DeviceMergeSortMergeKernelINS2_10policy_hubIN6thrust24THRUST_300001_SM_1000_NS6detail15normal_iteratorINS6_10device_ptrI9SortTupleEEEEE9Policy600ESC_PNS0_8NullTypeESC_SG_jN4cuda3std3__44lessISA_EESA_SF_EEvbT2_T3_T4_PT6_PT7_T5_PSO_SO_NS1_7vsmem_tEE19static_temp_storage has been demoted
// _ZZN3cub18CUB_300001_SM_10006detail10merge_sort30DeviceMergeSortBlockSortKernelINS2_10policy_hubIN6thrust24THRUST_300001_SM_1000_NS6detail15normal_iteratorINS6_10device_ptrI9SortTupleEEEEE9Policy600ESC_PNS0_8NullTypeESC_SG_mN4cuda3std3__44lessISA_EESA_SF_EEvbT0_T1_T2_T3_T4_PT6_PT7_T5_NS1_7vsmem_tEE19static_temp_storage has been demoted
// _ZZN3cub18CUB_300001_SM_10006detail10merge_sort26DeviceMergeSortMergeKernelINS2_10policy_hubIN6thrust24THRUST_300001_SM_1000_NS6detail15normal_iteratorINS6_10device_ptrI9SortTupleEEEEE9Policy600ESC_PNS0_8NullTypeESC_SG_mN4cuda3std3__44lessISA_EESA_SF_EEvbT2_T3_T4_PT6_PT7_T5_PSO_SO_NS1_7vsmem_tEE19static_temp_storage has been demoted
// _ZZN3cub18CUB_300001_SM_10006detail10radix_sort31DeviceRadixSortSingleTileKernelINS1_5radix10policy_hubIjNS0_8NullTypeEyE10Policy1000ELNS0_9SortOrderE0EjS6_yNS1_21identity_decomposer_tEEEvPKT1_PSB_PKT2_PSF_T3_iiT4_E12temp_storage has been demoted
// _ZZN3cub18CUB_300001_SM_10006detail10radix_sort30DeviceRadixSortHistogramKernelINS1_5radix10policy_hubIjNS0_8NullTypeEyE10Policy1000ELNS0_9SortOrderE0EjyNS1_21identity_decomposer_tEEEvPT2_PKT1_SB_iiT3_E12temp_storage has been demoted
// _ZZN3cub18CUB_300001_SM_10006detail10radix_sort33DeviceRadixSortExclusiveSumKernelINS1_5radix10policy_hubIjNS0_8NullTypeEyE10Policy1000EyEEvPT0_E12temp_storage has been demoted
// _ZZN3cub18CUB_300001_SM_10006detail10radix_sort29DeviceRadixSortOnesweepKernelINS1_5radix10policy_hubIjNS0_8NullTypeEyE10Policy1000ELNS0_9SortOrderE0EjS6_yiiNS1_21identity_decomposer_tEEEvPT5_SC_PT3_PKSD_PT1_PKSH_PT2_PKSL_T4_iiT6_E1s has been demoted
.global .align 1 .b8 _ZN34_INTERNAL_5ea44ffc_4_k_cu_b4c3bb814cuda3std3__45__cpo5beginE[1];
.global .align 1 .b8 _ZN34_INTERNAL_5ea44ffc_4_k_cu_b4c3bb814cuda3std3__45__cpo3endE[1];
.global .align 1 .b8 _ZN34_INTERNAL_5ea44ffc_4_k_cu_b4c3bb814cuda3std3__45__cpo6cbeginE[1];
.global .align 1 .b8 _ZN34_INTERNAL_5ea44ffc_4_k_cu_b4c3bb814cuda3std3__45__cpo4cendE[1];
.global .align 1 .b8 _ZN34_INTERNAL_5ea44ffc_4_k_cu_b4c3bb814cuda3std3__45__cpo6rbeginE[1];
.global .align 1 .b8 _ZN34_INTERNAL_5ea44ffc_4_k_cu_b4c3bb814cuda3std3__45__cpo4rendE[1];
.global .align 1 .b8 _ZN34_INTERNAL_5ea44ffc_4_k_cu_b4c3bb814cuda3std3__45__cpo7crbeginE[1];
.global .align 1 .b8 _ZN34_INTERNAL_5ea44ffc_4_k_cu_b4c3bb814cuda3std3__45__cpo5crendE[1];
.global .align 1 .b8 _ZN34_INTERNAL_5ea44ffc_4_k_cu_b4c3bb814cuda3std3__436_GLOBAL__N__5ea44ffc_4_k_cu_b4c3bb816ignoreE[1];
.global .align 1 .b8 _ZN34_INTERNAL_5ea44ffc_4_k_cu_b4c3bb814cuda3std3__419piecewise_constructE[1];
.global .align 1 .b8 _ZN34_INTERNAL_5ea44ffc_4_k_cu_b4c3bb814cuda3std3__48in_placeE[1];
.global .align 1 .b8 _ZN34_INTERNAL_5ea44ffc_4_k_cu_b4c3bb814cuda3std3__420unreachable_sentinelE[1];
.global .align 1 .b8 _ZN34_INTERNAL_5ea44ffc_4_k_cu_b4c3bb814cuda3std3__47nulloptE[1];
.global .align 1 .b8 _ZN34_INTERNAL_5ea44ffc_4_k_cu_b4c3bb814cuda3std3__48unexpectE[1];
.global .align 1 .b8 _ZN34_INTERNAL_5ea44ffc_4_k_cu_b4c3bb814cuda3std6ranges3__45__cpo4swapE[1];
.global .align 1 .b8 _ZN34_INTERNAL_5ea44ffc_4_k_cu_b4c3bb814cuda3std6ranges3__45__cpo9iter_moveE[1];
.global .align 1 .b8 _ZN34_INTERNAL_5ea44ffc_4_k_cu_b4c3bb814cuda3std6ranges3__45__cpo5beginE[1];
.global .align 1 .b8 _ZN34_INTERNAL_5ea44ffc_4_k_cu_b4c3bb814cuda3std6ranges3__45__cpo3endE[1];
.global .align 1 .b8 _ZN34_INTERNAL_5ea44ffc_4_k_cu_b4c3bb814cuda3std6ranges3__45__cpo6cbeginE[1];
.global .align 1 .b8 _ZN34_INTERNAL_5ea44ffc_4_k_cu_b4c3bb814cuda3std6ranges3__45__cpo4cendE[1];
.global .align 1 .b8 _ZN34_INTERNAL_5ea44ffc_4_k_cu_b4c3bb814cuda3std6ranges3__45__cpo7advanceE[1];
.global .align 1 .b8 _ZN34_INTERNAL_5ea44ffc_4_k_cu_b4c3bb814cuda3std6ranges3__45__cpo9iter_swapE[1];
.global .align 1 .b8 _ZN34_INTERNAL_5ea44ffc_4_k_cu_b4c3bb814cuda3std6ranges3__45__cpo4nextE[1];
.global .align 1 .b8 _ZN34_INTERNAL_5ea44ffc_4_k_cu_b4c3bb814cuda3std6ranges3__45__cpo4prevE[1];
.global .align 1 .b8 _ZN34_INTERNAL_5ea44ffc_4_k_cu_b4c3bb814cuda3std6ranges3__45__cpo4dataE[1];
.global .align 1 .b8 _ZN34_INTERNAL_5ea44ffc_4_k_cu_b4c3bb814cuda3std6ranges3__45__cpo5cdataE[1];
.global .align 1 .b8 _ZN34_INTERNAL_5ea44ffc_4_k_cu_b4c3bb814cuda3std6ranges3__45__cpo4sizeE[1];
.global .align 1 .b8 _ZN34_INTERNAL_5ea44ffc_4_k_cu_b4c3bb814cuda3std6ranges3__45__cpo5ssizeE[1];
.global .align 1 .b8 _ZN34_INTERNAL_5ea44ffc_4_k_cu_b4c3bb814cuda3std6ranges3__45__cpo8distanceE[1];
.global .align 1 .b8 _ZN34_INTERNAL_5ea44ffc_4_k_cu_b4c3bb816thrust24THRUST_300001_SM_1000_NS8cuda_cub3parE[1];
.global .align 1 .b8 _ZN34_INTERNAL_5ea44ffc_4_k_cu_b4c3bb816thrust24THRUST_300001_SM_1000_NS8cuda_cub10par_nosyncE[1];
.global .align 1 .b8 _ZN34_INTERNAL_5ea44ffc_4_k_cu_b4c3bb816thrust24THRUST_300001_SM_1000_NS6system6detail10sequential3seqE[1];
.global .align 1 .b8 _ZN34_INTERNAL_5ea44ffc_4_k_cu_b4c3bb816thrust24THRUST_300001_SM_1000_NS6system3cpp3parE[1];
.global .align 1 .b8 _ZN34_INTERNAL_5ea44ffc_4_k_cu_b4c3bb816thrust24THRUST_300001_SM_1000_NS12placeholders2_1E[1];
.global .align 1 .b8 _ZN34_INTERNAL_5ea44ffc_4_k_cu_b4c3bb816thrust24THRUST_300001_SM_1000_NS12placeholders2_2E[1];
.global .align 1 .b8 _ZN34_INTERNAL_5ea44ffc_4_k_cu_b4c3bb816thrust24THRUST_300001_SM_1000_NS12placeholders2_3E[1];
.global .align 1 .b8 _ZN34_INTERNAL_5ea44ffc_4_k_cu_b4c3bb816thrust24THRUST_300001_SM_1000_NS12placeholders2_4E[1];
.global .align 1 .b8 _ZN34_INTERNAL_5ea44ffc_4_k_cu_b4c3bb816thrust24THRUST_300001_SM_1000_NS12placeholders2_5E[1];
.global .align 1 .b8 _ZN34_INTERNAL_5ea44ffc_4_k_cu_b4c3bb816thrust24THRUST_300001_SM_1000_NS12placeholders2_6E[1];
.global .align 1 .b8 _ZN34_INTERNAL_5ea44ffc_4_k_cu_b4c3bb816thrust24THRUST_300001_SM_1000_NS12placeholders2_7E[1];
.global .align 1 .b8 _ZN34_INTERNAL_5ea44ffc_4_k_cu_b4c3bb816thrust24THRUST_300001_SM_1000_NS12placeholders2_8E[1];
.global .align 1 .b8 _ZN34_INTERNAL_5ea44ffc_4_k_cu_b4c3bb816thrust24THRUST_300001_SM_1000_NS12placeholders2_9E[1];
.global .align 1 .b8 _ZN34_INTERNAL_5ea44ffc_4_k_cu_b4c3bb816thrust24THRUST_300001_SM_1000_NS12placeholders3_10E[1];
.global .align 1 .b8 _ZN34_INTERNAL_5ea44ffc_4_k_cu_b4c3bb816thrust24THRUST_300001_SM_1000_NS3seqE[1];
.global .align 1 .b8 _ZN34_INTERNAL_5ea44ffc_4_k_cu_b4c3bb816thrust24THRUST_300001_SM_1000_NS6deviceE[1];

.visible .entry _ZN3cub18CUB_300001_SM_10006detail11EmptyKernelIvEEvv()
{


	ret;

}
	// .globl	_ZN3cub18CUB_300001_SM_10006detail9transform16transform_kernelINS2_10policy_hubILb1EN4cuda3std3__45tupleIJN6thrust24THRUST_300001_SM_1000_NS7pointerIiNSA_8cuda_cub3tagENSA_11use_defaultESE_EEEEEE10policy1000EiNS7_10__identityENSA_10device_ptrIjEEJPiEEEvT0_iT1_T2_DpNS2_10kernel_argIT3_EE
.visible .entry _ZN3cub18CUB_300001_SM_10006detail9transform16transform_kernelINS2_10policy_hubILb1EN4cuda3std3__45tupleIJN6thrust24THRUST_300001_SM_1000_NS7pointerIiNSA_8cuda_cub3tagENSA_11use_defaultESE_EEEEEE10policy1000EiNS7_10__identityENSA_10device_ptrIjEEJPiEEEvT0_iT1_T2_DpNS2_10kernel_argIT3_EE(
	.param .u32 _ZN3cub18CUB_300001_SM_10006detail9transform16transform_kernelINS2_10policy_hubILb1EN4cuda3std3__45tupleIJN6thrust24THRUST_300001_SM_1000_NS7pointerIiNSA_8cuda_cub3tagENSA_11use_defaultESE_EEEEEE10policy1000EiNS7_10__identityENSA_10device_ptrIjEEJPiEEEvT0_iT1_T2_DpNS2_10kernel_argIT3_EE_param_0,
	.param .u32 _ZN3cub18CUB_300001_SM_10006detail9transform16transform_kernelINS2_10policy_hubILb1EN4cuda3std3__45tupleIJN6thrust24THRUST_300001_SM_1000_NS7pointerIiNSA_8cuda_cub3tagENSA_11use_defaultESE_EEEEEE10policy1000EiNS7_10__identityENSA_10device_ptrIjEEJPiEEEvT0_iT1_T2_DpNS2_10kernel_argIT3_EE_param_1,
	.param .align 1 .b8 _ZN3cub18CUB_300001_SM_10006detail9transform16transform_kernelINS2_10policy_hubILb1EN4cuda3std3__45tupleIJN6thrust24THRUST_300001_SM_1000_NS7pointerIiNSA_8cuda_cub3tagENSA_11use_defaultESE_EEEEEE10policy1000EiNS7_10__identityENSA_10device_ptrIjEEJPiEEEvT0_iT1_T2_DpNS2_10kernel_argIT3_EE_param_2[1],
	.param .align 8 .b8 _ZN3cub18CUB_300001_SM_10006detail9transform16transform_kernelINS2_10policy_hubILb1EN4cuda3std3__45tupleIJN6thrust24THRUST_300001_SM_1000_NS7pointerIiNSA_8cuda_cub3tagENSA_11use_defaultESE_EEEEEE10policy1000EiNS7_10__identityENSA_10device_ptrIjEEJPiEEEvT0_iT1_T2_DpNS2_10kernel_argIT3_EE_param_3[8],
	.param .align 8 .b8 _ZN3cub18CUB_300001_SM_10006detail9transform16transform_kernelINS2_10policy_hubILb1EN4cuda3std3__45tupleIJN6thrust24THRUST_300001_SM_1000_NS7pointerIiNSA_8cuda_cub3tagENSA_11use_defaultESE_EEEEEE10policy1000EiNS7_10__identityENSA_10device_ptrIjEEJPiEEEvT0_iT1_T2_DpNS2_10kernel_argIT3_EE_param_4[16]
)
.maxntid 128
{
	.reg .pred 	%p<51>;
	.reg .b32 	%r<163>;
	.reg .b64 	%rd<90>;

	ld.param.u32 	%r63, [_ZN3cub18CUB_300001_SM_10006detail9transform16transform_kernelINS2_10policy_hubILb1EN4cuda3std3__45tupleIJN6thrust24THRUST_300001_SM_1000_NS7pointerIiNSA_8cuda_cub3tagENSA_11use_defaultESE_EEEEEE10policy1000EiNS7_10__identityENSA_10device_ptrIjEEJPiEEEvT0_iT1_T2_DpNS2_10kernel_argIT3_EE_param_0];
	ld.param.u64 	%rd21, [_ZN3cub18CUB_300001_SM_10006detail9transform16transform_kernelINS2_10policy_hubILb1EN4cuda3std3__45tupleIJN6thrust24THRUST_300001_SM_1000_NS7pointerIiNSA_8cuda_cub3tagENSA_11use_defaultESE_EEEEEE10policy1000EiNS7_10__identityENSA_10device_ptrIjEEJPiEEEvT0_iT1_T2_DpNS2_10kernel_argIT3_EE_param_4];
	ld.param.u64 	%rd22, [_ZN3cub18CUB_300001_SM_10006detail9transform16transform_kernelINS2_10policy_hubILb1EN4cuda3std3__45tupleIJN6thrust24THRUST_300001_SM_1000_NS7pointerIiNSA_8cuda_cub3tagENSA_11use_defaultESE_EEEEEE10policy1000EiNS7_10__identityENSA_10device_ptrIjEEJPiEEEvT0_iT1_T2_DpNS2_10kernel_argIT3_EE_param_3];
	ld.param.u32 	%r62, [_ZN3cub18CUB_300001_SM_10006detail9transform16transform_kernelINS2_10policy_hubILb1EN4cuda3std3__45tupleIJN6thrust24THRUST_300001_SM_1000_NS7pointerIiNSA_8cuda_cub3tagENSA_11use_defaultESE_EEEEEE10policy1000EiNS7_10__identityENSA_10device_ptrIjEEJPiEEEvT0_iT1_T2_DpNS2_10kernel_argIT3_EE_param_1];
	cvta.to.global.u64 	%rd1, %rd22;
	cvta.to.global.u64 	%rd2, %rd21;
	shl.b32 	%r1, %r62, 7;
	mov.u32 	%r64, %ctaid.x;
	mul.lo.s32 	%r2, %r1, %r64;
	sub.s32 	%r3, %r63, %r2;
	min.s32 	%r4, %r1, %r3;
	shl.b32 	%r5, %r4, 2;
	mov.u32 	%r6, %tid.x;
	shl.b32 	%r149, %r6, 7;
	setp.ge.s32 	%p1, %r149, %r5;
	@%p1 bra 	$L__BB1_3;
	mul.wide.u32 	%rd23, %r6, 128;
	add.s64 	%rd24, %rd2, %rd23;
	mul.wide.s32 	%rd25, %r2, 4;
	add.s64 	%rd88, %rd24, %rd25;
$L__BB1_2:
	.pragma "nounroll";
	// begin inline asm
	prefetch.global.L2 [%rd88];
	// end inline asm
	add.s32 	%r149, %r149, 16384;
	add.s64 	%rd88, %rd88, 16384;
	setp.lt.s32 	%p2, %r149, %r5;
	@%p2 bra 	$L__BB1_2;
$L__BB1_3:
	mul.wide.s32 	%rd27, %r2, 4;
	add.s64 	%rd6, %rd2, %rd27;
	add.s64 	%rd7, %rd1, %rd27;
	setp.gt.s32 	%p3, %r1, %r3;
	@%p3 bra 	$L__BB1_17;
	setp.lt.s32 	%p4, %r62, 1;
	@%p4 bra 	$L__BB1_88;
	and.b32  	%r10, %r62, 15;
	setp.lt.u32 	%p5, %r62, 16;
	mov.b32 	%r158, 0;
	@%p5 bra 	$L__BB1_8;
	and.b32  	%r158, %r62, 2147483632;
	neg.s32 	%r151, %r158;
	add.s32 	%r150, %r6, 1152;
	mul.wide.u32 	%rd28, %r6, 4;
	or.b64  	%rd89, %rd28, 4096;
$L__BB1_7:
	.pragma "nounroll";
	mul.wide.s32 	%rd29, %r150, 4;
	add.s64 	%rd30, %rd29, 1536;
	add.s64 	%rd31, %rd6, %rd89;
	ld.global.u32 	%r66, [%rd31+-4096];
	add.s64 	%rd32, %rd7, %rd89;
	st.global.u32 	[%rd32+-4096], %r66;
	ld.global.u32 	%r67, [%rd31+-3584];
	st.global.u32 	[%rd32+-3584], %r67;
	ld.global.u32 	%r68, [%rd31+-3072];
	st.global.u32 	[%rd32+-3072], %r68;
	ld.global.u32 	%r69, [%rd31+-2560];
	st.global.u32 	[%rd32+-2560], %r69;
	ld.global.u32 	%r70, [%rd31+-2048];
	st.global.u32 	[%rd32+-2048], %r70;
	ld.global.u32 	%r71, [%rd31+-1536];
	st.global.u32 	[%rd32+-1536], %r71;
	ld.global.u32 	%r72, [%rd31+-1024];
	st.global.u32 	[%rd32+-1024], %r72;
	ld.global.u32 	%r73, [%rd31+-512];
	st.global.u32 	[%rd32+-512], %r73;
	ld.global.u32 	%r74, [%rd31];
	st.global.u32 	[%rd32], %r74;
	add.s64 	%rd33, %rd6, %rd30;
	ld.global.u32 	%r75, [%rd33+-1536];
	add.s64 	%rd34, %rd7, %rd30;
	st.global.u32 	[%rd34+-1536], %r75;
	ld.global.u32 	%r76, [%rd33+-1024];
	st.global.u32 	[%rd34+-1024], %r76;
	ld.global.u32 	%r77, [%rd33+-512];
	st.global.u32 	[%rd34+-512], %r77;
	ld.global.u32 	%r78, [%rd33];
	st.global.u32 	[%rd34], %r78;
	ld.global.u32 	%r79, [%rd33+512];
	st.global.u32 	[%rd34+512], %r79;
	ld.global.u32 	%r80, [%rd33+1024];
	st.global.u32 	[%rd34+1024], %r80;
	ld.global.u32 	%r81, [%rd33+1536];
	st.global.u32 	[%rd34+1536], %r81;
	add.s32 	%r151, %r151, 16;
	add.s32 	%r150, %r150, 2048;
	add.s64 	%rd89, %rd89, 8192;
	setp.eq.s32 	%p6, %r151, 0;
	@%p6 bra 	$L__BB1_8;
	bra.uni 	$L__BB1_7;
$L__BB1_8:
	setp.eq.s32 	%p7, %r10, 0;
	@%p7 bra 	$L__BB1_88;
	and.b32  	%r50, %r62, 7;
	setp.lt.u32 	%p8, %r10, 8;
	@%p8 bra 	$L__BB1_11;
	shl.b32 	%r82, %r158, 7;
	add.s32 	%r83, %r82, %r6;
	mul.wide.s32 	%rd35, %r83, 4;
	add.s64 	%rd36, %rd6, %rd35;
	ld.global.u32 	%r84, [%rd36];
	add.s64 	%rd37, %rd7, %rd35;
	st.global.u32 	[%rd37], %r84;
	ld.global.u32 	%r85, [%rd36+512];
	st.global.u32 	[%rd37+512], %r85;
	ld.global.u32 	%r86, [%rd36+1024];
	st.global.u32 	[%rd37+1024], %r86;
	ld.global.u32 	%r87, [%rd36+1536];
	st.global.u32 	[%rd37+1536], %r87;
	ld.global.u32 	%r88, [%rd36+2048];
	st.global.u32 	[%rd37+2048], %r88;
	ld.global.u32 	%r89, [%rd36+2560];
	st.global.u32 	[%rd37+2560], %r89;
	ld.global.u32 	%r90, [%rd36+3072];
	st.global.u32 	[%rd37+3072], %r90;
	ld.global.u32 	%r91, [%rd36+3584];
	st.global.u32 	[%rd37+3584], %r91;
	add.s32 	%r158, %r158, 8;
$L__BB1_11:
	setp.eq.s32 	%p9, %r50, 0;
	@%p9 bra 	$L__BB1_88;
	and.b32  	%r53, %r62, 3;
	setp.lt.u32 	%p10, %r50, 4;
	@%p10 bra 	$L__BB1_14;
	shl.b32 	%r92, %r158, 7;
	add.s32 	%r93, %r92, %r6;
	mul.wide.s32 	%rd38, %r93, 4;
	add.s64 	%rd39, %rd6, %rd38;
	ld.global.u32 	%r94, [%rd39];
	add.s64 	%rd40, %rd7, %rd38;
	st.global.u32 	[%rd40], %r94;
	ld.global.u32 	%r95, [%rd39+512];
	st.global.u32 	[%rd40+512], %r95;
	ld.global.u32 	%r96, [%rd39+1024];
	st.global.u32 	[%rd40+1024], %r96;
	ld.global.u32 	%r97, [%rd39+1536];
	st.global.u32 	[%rd40+1536], %r97;
	add.s32 	%r158, %r158, 4;
$L__BB1_14:
	setp.eq.s32 	%p11, %r53, 0;
	@%p11 bra 	$L__BB1_88;
	shl.b32 	%r98, %r158, 7;
	add.s32 	%r162, %r6, %r98;
	neg.s32 	%r161, %r53;
$L__BB1_16:
	.pragma "nounroll";
	mul.wide.s32 	%rd42, %r162, 4;
	add.s64 	%rd43, %rd7, %rd42;
	add.s64 	%rd44, %rd6, %rd42;
	ld.global.u32 	%r99, [%rd44];
	st.global.u32 	[%rd43], %r99;
	add.s32 	%r162, %r162, 128;
	add.s32 	%r161, %r161, 1;
	setp.ne.s32 	%p12, %r161, 0;
	@%p12 bra 	$L__BB1_16;
	bra.uni 	$L__BB1_88;
$L__BB1_17:
	setp.lt.s32 	%p13, %r62, 1;
	@%p13 bra 	$L__BB1_88;
	and.b32  	%r14, %r62, 15;
	setp.lt.u32 	%p14, %r62, 16;
	mov.b32 	%r153, 0;
	@%p14 bra 	$L__BB1_53;
	and.b32  	%r153, %r62, 2147483632;
	mov.b32 	%r152, 0;
$L__BB1_20:
	.pragma "nounroll";
	shl.b32 	%r102, %r152, 7;
	add.s32 	%r21, %r102, %r6;
	setp.ge.s32 	%p15, %r21, %r4;
	@%p15 bra 	$L__BB1_22;
	mul.wide.u32 	%rd45, %r21, 4;
	add.s64 	%rd46, %rd6, %rd45;
	ld.global.u32 	%r103, [%rd46];
	add.s64 	%rd47, %rd7, %rd45;
	st.global.u32 	[%rd47], %r103;
$L__BB1_22:
	add.s32 	%r22, %r21, 128;
	setp.ge.s32 	%p16, %r22, %r4;
	@%p16 bra 	$L__BB1_24;
	mul.wide.u32 	%rd48, %r22, 4;
	add.s64 	%rd49, %rd6, %rd48;
	ld.global.u32 	%r104, [%rd49];
	add.s64 	%rd50, %rd7, %rd48;
	st.global.u32 	[%rd50], %r104;
$L__BB1_24:
	add.s32 	%r23, %r21, 256;
	setp.ge.s32 	%p17, %r23, %r4;
	@%p17 bra 	$L__BB1_26;
	mul.wide.u32 	%rd51, %r23, 4;
	add.s64 	%rd52, %rd6, %rd51;
	ld.global.u32 	%r105, [%rd52];
	add.s64 	%rd53, %rd7, %rd51;
	st.global.u32 	[%rd53], %r105;
$L__BB1_26:
	add.s32 	%r24, %r21, 384;
	setp.ge.s32 	%p18, %r24, %r4;
	@%p18 bra 	$L__BB1_28;
	mul.wide.u32 	%rd54, %r24, 4;
	add.s64 	%rd55, %rd6, %rd54;
	ld.global.u32 	%r106, [%rd55];
	add.s64 	%rd56, %rd7, %rd54;
	st.global.u32 	[%rd56], %r106;
$L__BB1_28:
	add.s32 	%r25, %r21, 512;
	setp.ge.s32 	%p19, %r25, %r4;
	@%p19 bra 	$L__BB1_30;
	mul.wide.u32 	%rd57, %r25, 4;
	add.s64 	%rd58, %rd6, %rd57;
	ld.global.u32 	%r107, [%rd58];
	add.s64 	%rd59, %rd7, %rd57;
	st.global.u32 	[%rd59], %r107;
$L__BB1_30:
	add.s32 	%r26, %r21, 640;
	setp.ge.s32 	%p20, %r26, %r4;
	@%p20 bra 	$L__BB1_32;
	mul.wide.u32 	%rd60, %r26, 4;
	add.s64 	%rd61, %rd6, %rd60;
	ld.global.u32 	%r108, [%rd61];
	add.s64 	%rd62, %rd7, %rd60;
	st.global.u32 	[%rd62], %r108;
$L__BB1_32:
	add.s32 	%r27, %r21, 768;
	setp.ge.s32 	%p21, %r27, %r4;
	@%p21 bra 	$L__BB1_34;
	mul.wide.u32 	%rd63, %r27, 4;
	add.s64 	%rd64, %rd6, %rd63;
	ld.global.u32 	%r109, [%rd64];
	add.s64 	%rd65, %rd7, %rd63;
	st.global.u32 	[%rd65], %r109;
$L__BB1_34:
	add.s32 	%r28, %r21, 896;
	setp.ge.s32 	%p22, %r28, %r4;
	@%p22 bra 	$L__BB1_36;
	mul.wide.u32 	%rd66, %r28, 4;
	add.s64 	%rd67, %rd6, %rd66;
	ld.global.u32 	%r110, [%rd67];
	add.s64 	%rd68, %rd7, %rd66;
	st.global.u32 	[%rd68], %r110;
$L__BB1_36:
	add.s32 	%r29, %r21, 1024;
	setp.ge.s32 	%p23, %r29, %r4;
	@%p23 bra 	$L__BB1_38;
	mul.wide.u32 	%rd69, %r29, 4;
	add.s64 	%rd70, %rd6, %rd69;
	ld.global.u32 	%r111, [%rd70];
	add.s64 	%rd71, %rd7, %rd69;
	st.global.u32 	[%rd71], %r111;
$L__BB1_38:
	add.s32 	%r112, %r21, 1152;
	setp.ge.s32 	%p24, %r112, %r4;
	mul.wide.s32 	%rd72, %r112, 4;
	add.s64 	%rd11, %rd6, %rd72;
	add.s64 	%rd12, %rd7, %rd72;
	@%p24 bra 	$L__BB1_40;
	ld.global.u32 	%r113, [%rd11];
	st.global.u32 	[%rd12], %r113;
$L__BB1_40:
	add.s32 	%r114, %r21, 1280;
	setp.ge.s32 	%p25, %r114, %r4;
	@%p25 bra 	$L__BB1_42;
	ld.global.u32 	%r115, [%rd11+512];
	st.global.u32 	[%rd12+512], %r115;
$L__BB1_42:
	add.s32 	%r116, %r21, 1408;
	setp.ge.s32 	%p26, %r116, %r4;
	@%p26 bra 	$L__BB1_44;
	ld.global.u32 	%r117, [%rd11+1024];
	st.global.u32 	[%rd12+1024], %r117;
$L__BB1_44:
	add.s32 	%r118, %r21, 1536;
	setp.ge.s32 	%p27, %r118, %r4;
	@%p27 bra 	$L__BB1_46;
	ld.global.u32 	%r119, [%rd11+1536];
	st.global.u32 	[%rd12+1536], %r119;
$L__BB1_46:
	add.s32 	%r120, %r21, 1664;
	setp.ge.s32 	%p28, %r120, %r4;
	@%p28 bra 	$L__BB1_48;
	ld.global.u32 	%r121, [%rd11+2048];
	st.global.u32 	[%rd12+2048], %r121;
$L__BB1_48:
	add.s32 	%r122, %r21, 1792;
	setp.ge.s32 	%p29, %r122, %r4;
	@%p29 bra 	$L__BB1_50;
	ld.global.u32 	%r123, [%rd11+2560];
	st.global.u32 	[%rd12+2560], %r123;
$L__BB1_50:
	add.s32 	%r124, %r21, 1920;
	setp.ge.s32 	%p30, %r124, %r4;
	@%p30 bra 	$L__BB1_52;
	ld.global.u32 	%r125, [%rd11+3072];
	st.global.u32 	[%rd12+3072], %r125;
$L__BB1_52:
	add.s32 	%r152, %r152, 16;
	setp.ne.s32 	%p31, %r152, %r153;
	@%p31 bra 	$L__BB1_20;
$L__BB1_53:
	setp.eq.s32 	%p32, %r14, 0;
	@%p32 bra 	$L__BB1_88;
	and.b32  	%r32, %r62, 7;
	setp.lt.u32 	%p33, %r14, 8;
	@%p33 bra 	$L__BB1_72;
	shl.b32 	%r126, %r153, 7;
	add.s32 	%r33, %r126, %r6;
	setp.ge.s32 	%p34, %r33, %r4;
	mul.wide.s32 	%rd73, %r33, 4;
	add.s64 	%rd13, %rd6, %rd73;
	add.s64 	%rd14, %rd7, %rd73;
	@%p34 bra 	$L__BB1_57;
	ld.global.u32 	%r127, [%rd13];
	st.global.u32 	[%rd14], %r127;
$L__BB1_57:
	add.s32 	%r128, %r33, 128;
	setp.ge.s32 	%p35, %r128, %r4;
	@%p35 bra 	$L__BB1_59;
	ld.global.u32 	%r129, [%rd13+512];
	st.global.u32 	[%rd14+512], %r129;
$L__BB1_59:
	add.s32 	%r130, %r33, 256;
	setp.ge.s32 	%p36, %r130, %r4;
	@%p36 bra 	$L__BB1_61;
	ld.global.u32 	%r131, [%rd13+1024];
	st.global.u32 	[%rd14+1024], %r131;
$L__BB1_61:
	add.s32 	%r132, %r33, 384;
	setp.ge.s32 	%p37, %r132, %r4;
	@%p37 bra 	$L__BB1_63;
	ld.global.u32 	%r133, [%rd13+1536];
	st.global.u32 	[%rd14+1536], %r133;
$L__BB1_63:
	add.s32 	%r134, %r33, 512;
	setp.ge.s32 	%p38, %r134, %r4;
	@%p38 bra 	$L__BB1_65;
	ld.global.u32 	%r135, [%rd13+2048];
	st.global.u32 	[%rd14+2048], %r135;
$L__BB1_65:
	add.s32 	%r136, %r33, 640;
	setp.ge.s32 	%p39, %r136, %r4;
	@%p39 bra 	$L__BB1_67;
	ld.global.u32 	%r137, [%rd13+2560];
	st.global.u32 	[%rd14+2560], %r137;
$L__BB1_67:
	add.s32 	%r138, %r33, 768;
	setp.ge.s32 	%p40, %r138, %r4;
	@%p40 bra 	$L__BB1_69;
	ld.global.u32 	%r139, [%rd13+3072];
	st.global.u32 	[%rd14+3072], %r139;
$L__BB1_69:
	add.s32 	%r140, %r33, 896;
	setp.ge.s32 	%p41, %r140, %r4;
	@%p41 bra 	$L__BB1_71;
	ld.global.u32 	%r141, [%rd13+3584];
	st.global.u32 	[%rd14+3584], %r141;
$L__BB1_71:
	add.s32 	%r153, %r153, 8;
$L__BB1_72:
	setp.eq.s32 	%p42, %r32, 0;
	@%p42 bra 	$L__BB1_88;
	and.b32  	%r36, %r62, 3;
	setp.lt.u32 	%p43, %r32, 4;
	@%p43 bra 	$L__BB1_83;
	shl.b32 	%r142, %r153, 7;
	add.s32 	%r37, %r142, %r6;
	setp.ge.s32 	%p44, %r37, %r4;
	@%p44 bra 	$L__BB1_76;
	mul.wide.s32 	%rd74, %r37, 4;
	add.s64 	%rd75, %rd6, %rd74;
	ld.global.u32 	%r143, [%rd75];
	add.s64 	%rd76, %rd7, %rd74;
	st.global.u32 	[%rd76], %r143;
$L__BB1_76:
	add.s32 	%r38, %r37, 128;
	setp.ge.s32 	%p45, %r38, %r4;
	@%p45 bra 	$L__BB1_78;
	mul.wide.s32 	%rd77, %r38, 4;
	add.s64 	%rd78, %rd6, %rd77;
	ld.global.u32 	%r144, [%rd78];
	add.s64 	%rd79, %rd7, %rd77;
	st.global.u32 	[%rd79], %r144;
$L__BB1_78:
	add.s32 	%r39, %r37, 256;
	setp.ge.s32 	%p46, %r39, %r4;
	@%p46 bra 	$L__BB1_80;
	mul.wide.s32 	%rd80, %r39, 4;
	add.s64 	%rd81, %rd6, %rd80;
	ld.global.u32 	%r145, [%rd81];
	add.s64 	%rd82, %rd7, %rd80;
	st.global.u32 	[%rd82], %r145;
$L__BB1_80:
	add.s32 	%r40, %r37, 384;
	setp.ge.s32 	%p47, %r40, %r4;
	@%p47 bra 	$L__BB1_82;
	mul.wide.s32 	%rd83, %r40, 4;
	add.s64 	%rd84, %rd6, %rd83;
	ld.global.u32 	%r146, [%rd84];
	add.s64 	%rd85, %rd7, %rd83;
	st.global.u32 	[%rd85], %r146;
$L__BB1_82:
	add.s32 	%r153, %r153, 4;
$L__BB1_83:
	setp.eq.s32 	%p48, %r36, 0;
	@%p48 bra 	$L__BB1_88;
	shl.b32 	%r147, %r153, 7;
	add.s32 	%r157, %r6, %r147;
	neg.s32 	%r156, %r36;
$L__BB1_85:
	.pragma "nounroll";
	mul.wide.s32 	%rd87, %r157, 4;
	add.s64 	%rd17, %rd7, %rd87;
	add.s64 	%rd18, %rd6, %rd87;
	setp.ge.s32 	%p49, %r157, %r4;
	@%p49 bra 	$L__BB1_87;
	ld.global.u32 	%r148, [%rd18];
	st.global.u32 	[%rd17], %r148;
$L__BB1_87:
	add.s32 	%r157, %r157, 128;
	add.s32 	%r156, %r156, 1;
	setp.eq.s32 	%p50, %r156, 0;
	@%p50 bra 	$L__BB1_88;
	bra.uni 	$L__BB1_85;
$L__BB1_88:
	ret;

}
	// .globl	_ZN3cub18CUB_300001_SM_10006detail9transform16transform_kernelINS2_10policy_hubILb1EN4cuda3std3__45tupleIJN6thrust24THRUST_300001_SM_1000_NS7pointerIiNSA_8cuda_cub3tagENSA_11use_defaultESE_EEEEEE10policy1000ElNS7_10__identityENSA_10device_ptrIjEEJPiEEEvT0_iT1_T2_DpNS2_10kernel_argIT3_EE
.visible .entry _ZN3cub18CUB_300001_SM_10006detail9transform16transform_kernelINS2_10policy_hubILb1EN4cuda3std3__45tupleIJN6thrust24THRUST_300001_SM_1000_NS7pointerIiNSA_8cuda_cub3tagENSA_11use_defaultESE_EEEEEE10policy1000ElNS7_10__identityENSA_10device_ptrIjEEJPiEEEvT0_iT1_T2_DpNS2_10kernel_argIT3_EE(
	.param .u64 _ZN3cub18CUB_300001_SM_10006detail9transform16transform_kernelINS2_10policy_hubILb1EN4cuda3std3__45tupleIJN6thrust24THRUST_300001_SM_1000_NS7pointerIiNSA_8cuda_cub3tagENSA_11use_defaultESE_EEEEEE10policy1000ElNS7_10__identityENSA_10device_ptrIjEEJPiEEEvT0_iT1_T2_DpNS2_10kernel_argIT3_EE_param_0,
	.param .u32 _ZN3cub18CUB_300001_SM_10006detail9transform16transform_kernelINS2_10policy_hubILb1EN4cuda3std3__45tupleIJN6thrust24THRUST_300001_SM_1000_NS7pointerIiNSA_8cuda_cub3tagENSA_11use_defaultESE_EEEEEE10policy1000ElNS7_10__identityENSA_10device_ptrIjEEJPiEEEvT0_iT1_T2_DpNS2_10kernel_argIT3_EE_param_1,
	.param .align 1 .b8 _ZN3cub18CUB_300001_SM_10006detail9transform16transform_kernelINS2_10policy_hubILb1EN4cuda3std3__45tupleIJN6thrust24THRUST_300001_SM_1000_NS7pointerIiNSA_8cuda_cub3tagENSA_11use_defaultESE_EEEEEE10policy1000ElNS7_10__identityENSA_10device_ptrIjEEJPiEEEvT0_iT1_T2_DpNS2_10kernel_argIT3_EE_param_2[1],
	.param .align 8 .b8 _ZN3cub18CUB_300001_SM_10006detail9transform16transform_kernelINS2_10policy_hubILb1EN4cuda3std3__45tupleIJN6thrust24THRUST_300001_SM_1000_NS7pointerIiNSA_8cuda_cub3tagENSA_11use_defaultESE_EEEEEE10policy1000ElNS7_10__identityENSA_10device_ptrIjEEJPiEEEvT0_iT1_T2_DpNS2_10kernel_argIT3_EE_param_3[8],
	.param .align 8 .b8 _ZN3cub18CUB_300001_SM_10006detail9transform16transform_kernelINS2_10policy_hubILb1EN4cuda3std3__45tupleIJN6thrust24THRUST_300001_SM_1000_NS7pointerIiNSA_8cuda_cub3tagENSA_11use_defaultESE_EEEEEE10policy1000ElNS7_10__identityENSA_10device_ptrIjEEJPiEEEvT0_iT1_T2_DpNS2_10kernel_argIT3_EE_param_4[16]
)
.maxntid 128
{
	.reg .pred 	%p<51>;
	.reg .b32 	%r<160>;
	.reg .b64 	%rd<96>;

	ld.param.u64 	%rd22, [_ZN3cub18CUB_300001_SM_10006detail9transform16transform_kernelINS2_10policy_hubILb1EN4cuda3std3__45tupleIJN6thrust24THRUST_300001_SM_1000_NS7pointerIiNSA_8cuda_cub3tagENSA_11use_defaultESE_EEEEEE10policy1000ElNS7_10__identityENSA_10device_ptrIjEEJPiEEEvT0_iT1_T2_DpNS2_10kernel_argIT3_EE_param_0];
	ld.param.u64 	%rd23, [_ZN3cub18CUB_300001_SM_10006detail9transform16transform_kernelINS2_10policy_hubILb1EN4cuda3std3__45tupleIJN6thrust24THRUST_300001_SM_1000_NS7pointerIiNSA_8cuda_cub3tagENSA_11use_defaultESE_EEEEEE10policy1000ElNS7_10__identityENSA_10device_ptrIjEEJPiEEEvT0_iT1_T2_DpNS2_10kernel_argIT3_EE_param_4];
	ld.param.u64 	%rd24, [_ZN3cub18CUB_300001_SM_10006detail9transform16transform_kernelINS2_10policy_hubILb1EN4cuda3std3__45tupleIJN6thrust24THRUST_300001_SM_1000_NS7pointerIiNSA_8cuda_cub3tagENSA_11use_defaultESE_EEEEEE10policy1000ElNS7_10__identityENSA_10device_ptrIjEEJPiEEEvT0_iT1_T2_DpNS2_10kernel_argIT3_EE_param_3];
	ld.param.u32 	%r60, [_ZN3cub18CUB_300001_SM_10006detail9transform16transform_kernelINS2_10policy_hubILb1EN4cuda3std3__45tupleIJN6thrust24THRUST_300001_SM_1000_NS7pointerIiNSA_8cuda_cub3tagENSA_11use_defaultESE_EEEEEE10policy1000ElNS7_10__identityENSA_10device_ptrIjEEJPiEEEvT0_iT1_T2_DpNS2_10kernel_argIT3_EE_param_1];
	cvta.to.global.u64 	%rd1, %rd24;
	cvta.to.global.u64 	%rd2, %rd23;
	shl.b32 	%r1, %r60, 7;
	mov.u32 	%r61, %ctaid.x;
	cvt.u64.u32 	%rd25, %r61;
	cvt.s64.s32 	%rd26, %r1;
	mul.lo.s64 	%rd3, %rd26, %rd25;
	sub.s64 	%rd27, %rd22, %rd3;
	min.s64 	%rd28, %rd27, %rd26;
	cvt.u32.u64 	%r2, %rd28;
	shl.b32 	%r3, %r2, 2;
	mov.u32 	%r4, %tid.x;
	shl.b32 	%r146, %r4, 7;
	setp.ge.s32 	%p1, %r146, %r3;
	@%p1 bra 	$L__BB2_3;
	shl.b64 	%rd29, %rd3, 2;
	add.s64 	%rd30, %rd2, %rd29;
	mul.wide.u32 	%rd31, %r4, 128;
	add.s64 	%rd94, %rd30, %rd31;
$L__BB2_2:
	.pragma "nounroll";
	// begin inline asm
	prefetch.global.L2 [%rd94];
	// end inline asm
	add.s32 	%r146, %r146, 16384;
	add.s64 	%rd94, %rd94, 16384;
	setp.lt.s32 	%p2, %r146, %r3;
	@%p2 bra 	$L__BB2_2;
$L__BB2_3:
	shl.b64 	%rd33, %rd3, 2;
	add.s64 	%rd7, %rd2, %rd33;
	add.s64 	%rd8, %rd1, %rd33;
	setp.eq.s32 	%p3, %r1, %r2;
	@%p3 bra 	$L__BB2_75;
	setp.lt.s32 	%p4, %r60, 1;
	@%p4 bra 	$L__BB2_88;
	and.b32  	%r8, %r60, 15;
	setp.lt.u32 	%p5, %r60, 16;
	mov.b32 	%r155, 0;
	@%p5 bra 	$L__BB2_40;
	and.b32  	%r155, %r60, 2147483632;
	mov.b32 	%r149, 0;
$L__BB2_7:
	.pragma "nounroll";
	shl.b32 	%r64, %r149, 7;
	add.s32 	%r19, %r64, %r4;
	setp.ge.s32 	%p6, %r19, %r2;
	@%p6 bra 	$L__BB2_9;
	mul.wide.u32 	%rd34, %r19, 4;
	add.s64 	%rd35, %rd7, %rd34;
	ld.global.u32 	%r65, [%rd35];
	add.s64 	%rd36, %rd8, %rd34;
	st.global.u32 	[%rd36], %r65;
$L__BB2_9:
	add.s32 	%r20, %r19, 128;
	setp.ge.s32 	%p7, %r20, %r2;
	@%p7 bra 	$L__BB2_11;
	mul.wide.u32 	%rd37, %r20, 4;
	add.s64 	%rd38, %rd7, %rd37;
	ld.global.u32 	%r66, [%rd38];
	add.s64 	%rd39, %rd8, %rd37;
	st.global.u32 	[%rd39], %r66;
$L__BB2_11:
	add.s32 	%r21, %r19, 256;
	setp.ge.s32 	%p8, %r21, %r2;
	@%p8 bra 	$L__BB2_13;
	mul.wide.u32 	%rd40, %r21, 4;
	add.s64 	%rd41, %rd7, %rd40;
	ld.global.u32 	%r67, [%rd41];
	add.s64 	%rd42, %rd8, %rd40;
	st.global.u32 	[%rd42], %r67;
$L__BB2_13:
	add.s32 	%r22, %r19, 384;
	setp.ge.s32 	%p9, %r22, %r2;
	@%p9 bra 	$L__BB2_15;
	mul.wide.u32 	%rd43, %r22, 4;
	add.s64 	%rd44, %rd7, %rd43;
	ld.global.u32 	%r68, [%rd44];
	add.s64 	%rd45, %rd8, %rd43;
	st.global.u32 	[%rd45], %r68;
$L__BB2_15:
	add.s32 	%r23, %r19, 512;
	setp.ge.s32 	%p10, %r23, %r2;
	@%p10 bra 	$L__BB2_17;
	mul.wide.u32 	%rd46, %r23, 4;
	add.s64 	%rd47, %rd7, %rd46;
	ld.global.u32 	%r69, [%rd47];
	add.s64 	%rd48, %rd8, %rd46;
	st.global.u32 	[%rd48], %r69;
$L__BB2_17:
	add.s32 	%r24, %r19, 640;
	setp.ge.s32 	%p11, %r24, %r2;
	@%p11 bra 	$L__BB2_19;
	mul.wide.u32 	%rd49, %r24, 4;
	add.s64 	%rd50, %rd7, %rd49;
	ld.global.u32 	%r70, [%rd50];
	add.s64 	%rd51, %rd8, %rd49;
	st.global.u32 	[%rd51], %r70;
$L__BB2_19:
	add.s32 	%r25, %r19, 768;
	setp.ge.s32 	%p12, %r25, %r2;
	@%p12 bra 	$L__BB2_21;
	mul.wide.u32 	%rd52, %r25, 4;
	add.s64 	%rd53, %rd7, %rd52;
	ld.global.u32 	%r71, [%rd53];
	add.s64 	%rd54, %rd8, %rd52;
	st.global.u32 	[%rd54], %r71;
$L__BB2_21:
	add.s32 	%r26, %r19, 896;
	setp.ge.s32 	%p13, %r26, %r2;
	@%p13 bra 	$L__BB2_23;
	mul.wide.u32 	%rd55, %r26, 4;
	add.s64 	%rd56, %rd7, %rd55;
	ld.global.u32 	%r72, [%rd56];
	add.s64 	%rd57, %rd8, %rd55;
	st.global.u32 	[%rd57], %r72;
$L__BB2_23:
	add.s32 	%r27, %r19, 1024;
	setp.ge.s32 	%p14, %r27, %r2;
	@%p14 bra 	$L__BB2_25;
	mul.wide.u32 	%rd58, %r27, 4;
	add.s64 	%rd59, %rd7, %rd58;
	ld.global.u32 	%r73, [%rd59];
	add.s64 	%rd60, %rd8, %rd58;
	st.global.u32 	[%rd60], %r73;
$L__BB2_25:
	add.s32 	%r74, %r19, 1152;
	setp.ge.s32 	%p15, %r74, %r2;
	mul.wide.s32 	%rd61, %r74, 4;
	add.s64 	%rd12, %rd7, %rd61;
	add.s64 	%rd13, %rd8, %rd61;
	@%p15 bra 	$L__BB2_27;
	ld.global.u32 	%r75, [%rd12];
	st.global.u32 	[%rd13], %r75;
$L__BB2_27:
	add.s32 	%r76, %r19, 1280;
	setp.ge.s32 	%p16, %r76, %r2;
	@%p16 bra 	$L__BB2_29;
	ld.global.u32 	%r77, [%rd12+512];
	st.global.u32 	[%rd13+512], %r77;
$L__BB2_29:
	add.s32 	%r78, %r19, 1408;
	setp.ge.s32 	%p17, %r78, %r2;
	@%p17 bra 	$L__BB2_31;
	ld.global.u32 	%r79, [%rd12+1024];
	st.global.u32 	[%rd13+1024], %r79;
$L__BB2_31:
	add.s32 	%r80, %r19, 1536;
	setp.ge.s32 	%p18, %r80, %r2;
	@%p18 bra 	$L__BB2_33;
	ld.global.u32 	%r81, [%rd12+1536];
	st.global.u32 	[%rd13+1536], %r81;
$L__BB2_33:
	add.s32 	%r82, %r19, 1664;
	setp.ge.s32 	%p19, %r82, %r2;
	@%p19 bra 	$L__BB2_35;
	ld.global.u32 	%r83, [%rd12+2048];
	st.global.u32 	[%rd13+2048], %r83;
$L__BB2_35:
	add.s32 	%r84, %r19, 1792;
	setp.ge.s32 	%p20, %r84, %r2;
	@%p20 bra 	$L__BB2_37;
	ld.global.u32 	%r85, [%rd12+2560];
	st.global.u32 	[%rd13+2560], %r85;
$L__BB2_37:
	add.s32 	%r86, %r19, 1920;
	setp.ge.s32 	%p21, %r86, %r2;
	@%p21 bra 	$L__BB2_39;
	ld.global.u32 	%r87, [%rd12+3072];
	st.global.u32 	[%rd13+3072], %r87;
$L__BB2_39:
	add.s32 	%r149, %r149, 16;
	setp.eq.s32 	%p22, %r149, %r155;
	@%p22 bra 	$L__BB2_40;
	bra.uni 	$L__BB2_7;
$L__BB2_40:
	setp.eq.s32 	%p23, %r8, 0;
	@%p23 bra 	$L__BB2_88;
	and.b32  	%r43, %r60, 7;
	setp.lt.u32 	%p24, %r8, 8;
	@%p24 bra 	$L__BB2_59;
	shl.b32 	%r88, %r155, 7;
	add.s32 	%r44, %r88, %r4;
	setp.ge.s32 	%p25, %r44, %r2;
	mul.wide.s32 	%rd62, %r44, 4;
	add.s64 	%rd16, %rd7, %rd62;
	add.s64 	%rd17, %rd8, %rd62;
	@%p25 bra 	$L__BB2_44;
	ld.global.u32 	%r89, [%rd16];
	st.global.u32 	[%rd17], %r89;
$L__BB2_44:
	add.s32 	%r90, %r44, 128;
	setp.ge.s32 	%p26, %r90, %r2;
	@%p26 bra 	$L__BB2_46;
	ld.global.u32 	%r91, [%rd16+512];
	st.global.u32 	[%rd17+512], %r91;
$L__BB2_46:
	add.s32 	%r92, %r44, 256;
	setp.ge.s32 	%p27, %r92, %r2;
	@%p27 bra 	$L__BB2_48;
	ld.global.u32 	%r93, [%rd16+1024];
	st.global.u32 	[%rd17+1024], %r93;
$L__BB2_48:
	add.s32 	%r94, %r44, 384;
	setp.ge.s32 	%p28, %r94, %r2;
	@%p28 bra 	$L__BB2_50;
	ld.global.u32 	%r95, [%rd16+1536];
	st.global.u32 	[%rd17+1536], %r95;
$L__BB2_50:
	add.s32 	%r96, %r44, 512;
	setp.ge.s32 	%p29, %r96, %r2;
	@%p29 bra 	$L__BB2_52;
	ld.global.u32 	%r97, [%rd16+2048];
	st.global.u32 	[%rd17+2048], %r97;
$L__BB2_52:
	add.s32 	%r98, %r44, 640;
	setp.ge.s32 	%p30, %r98, %r2;
	@%p30 bra 	$L__BB2_54;
	ld.global.u32 	%r99, [%rd16+2560];
	st.global.u32 	[%rd17+2560], %r99;
$L__BB2_54:
	add.s32 	%r100, %r44, 768;
	setp.ge.s32 	%p31, %r100, %r2;
	@%p31 bra 	$L__BB2_56;
	ld.global.u32 	%r101, [%rd16+3072];
	st.global.u32 	[%rd17+3072], %r101;
$L__BB2_56:
	add.s32 	%r102, %r44, 896;
	setp.ge.s32 	%p32, %r102, %r2;
	@%p32 bra 	$L__BB2_58;
	ld.global.u32 	%r103, [%rd16+3584];
	st.global.u32 	[%rd17+3584], %r103;
$L__BB2_58:
	add.s32 	%r155, %r155, 8;
$L__BB2_59:
	setp.eq.s32 	%p33, %r43, 0;
	@%p33 bra 	$L__BB2_88;
	and.b32  	%r47, %r60, 3;
	setp.lt.u32 	%p34, %r43, 4;
	@%p34 bra 	$L__BB2_70;
	shl.b32 	%r104, %r155, 7;
	add.s32 	%r48, %r104, %r4;
	setp.ge.s32 	%p35, %r48, %r2;
	@%p35 bra 	$L__BB2_63;
	mul.wide.s32 	%rd63, %r48, 4;
	add.s64 	%rd64, %rd7, %rd63;
	ld.global.u32 	%r105, [%rd64];
	add.s64 	%rd65, %rd8, %rd63;
	st.global.u32 	[%rd65], %r105;
$L__BB2_63:
	add.s32 	%r49, %r48, 128;
	setp.ge.s32 	%p36, %r49, %r2;
	@%p36 bra 	$L__BB2_65;
	mul.wide.s32 	%rd66, %r49, 4;
	add.s64 	%rd67, %rd7, %rd66;
	ld.global.u32 	%r106, [%rd67];
	add.s64 	%rd68, %rd8, %rd66;
	st.global.u32 	[%rd68], %r106;
$L__BB2_65:
	add.s32 	%r50, %r48, 256;
	setp.ge.s32 	%p37, %r50, %r2;
	@%p37 bra 	$L__BB2_67;
	mul.wide.s32 	%rd69, %r50, 4;
	add.s64 	%rd70, %rd7, %rd69;
	ld.global.u32 	%r107, [%rd70];
	add.s64 	%rd71, %rd8, %rd69;
	st.global.u32 	[%rd71], %r107;
$L__BB2_67:
	add.s32 	%r51, %r48, 384;
	setp.ge.s32 	%p38, %r51, %r2;
	@%p38 bra 	$L__BB2_69;
	mul.wide.s32 	%rd72, %r51, 4;
	add.s64 	%rd73, %rd7, %rd72;
	ld.global.u32 	%r108, [%rd73];
	add.s64 	%rd74, %rd8, %rd72;
	st.global.u32 	[%rd74], %r108;
$L__BB2_69:
	add.s32 	%r155, %r155, 4;
$L__BB2_70:
	setp.eq.s32 	%p39, %r47, 0;
	@%p39 bra 	$L__BB2_88;
	shl.b32 	%r109, %r155, 7;
	add.s32 	%r159, %r4, %r109;
	neg.s32 	%r158, %r47;
$L__BB2_72:
	.pragma "nounroll";
	mul.wide.s32 	%rd76, %r159, 4;
	add.s64 	%rd20, %rd8, %rd76;
	add.s64 	%rd21, %rd7, %rd76;
	setp.ge.s32 	%p40, %r159, %r2;
	@%p40 bra 	$L__BB2_74;
	ld.global.u32 	%r110, [%rd21];
	st.global.u32 	[%rd20], %r110;
$L__BB2_74:
	add.s32 	%r159, %r159, 128;
	add.s32 	%r158, %r158, 1;
	setp.ne.s32 	%p41, %r158, 0;
	@%p41 bra 	$L__BB2_72;
	bra.uni 	$L__BB2_88;
$L__BB2_75:
	setp.lt.s32 	%p42, %r60, 1;
	@%p42 bra 	$L__BB2_88;
	and.b32  	%r10, %r60, 15;
	setp.lt.u32 	%p43, %r60, 16;
	mov.b32 	%r151, 0;
	@%p43 bra 	$L__BB2_79;
	and.b32  	%r151, %r60, 2147483632;
	neg.s32 	%r148, %r151;
	add.s32 	%r147, %r4, 1152;
	mul.wide.u32 	%rd77, %r4, 4;
	or.b64  	%rd95, %rd77, 4096;
$L__BB2_78:
	.pragma "nounroll";
	mul.wide.s32 	%rd78, %r147, 4;
	add.s64 	%rd79, %rd78, 1536;
	add.s64 	%rd80, %rd7, %rd95;
	ld.global.u32 	%r112, [%rd80+-4096];
	add.s64 	%rd81, %rd8, %rd95;
	st.global.u32 	[%rd81+-4096], %r112;
	ld.global.u32 	%r113, [%rd80+-3584];
	st.global.u32 	[%rd81+-3584], %r113;
	ld.global.u32 	%r114, [%rd80+-3072];
	st.global.u32 	[%rd81+-3072], %r114;
	ld.global.u32 	%r115, [%rd80+-2560];
	st.global.u32 	[%rd81+-2560], %r115;
	ld.global.u32 	%r116, [%rd80+-2048];
	st.global.u32 	[%rd81+-2048], %r116;
	ld.global.u32 	%r117, [%rd80+-1536];
	st.global.u32 	[%rd81+-1536], %r117;
	ld.global.u32 	%r118, [%rd80+-1024];
	st.global.u32 	[%rd81+-1024], %r118;
	ld.global.u32 	%r119, [%rd80+-512];
	st.global.u32 	[%rd81+-512], %r119;
	ld.global.u32 	%r120, [%rd80];
	st.global.u32 	[%rd81], %r120;
	add.s64 	%rd82, %rd7, %rd79;
	ld.global.u32 	%r121, [%rd82+-1536];
	add.s64 	%rd83, %rd8, %rd79;
	st.global.u32 	[%rd83+-1536], %r121;
	ld.global.u32 	%r122, [%rd82+-1024];
	st.global.u32 	[%rd83+-1024], %r122;
	ld.global.u32 	%r123, [%rd82+-512];
	st.global.u32 	[%rd83+-512], %r123;
	ld.global.u32 	%r124, [%rd82];
	st.global.u32 	[%rd83], %r124;
	ld.global.u32 	%r125, [%rd82+512];
	st.global.u32 	[%rd83+512], %r125;
	ld.global.u32 	%r126, [%rd82+1024];
	st.global.u32 	[%rd83+1024], %r126;
	ld.global.u32 	%r127, [%rd82+1536];
	st.global.u32 	[%rd83+1536], %r127;
	add.s32 	%r148, %r148, 16;
	add.s32 	%r147, %r147, 2048;
	add.s64 	%rd95, %rd95, 8192;
	setp.eq.s32 	%p44, %r148, 0;
	@%p44 bra 	$L__BB2_79;
	bra.uni 	$L__BB2_78;
$L__BB2_79:
	setp.eq.s32 	%p45, %r10, 0;
	@%p45 bra 	$L__BB2_88;
	and.b32  	%r30, %r60, 7;
	setp.lt.u32 	%p46, %r10, 8;
	@%p46 bra 	$L__BB2_82;
	shl.b32 	%r128, %r151, 7;
	add.s32 	%r129, %r128, %r4;
	mul.wide.s32 	%rd84, %r129, 4;
	add.s64 	%rd85, %rd7, %rd84;
	ld.global.u32 	%r130, [%rd85];
	add.s64 	%rd86, %rd8, %rd84;
	st.global.u32 	[%rd86], %r130;
	ld.global.u32 	%r131, [%rd85+512];
	st.global.u32 	[%rd86+512], %r131;
	ld.global.u32 	%r132, [%rd85+1024];
	st.global.u32 	[%rd86+1024], %r132;
	ld.global.u32 	%r133, [%rd85+1536];
	st.global.u32 	[%rd86+1536], %r133;
	ld.global.u32 	%r134, [%rd85+2048];
	st.global.u32 	[%rd86+2048], %r134;
	ld.global.u32 	%r135, [%rd85+2560];
	st.global.u32 	[%rd86+2560], %r135;
	ld.global.u32 	%r136, [%rd85+3072];
	st.global.u32 	[%rd86+3072], %r136;
	ld.global.u32 	%r137, [%rd85+3584];
	st.global.u32 	[%rd86+3584], %r137;
	add.s32 	%r151, %r151, 8;
$L__BB2_82:
	setp.eq.s32 	%p47, %r30, 0;
	@%p47 bra 	$L__BB2_88;
	and.b32  	%r33, %r60, 3;
	setp.lt.u32 	%p48, %r30, 4;
	@%p48 bra 	$L__BB2_85;
	shl.b32 	%r138, %r151, 7;
	add.s32 	%r139, %r138, %r4;
	mul.wide.s32 	%rd87, %r139, 4;
	add.s64 	%rd88, %rd7, %rd87;
	ld.global.u32 	%r140, [%rd88];
	add.s64 	%rd89, %rd8, %rd87;
	st.global.u32 	[%rd89], %r140;
	ld.global.u32 	%r141, [%rd88+512];
	st.global.u32 	[%rd89+512], %r141;
	ld.global.u32 	%r142, [%rd88+1024];
	st.global.u32 	[%rd89+1024], %r142;
	ld.global.u32 	%r143, [%rd88+1536];
	st.global.u32 	[%rd89+1536], %r143;
	add.s32 	%r151, %r151, 4;
$L__BB2_85:
	setp.eq.s32 	%p49, %r33, 0;
	@%p49 bra 	$L__BB2_88;
	shl.b32 	%r144, %r151, 7;
	add.s32 	%r154, %r4, %r144;
	neg.s32 	%r153, %r33;
$L__BB2_87:
	.pragma "nounroll";
	mul.wide.s32 	%rd91, %r154, 4;
	add.s64 	%rd92, %rd8, %rd91;
	add.s64 	%rd93, %rd7, %rd91;
	ld.global.u32 	%r145, [%rd93];
	st.global.u32 	[%rd92], %r145;
	add.s32 	%r154, %r154, 128;
	add.s32 	%r153, %r153, 1;
	setp.eq.s32 	%p50, %r153, 0;
	@%p50 bra 	$L__BB2_88;
	bra.uni 	$L__BB2_87;
$L__BB2_88:
	ret;

}
	// .globl	_ZN3cub18CUB_300001_SM_10006detail10merge_sort30DeviceMergeSortBlockSortKernelINS2_10policy_hubIN6thrust24THRUST_300001_SM_1000_NS6detail15normal_iteratorINS6_10device_ptrI9SortTupleEEEEE9Policy600ESC_PNS0_8NullTypeESC_SG_jN4cuda3std3__44lessISA_EESA_SF_EEvbT0_T1_T2_T3_T4_PT6_PT7_T5_NS1_7vsmem_tE
.visible .entry _ZN3cub18CUB_300001_SM_10006detail10merge_sort30DeviceMergeSortBlockSortKernelINS2_10policy_hubIN6thrust24THRUST_300001_SM_1000_NS6detail15normal_iteratorINS6_10device_ptrI9SortTupleEEEEE9Policy600ESC_PNS0_8NullTypeESC_SG_jN4cuda3std3__44lessISA_EESA_SF_EEvbT0_T1_T2_T3_T4_PT6_PT7_T5_NS1_7vsmem_tE(
	.param .u8 _ZN3cub18CUB_300001_SM_10006detail10merge_sort30DeviceMergeSortBlockSortKernelINS2_10policy_hubIN6thrust24THRUST_300001_SM_1000_NS6detail15normal_iteratorINS6_10device_ptrI9SortTupleEEEEE9Policy600ESC_PNS0_8NullTypeESC_SG_jN4cuda3std3__44lessISA_EESA_SF_EEvbT0_T1_T2_T3_T4_PT6_PT7_T5_NS1_7vsmem_tE_param_0,
	.param .align 8 .b8 _ZN3cub18CUB_300001_SM_10006detail10merge_sort30DeviceMergeSortBlockSortKernelINS2_10policy_hubIN6thrust24THRUST_300001_SM_1000_NS6detail15normal_iteratorINS6_10device_ptrI9SortTupleEEEEE9Policy600ESC_PNS0_8NullTypeESC_SG_jN4cuda3std3__44lessISA_EESA_SF_EEvbT0_T1_T2_T3_T4_PT6_PT7_T5_NS1_7vsmem_tE_param_1[8],
	.param .u64 .ptr .align 1 _ZN3cub18CUB_300001_SM_10006detail10merge_sort30DeviceMergeSortBlockSortKernelINS2_10policy_hubIN6thrust24THRUST_300001_SM_1000_NS6detail15normal_iteratorINS6_10device_ptrI9SortTupleEEEEE9Policy600ESC_PNS0_8NullTypeESC_SG_jN4cuda3std3__44lessISA_EESA_SF_EEvbT0_T1_T2_T3_T4_PT6_PT7_T5_NS1_7vsmem_tE_param_2,
	.param .align 8 .b8 _ZN3cub18CUB_300001_SM_10006detail10merge_sort30DeviceMergeSortBlockSortKernelINS2_10policy_hubIN6thrust24THRUST_300001_SM_1000_NS6detail15normal_iteratorINS6_10device_ptrI9SortTupleEEEEE9Policy600ESC_PNS0_8NullTypeESC_SG_jN4cuda3std3__44lessISA_EESA_SF_EEvbT0_T1_T2_T3_T4_PT6_PT7_T5_NS1_7vsmem_tE_param_3[8],
	.param .u64 .ptr .align 1 _ZN3cub18CUB_300001_SM_10006detail10merge_sort30DeviceMergeSortBlockSortKernelINS2_10policy_hubIN6thrust24THRUST_300001_SM_1000_NS6detail15normal_iteratorINS6_10device_ptrI9SortTupleEEEEE9Policy600ESC_PNS0_8NullTypeESC_SG_jN4cuda3std3__44lessISA_EESA_SF_EEvbT0_T1_T2_T3_T4_PT6_PT7_T5_NS1_7vsmem_tE_param_4,
	.param .u32 _ZN3cub18CUB_300001_SM_10006detail10merge_sort30DeviceMergeSortBlockSortKernelINS2_10policy_hubIN6thrust24THRUST_300001_SM_1000_NS6detail15normal_iteratorINS6_10device_ptrI9SortTupleEEEEE9Policy600ESC_PNS0_8NullTypeESC_SG_jN4cuda3std3__44lessISA_EESA_SF_EEvbT0_T1_T2_T3_T4_PT6_PT7_T5_NS1_7vsmem_tE_param_5,
	.param .u64 .ptr .align 1 _ZN3cub18CUB_300001_SM_10006detail10merge_sort30DeviceMergeSortBlockSortKernelINS2_10policy_hubIN6thrust24THRUST_300001_SM_1000_NS6detail15normal_iteratorINS6_10device_ptrI9SortTupleEEEEE9Policy600ESC_PNS0_8NullTypeESC_SG_jN4cuda3std3__44lessISA_EESA_SF_EEvbT0_T1_T2_T3_T4_PT6_PT7_T5_NS1_7vsmem_tE_param_6,
	.param .u64 .ptr .align 1 _ZN3cub18CUB_300001_SM_10006detail10merge_sort30DeviceMergeSortBlockSortKernelINS2_10policy_hubIN6thrust24THRUST_300001_SM_1000_NS6detail15normal_iteratorINS6_10device_ptrI9SortTupleEEEEE9Policy600ESC_PNS0_8NullTypeESC_SG_jN4cuda3std3__44lessISA_EESA_SF_EEvbT0_T1_T2_T3_T4_PT6_PT7_T5_NS1_7vsmem_tE_param_7,
	.param .align 1 .b8 _ZN3cub18CUB_300001_SM_10006detail10merge_sort30DeviceMergeSortBlockSortKernelINS2_10policy_hubIN6thrust24THRUST_300001_SM_1000_NS6detail15normal_iteratorINS6_10device_ptrI9SortTupleEEEEE9Policy600ESC_PNS0_8NullTypeESC_SG_jN4cuda3std3__44lessISA_EESA_SF_EEvbT0_T1_T2_T3_T4_PT6_PT7_T5_NS1_7vsmem_tE_param_8[1],
	.param .align 8 .b8 _ZN3cub18CUB_300001_SM_10006detail10merge_sort30DeviceMergeSortBlockSortKernelINS2_10policy_hubIN6thrust24THRUST_300001_SM_1000_NS6detail15normal_iteratorINS6_10device_ptrI9SortTupleEEEEE9Policy600ESC_PNS0_8NullTypeESC_SG_jN4cuda3std3__44lessISA_EESA_SF_EEvbT0_T1_T2_T3_T4_PT6_PT7_T5_NS1_7vsmem_tE_param_9[8]
)
.maxntid 256
{
	.reg .pred 	%p<57>;
	.reg .b16 	%rs<257>;
	.reg .b32 	%r<464>;
	.reg .b64 	%rd<94>;
	// demoted variable
	.shared .align 16 .b8 _ZZN3cub18CUB_300001_SM_10006detail10merge_sort30DeviceMergeSortBlockSortKernelINS2_10policy_hubIN6thrust24THRUST_300001_SM_1000_NS6detail15normal_iteratorINS6_10device_ptrI9SortTupleEEEEE9Policy600ESC_PNS0_8NullTypeESC_SG_jN4cuda3std3__44lessISA_EESA_SF_EEvbT0_T1_T2_T3_T4_PT6_PT7_T5_NS1_7vsmem_tEE19static_temp_storage[12320];
	ld.param.u64 	%rd47, [_ZN3cub18CUB_300001_SM_10006detail10merge_sort30DeviceMergeSortBlockSortKernelINS2_10policy_hubIN6thrust24THRUST_300001_SM_1000_NS6detail15normal_iteratorINS6_10device_ptrI9SortTupleEEEEE9Policy600ESC_PNS0_8NullTypeESC_SG_jN4cuda3std3__44lessISA_EESA_SF_EEvbT0_T1_T2_T3_T4_PT6_PT7_T5_NS1_7vsmem_tE_param_3];
	ld.param.u64 	%rd48, [_ZN3cub18CUB_300001_SM_10006detail10merge_sort30DeviceMergeSortBlockSortKernelINS2_10policy_hubIN6thrust24THRUST_300001_SM_1000_NS6detail15normal_iteratorINS6_10device_ptrI9SortTupleEEEEE9Policy600ESC_PNS0_8NullTypeESC_SG_jN4cuda3std3__44lessISA_EESA_SF_EEvbT0_T1_T2_T3_T4_PT6_PT7_T5_NS1_7vsmem_tE_param_1];
	ld.param.u32 	%r138, [_ZN3cub18CUB_300001_SM_10006detail10merge_sort30DeviceMergeSortBlockSortKernelINS2_10policy_hubIN6thrust24THRUST_300001_SM_1000_NS6detail15normal_iteratorINS6_10device_ptrI9SortTupleEEEEE9Policy600ESC_PNS0_8NullTypeESC_SG_jN4cuda3std3__44lessISA_EESA_SF_EEvbT0_T1_T2_T3_T4_PT6_PT7_T5_NS1_7vsmem_tE_param_5];
	cvta.to.global.u64 	%rd1, %rd48;
	cvta.to.global.u64 	%rd2, %rd47;
	mov.u32 	%r139, %ctaid.x;
	mov.u32 	%r140, %nctaid.x;
	shl.b32 	%r1, %r139, 9;
	add.s32 	%r141, %r140, -1;
	setp.ge.u32 	%p9, %r139, %r141;
	@%p9 bra 	$L__BB3_18;
	// begin inline asm
	griddepcontrol.wait;
	// end inline asm
	cvt.u64.u32 	%rd61, %r1;
	mov.u32 	%r2, %tid.x;
	and.b32  	%r3, %r2, 31;
	shl.b32 	%r289, %r2, 1;
	and.b32  	%r4, %r289, 1984;
	or.b32  	%r290, %r4, %r3;
	cvt.u64.u32 	%rd62, %r290;
	add.s64 	%rd3, %rd62, %rd61;
	mad.lo.s64 	%rd63, %rd3, 24, %rd1;
	ld.global.u64 	%rd64, [%rd63];
	ld.global.u32 	%r291, [%rd63+8];
	ld.global.u8 	%rs176, [%rd63+12];
	ld.global.u32 	%r292, [%rd63+16];
	ld.global.u32 	%r293, [%rd63+20];
	ld.global.u64 	%rd65, [%rd63+768];
	ld.global.u32 	%r294, [%rd63+776];
	ld.global.u8 	%rs177, [%rd63+780];
	ld.global.u32 	%r295, [%rd63+784];
	ld.global.u32 	%r296, [%rd63+788];
	// begin inline asm
	mov.u32 %r288, %laneid;
	// end inline asm
	add.s32 	%r297, %r288, %r4;
	mov.u32 	%r298, _ZZN3cub18CUB_300001_SM_10006detail10merge_sort30DeviceMergeSortBlockSortKernelINS2_10policy_hubIN6thrust24THRUST_300001_SM_1000_NS6detail15normal_iteratorINS6_10device_ptrI9SortTupleEEEEE9Policy600ESC_PNS0_8NullTypeESC_SG_jN4cuda3std3__44lessISA_EESA_SF_EEvbT0_T1_T2_T3_T4_PT6_PT7_T5_NS1_7vsmem_tEE19static_temp_storage;
	mad.lo.s32 	%r5, %r297, 24, %r298;
	st.shared.u64 	[%r5], %rd64;
	st.shared.u32 	[%r5+8], %r291;
	st.shared.u8 	[%r5+12], %rs176;
	st.shared.u32 	[%r5+16], %r292;
	st.shared.u32 	[%r5+20], %r293;
	st.shared.u64 	[%r5+768], %rd65;
	st.shared.u32 	[%r5+776], %r294;
	st.shared.u8 	[%r5+780], %rs177;
	st.shared.u32 	[%r5+784], %r295;
	st.shared.u32 	[%r5+788], %r296;
	bar.warp.sync 	-1;
	mad.lo.s32 	%r6, %r288, 24, %r5;
	ld.shared.u64 	%rd82, [%r6];
	ld.shared.u32 	%r7, [%r6+8];
	ld.shared.u8 	%rs201, [%r6+12];
	ld.shared.u32 	%r432, [%r6+16];
	ld.shared.u32 	%r299, [%r6+20];
	bfe.u32 	%r300, %r299, 0, 8;
	cvt.u16.u32 	%rs200, %r300;
	bfe.u32 	%r301, %r299, 8, 8;
	cvt.u16.u32 	%rs199, %r301;
	bfe.u32 	%r302, %r299, 16, 8;
	cvt.u16.u32 	%rs198, %r302;
	bfe.u32 	%r303, %r299, 24, 8;
	cvt.u16.u32 	%rs197, %r303;
	ld.shared.u64 	%rd5, [%r6+24];
	ld.shared.v4.u32 	{%r431, %r304, %r10, %r305}, [%r6+32];
	mov.b64 	%rd66, {%r10, %r305};
	mov.b64 	%rd67, {%r431, %r304};
	shr.u64 	%rd68, %rd67, 32;
	cvt.u16.u64 	%rs6, %rd68;
	{ .reg .b32 tmp; mov.b64 {tmp, %r306}, %rd66; }
	bfe.u32 	%r307, %r306, 0, 8;
	cvt.u16.u32 	%rs7, %r307;
	bfe.u32 	%r308, %r306, 8, 8;
	cvt.u16.u32 	%rs8, %r308;
	bfe.u32 	%r309, %r306, 16, 8;
	cvt.u16.u32 	%rs9, %r309;
	bfe.u32 	%r310, %r306, 24, 8;
	cvt.u16.u32 	%rs10, %r310;
	bar.sync 	0;
	// begin inline asm
	griddepcontrol.launch_dependents;
	// end inline asm
	setp.ge.s32 	%p37, %r431, %r7;
	mov.u16 	%rs192, %rs10;
	mov.u16 	%rs193, %rs9;
	mov.u16 	%rs194, %rs8;
	mov.u16 	%rs195, %rs7;
	mov.u32 	%r430, %r10;
	mov.u16 	%rs196, %rs6;
	mov.u64 	%rd81, %rd5;
	mov.u32 	%r433, %r7;
	@%p37 bra 	$L__BB3_3;
	mov.u16 	%rs192, %rs197;
	mov.u16 	%rs193, %rs198;
	mov.u16 	%rs194, %rs199;
	mov.u16 	%rs195, %rs200;
	mov.u32 	%r430, %r432;
	mov.u16 	%rs196, %rs201;
	mov.u64 	%rd81, %rd82;
	mov.u16 	%rs197, %rs10;
	mov.u16 	%rs198, %rs9;
	mov.u16 	%rs199, %rs8;
	mov.u16 	%rs200, %rs7;
	mov.u32 	%r432, %r10;
	mov.u16 	%rs201, %rs6;
	mov.u64 	%rd82, %rd5;
	mov.u32 	%r433, %r431;
	mov.u32 	%r431, %r7;
$L__BB3_3:
	mov.b32 	%r434, 2;
	mad.lo.s32 	%r314, %r2, 48, %r298;
$L__BB3_4:
	bar.sync 	0;
	add.s32 	%r312, %r434, -1;
	st.shared.u64 	[%r314], %rd82;
	st.shared.u32 	[%r314+8], %r433;
	st.shared.u8 	[%r314+12], %rs201;
	st.shared.u32 	[%r314+16], %r432;
	cvt.u32.u16 	%r315, %rs197;
	cvt.u32.u16 	%r316, %rs198;
	prmt.b32 	%r317, %r316, %r315, 0x3340U;
	cvt.u32.u16 	%r318, %rs199;
	cvt.u32.u16 	%r319, %rs200;
	prmt.b32 	%r320, %r319, %r318, 0x3340U;
	prmt.b32 	%r321, %r320, %r317, 0x5410U;
	st.shared.u32 	[%r314+20], %r321;
	st.shared.u64 	[%r314+24], %rd81;
	st.shared.u32 	[%r314+32], %r431;
	st.shared.u8 	[%r314+36], %rs196;
	st.shared.u32 	[%r314+40], %r430;
	cvt.u32.u16 	%r322, %rs192;
	cvt.u32.u16 	%r323, %rs193;
	prmt.b32 	%r324, %r323, %r322, 0x3340U;
	cvt.u32.u16 	%r325, %rs194;
	cvt.u32.u16 	%r326, %rs195;
	prmt.b32 	%r327, %r326, %r325, 0x3340U;
	prmt.b32 	%r328, %r327, %r324, 0x5410U;
	st.shared.u32 	[%r314+44], %r328;
	bar.sync 	0;
	neg.s32 	%r329, %r434;
	and.b32  	%r330, %r2, %r329;
	shl.b32 	%r331, %r330, 1;
	and.b32  	%r332, %r312, %r2;
	shl.b32 	%r333, %r332, 1;
	min.u32 	%r20, %r333, 512;
	min.u32 	%r21, %r331, 512;
	add.s32 	%r334, %r21, %r434;
	min.s32 	%r22, %r334, 512;
	add.s32 	%r335, %r22, %r434;
	min.s32 	%r23, %r335, 512;
	sub.s32 	%r336, %r22, %r21;
	sub.s32 	%r337, %r23, %r22;
	setp.lt.s32 	%p38, %r20, %r337;
	sub.s32 	%r338, %r20, %r337;
	selp.b32 	%r437, 0, %r338, %p38;
	min.s32 	%r435, %r336, %r20;
	setp.ge.s32 	%p39, %r437, %r435;
	@%p39 bra 	$L__BB3_7;
	add.s32 	%r26, %r22, %r20;
$L__BB3_6:
	sub.s32 	%r339, %r435, %r437;
	shr.u32 	%r340, %r339, 31;
	add.s32 	%r341, %r339, %r340;
	shr.s32 	%r342, %r341, 1;
	add.s32 	%r343, %r342, %r437;
	add.s32 	%r344, %r343, %r21;
	mov.u32 	%r345, _ZZN3cub18CUB_300001_SM_10006detail10merge_sort30DeviceMergeSortBlockSortKernelINS2_10policy_hubIN6thrust24THRUST_300001_SM_1000_NS6detail15normal_iteratorINS6_10device_ptrI9SortTupleEEEEE9Policy600ESC_PNS0_8NullTypeESC_SG_jN4cuda3std3__44lessISA_EESA_SF_EEvbT0_T1_T2_T3_T4_PT6_PT7_T5_NS1_7vsmem_tEE19static_temp_storage;
	mad.lo.s32 	%r346, %r344, 24, %r345;
	ld.shared.u32 	%r347, [%r346+8];
	not.b32 	%r348, %r343;
	add.s32 	%r349, %r26, %r348;
	mad.lo.s32 	%r350, %r349, 24, %r345;
	ld.shared.u32 	%r351, [%r350+8];
	setp.lt.s32 	%p40, %r351, %r347;
	add.s32 	%r352, %r343, 1;
	selp.b32 	%r437, %r437, %r352, %p40;
	selp.b32 	%r435, %r343, %r435, %p40;
	setp.lt.s32 	%p41, %r437, %r435;
	@%p41 bra 	$L__BB3_6;
$L__BB3_7:
	add.s32 	%r32, %r437, %r21;
	add.s32 	%r353, %r22, %r20;
	sub.s32 	%r33, %r353, %r437;
	mov.u32 	%r354, _ZZN3cub18CUB_300001_SM_10006detail10merge_sort30DeviceMergeSortBlockSortKernelINS2_10policy_hubIN6thrust24THRUST_300001_SM_1000_NS6detail15normal_iteratorINS6_10device_ptrI9SortTupleEEEEE9Policy600ESC_PNS0_8NullTypeESC_SG_jN4cuda3std3__44lessISA_EESA_SF_EEvbT0_T1_T2_T3_T4_PT6_PT7_T5_NS1_7vsmem_tEE19static_temp_storage;
	mad.lo.s32 	%r34, %r32, 24, %r354;
	ld.shared.u64 	%rd84, [%r34];
	ld.shared.u32 	%r440, [%r34+8];
	ld.shared.u8 	%rs207, [%r34+12];
	ld.shared.u32 	%r441, [%r34+16];
	ld.shared.u32 	%r355, [%r34+20];
	bfe.u32 	%r356, %r355, 0, 8;
	cvt.u16.u32 	%rs208, %r356;
	bfe.u32 	%r357, %r355, 8, 8;
	cvt.u16.u32 	%rs209, %r357;
	bfe.u32 	%r358, %r355, 16, 8;
	cvt.u16.u32 	%rs210, %r358;
	bfe.u32 	%r359, %r355, 24, 8;
	cvt.u16.u32 	%rs211, %r359;
	mad.lo.s32 	%r37, %r33, 24, %r354;
	ld.shared.u64 	%rd83, [%r37];
	ld.shared.u32 	%r438, [%r37+8];
	ld.shared.u8 	%rs202, [%r37+12];
	ld.shared.u32 	%r439, [%r37+16];
	ld.shared.u32 	%r360, [%r37+20];
	bfe.u32 	%r361, %r360, 0, 8;
	cvt.u16.u32 	%rs203, %r361;
	bfe.u32 	%r362, %r360, 8, 8;
	cvt.u16.u32 	%rs204, %r362;
	bfe.u32 	%r363, %r360, 16, 8;
	cvt.u16.u32 	%rs205, %r363;
	bfe.u32 	%r364, %r360, 24, 8;
	cvt.u16.u32 	%rs206, %r364;
	setp.ge.s32 	%p43, %r33, %r23;
	mov.pred 	%p53, 0;
	@%p43 bra 	$L__BB3_9;
	setp.ge.s32 	%p44, %r32, %r22;
	setp.lt.s32 	%p45, %r438, %r440;
	or.pred  	%p53, %p44, %p45;
$L__BB3_9:
	selp.b64 	%rd82, %rd83, %rd84, %p53;
	selp.b32 	%r433, %r438, %r440, %p53;
	selp.b16 	%rs201, %rs202, %rs207, %p53;
	selp.b32 	%r432, %r439, %r441, %p53;
	selp.b16 	%rs200, %rs203, %rs208, %p53;
	selp.b16 	%rs199, %rs204, %rs209, %p53;
	selp.b16 	%rs198, %rs205, %rs210, %p53;
	selp.b16 	%rs197, %rs206, %rs211, %p53;
	selp.u32 	%r365, 1, 0, %p53;
	add.s32 	%r42, %r33, %r365;
	not.pred 	%p46, %p53;
	selp.u32 	%r366, 1, 0, %p46;
	add.s32 	%r43, %r32, %r366;
	@%p46 bra 	$L__BB3_11;
	ld.shared.u64 	%rd83, [%r37+24];
	ld.shared.u32 	%r438, [%r37+32];
	ld.shared.u8 	%rs202, [%r37+36];
	ld.shared.u32 	%r439, [%r37+40];
	ld.shared.u32 	%r372, [%r37+44];
	bfe.u32 	%r373, %r372, 0, 8;
	cvt.u16.u32 	%rs203, %r373;
	bfe.u32 	%r374, %r372, 8, 8;
	cvt.u16.u32 	%rs204, %r374;
	bfe.u32 	%r375, %r372, 16, 8;
	cvt.u16.u32 	%rs205, %r375;
	bfe.u32 	%r376, %r372, 24, 8;
	cvt.u16.u32 	%rs206, %r376;
	bra.uni 	$L__BB3_12;
$L__BB3_11:
	ld.shared.u64 	%rd84, [%r34+24];
	ld.shared.u32 	%r440, [%r34+32];
	ld.shared.u8 	%rs207, [%r34+36];
	ld.shared.u32 	%r441, [%r34+40];
	ld.shared.u32 	%r367, [%r34+44];
	bfe.u32 	%r368, %r367, 0, 8;
	cvt.u16.u32 	%rs208, %r368;
	bfe.u32 	%r369, %r367, 8, 8;
	cvt.u16.u32 	%rs209, %r369;
	bfe.u32 	%r370, %r367, 16, 8;
	cvt.u16.u32 	%rs210, %r370;
	bfe.u32 	%r371, %r367, 24, 8;
	cvt.u16.u32 	%rs211, %r371;
$L__BB3_12:
	setp.ge.s32 	%p48, %r42, %r23;
	mov.pred 	%p54, 0;
	@%p48 bra 	$L__BB3_14;
	setp.ge.s32 	%p49, %r43, %r22;
	setp.lt.s32 	%p50, %r438, %r440;
	or.pred  	%p54, %p49, %p50;
$L__BB3_14:
	selp.b64 	%rd81, %rd83, %rd84, %p54;
	selp.b32 	%r431, %r438, %r440, %p54;
	selp.b16 	%rs196, %rs202, %rs207, %p54;
	selp.b32 	%r430, %r439, %r441, %p54;
	selp.b16 	%rs195, %rs203, %rs208, %p54;
	selp.b16 	%rs194, %rs204, %rs209, %p54;
	selp.b16 	%rs193, %rs205, %rs210, %p54;
	selp.b16 	%rs192, %rs206, %rs211, %p54;
	shl.b32 	%r54, %r434, 1;
	setp.lt.u32 	%p51, %r434, 129;
	mov.u32 	%r434, %r54;
	@%p51 bra 	$L__BB3_4;
	ld.param.s8 	%rs181, [_ZN3cub18CUB_300001_SM_10006detail10merge_sort30DeviceMergeSortBlockSortKernelINS2_10policy_hubIN6thrust24THRUST_300001_SM_1000_NS6detail15normal_iteratorINS6_10device_ptrI9SortTupleEEEEE9Policy600ESC_PNS0_8NullTypeESC_SG_jN4cuda3std3__44lessISA_EESA_SF_EEvbT0_T1_T2_T3_T4_PT6_PT7_T5_NS1_7vsmem_tE_param_0];
	bar.sync 	0;
	setp.eq.s16 	%p52, %rs181, 0;
	@%p52 bra 	$L__BB3_17;
	st.shared.u64 	[%r6], %rd82;
	st.shared.u32 	[%r6+8], %r433;
	st.shared.u8 	[%r6+12], %rs201;
	st.shared.u32 	[%r6+16], %r432;
	cvt.u32.u16 	%r377, %rs197;
	cvt.u32.u16 	%r378, %rs198;
	prmt.b32 	%r379, %r378, %r377, 0x3340U;
	cvt.u32.u16 	%r380, %rs199;
	cvt.u32.u16 	%r381, %rs200;
	prmt.b32 	%r382, %r381, %r380, 0x3340U;
	prmt.b32 	%r383, %r382, %r379, 0x5410U;
	st.shared.u32 	[%r6+20], %r383;
	st.shared.u64 	[%r6+24], %rd81;
	st.shared.u32 	[%r6+32], %r431;
	st.shared.u8 	[%r6+36], %rs196;
	st.shared.u32 	[%r6+40], %r430;
	cvt.u32.u16 	%r384, %rs192;
	cvt.u32.u16 	%r385, %rs193;
	prmt.b32 	%r386, %r385, %r384, 0x3340U;
	cvt.u32.u16 	%r387, %rs194;
	cvt.u32.u16 	%r388, %rs195;
	prmt.b32 	%r389, %r388, %r387, 0x3340U;
	prmt.b32 	%r390, %r389, %r386, 0x5410U;
	st.shared.u32 	[%r6+44], %r390;
	bar.warp.sync 	-1;
	cvt.u64.u32 	%rd69, %r4;
	mov.u32 	%r391, %ctaid.x;
	shl.b32 	%r392, %r391, 9;
	or.b32  	%r393, %r3, %r392;
	cvt.u64.u32 	%rd70, %r393;
	add.s64 	%rd71, %rd70, %rd69;
	mad.lo.s64 	%rd72, %rd71, 24, %rd2;
	ld.shared.v2.u32 	{%r394, %r395}, [%r5];
	.pragma "used_bytes_mask 31";
	ld.shared.v2.u32 	{%r396, %r397}, [%r5+8];
	ld.shared.v2.u32 	{%r398, %r399}, [%r5+16];
	st.global.v2.u32 	[%rd72], {%r394, %r395};
	st.global.v2.u32 	[%rd72+8], {%r396, %r397};
	st.global.v2.u32 	[%rd72+16], {%r398, %r399};
	ld.shared.v2.u32 	{%r400, %r401}, [%r5+768];
	.pragma "used_bytes_mask 31";
	ld.shared.v2.u32 	{%r402, %r403}, [%r5+776];
	ld.shared.v2.u32 	{%r404, %r405}, [%r5+784];
	st.global.v2.u32 	[%rd72+768], {%r400, %r401};
	st.global.v2.u32 	[%rd72+776], {%r402, %r403};
	st.global.v2.u32 	[%rd72+784], {%r404, %r405};
	bra.uni 	$L__BB3_51;
$L__BB3_17:
	ld.param.u64 	%rd78, [_ZN3cub18CUB_300001_SM_10006detail10merge_sort30DeviceMergeSortBlockSortKernelINS2_10policy_hubIN6thrust24THRUST_300001_SM_1000_NS6detail15normal_iteratorINS6_10device_ptrI9SortTupleEEEEE9Policy600ESC_PNS0_8NullTypeESC_SG_jN4cuda3std3__44lessISA_EESA_SF_EEvbT0_T1_T2_T3_T4_PT6_PT7_T5_NS1_7vsmem_tE_param_6];
	st.shared.u64 	[%r6], %rd82;
	st.shared.u32 	[%r6+8], %r433;
	st.shared.u8 	[%r6+12], %rs201;
	st.shared.u32 	[%r6+16], %r432;
	cvt.u32.u16 	%r406, %rs197;
	cvt.u32.u16 	%r407, %rs198;
	prmt.b32 	%r408, %r407, %r406, 0x3340U;
	cvt.u32.u16 	%r409, %rs199;
	cvt.u32.u16 	%r410, %rs200;
	prmt.b32 	%r411, %r410, %r409, 0x3340U;
	prmt.b32 	%r412, %r411, %r408, 0x5410U;
	st.shared.u32 	[%r6+20], %r412;
	st.shared.u64 	[%r6+24], %rd81;
	st.shared.u32 	[%r6+32], %r431;
	st.shared.u8 	[%r6+36], %rs196;
	st.shared.u32 	[%r6+40], %r430;
	cvt.u32.u16 	%r413, %rs192;
	cvt.u32.u16 	%r414, %rs193;
	prmt.b32 	%r415, %r414, %r413, 0x3340U;
	cvt.u32.u16 	%r416, %rs194;
	cvt.u32.u16 	%r417, %rs195;
	prmt.b32 	%r418, %r417, %r416, 0x3340U;
	prmt.b32 	%r419, %r418, %r415, 0x5410U;
	st.shared.u32 	[%r6+44], %r419;
	bar.warp.sync 	-1;
	ld.shared.u64 	%rd73, [%r5];
	ld.shared.u32 	%r420, [%r5+8];
	ld.shared.u8 	%rs178, [%r5+12];
	ld.shared.u32 	%r421, [%r5+16];
	ld.shared.u32 	%r422, [%r5+20];
	ld.shared.u64 	%rd74, [%r5+768];
	ld.shared.u32 	%r423, [%r5+776];
	ld.shared.u8 	%rs179, [%r5+780];
	ld.shared.u32 	%r424, [%r5+784];
	ld.shared.u32 	%r425, [%r5+788];
	cvta.to.global.u64 	%rd75, %rd78;
	mad.lo.s64 	%rd76, %rd3, 24, %rd75;
	st.global.u64 	[%rd76], %rd73;
	st.global.u32 	[%rd76+8], %r420;
	st.global.u8 	[%rd76+12], %rs178;
	st.global.u32 	[%rd76+16], %r421;
	st.global.u32 	[%rd76+20], %r422;
	st.global.u64 	[%rd76+768], %rd74;
	st.global.u32 	[%rd76+776], %r423;
	st.global.u8 	[%rd76+780], %rs179;
	st.global.u32 	[%rd76+784], %r424;
	st.global.u32 	[%rd76+788], %r425;
	bra.uni 	$L__BB3_51;
$L__BB3_18:
	sub.s32 	%r142, %r138, %r1;
	min.s32 	%r55, %r142, 512;
	// begin inline asm
	griddepcontrol.wait;
	// end inline asm
	cvt.u64.u32 	%rd18, %r1;
	mul.wide.u32 	%rd49, %r1, 24;
	add.s64 	%rd50, %rd1, %rd49;
	mov.u32 	%r56, %tid.x;
	ld.global.u64 	%rd86, [%rd50];
	ld.global.u32 	%r445, [%rd50+8];
	ld.global.u8 	%rs218, [%rd50+12];
	ld.global.u32 	%r444, [%rd50+16];
	ld.global.u32 	%r143, [%rd50+20];
	bfe.u32 	%r144, %r143, 0, 8;
	cvt.u16.u32 	%rs217, %r144;
	bfe.u32 	%r145, %r143, 8, 8;
	cvt.u16.u32 	%rs219, %r145;
	bfe.u32 	%r146, %r143, 16, 8;
	cvt.u16.u32 	%rs220, %r146;
	bfe.u32 	%r147, %r143, 24, 8;
	cvt.u16.u32 	%rs221, %r147;
	and.b32  	%r59, %r56, 31;
	shl.b32 	%r148, %r56, 1;
	and.b32  	%r149, %r148, 1984;
	or.b32  	%r60, %r149, %r59;
	setp.ge.s32 	%p10, %r60, %r55;
	mul.lo.s32 	%r150, %r60, 24;
	cvt.u64.u32 	%rd51, %r150;
	add.s64 	%rd20, %rd50, %rd51;
	mov.u16 	%rs212, %rs221;
	mov.u16 	%rs213, %rs220;
	mov.u16 	%rs214, %rs219;
	mov.u16 	%rs215, %rs217;
	mov.u32 	%r442, %r444;
	mov.u16 	%rs216, %rs218;
	mov.u32 	%r443, %r445;
	mov.u64 	%rd85, %rd86;
	@%p10 bra 	$L__BB3_20;
	ld.global.u64 	%rd85, [%rd20];
	ld.global.u32 	%r443, [%rd20+8];
	ld.global.u8 	%rs216, [%rd20+12];
	ld.global.u32 	%r442, [%rd20+16];
	ld.global.u32 	%r151, [%rd20+20];
	bfe.u32 	%r152, %r151, 0, 8;
	cvt.u16.u32 	%rs215, %r152;
	bfe.u32 	%r153, %r151, 8, 8;
	cvt.u16.u32 	%rs214, %r153;
	bfe.u32 	%r154, %r151, 16, 8;
	cvt.u16.u32 	%rs213, %r154;
	bfe.u32 	%r155, %r151, 24, 8;
	cvt.u16.u32 	%rs212, %r155;
$L__BB3_20:
	add.s32 	%r65, %r60, 32;
	setp.ge.s32 	%p11, %r65, %r55;
	@%p11 bra 	$L__BB3_22;
	ld.global.u64 	%rd86, [%rd20+768];
	ld.global.u32 	%r445, [%rd20+776];
	ld.global.u8 	%rs218, [%rd20+780];
	ld.global.u32 	%r444, [%rd20+784];
	ld.global.u32 	%r156, [%rd20+788];
	bfe.u32 	%r157, %r156, 0, 8;
	cvt.u16.u32 	%rs217, %r157;
	bfe.u32 	%r158, %r156, 8, 8;
	cvt.u16.u32 	%rs219, %r158;
	bfe.u32 	%r159, %r156, 16, 8;
	cvt.u16.u32 	%rs220, %r159;
	bfe.u32 	%r160, %r156, 24, 8;
	cvt.u16.u32 	%rs221, %r160;
$L__BB3_22:
	// begin inline asm
	mov.u32 %r161, %laneid;
	// end inline asm
	add.s32 	%r162, %r161, %r149;
	mov.u32 	%r163, _ZZN3cub18CUB_300001_SM_10006detail10merge_sort30DeviceMergeSortBlockSortKernelINS2_10policy_hubIN6thrust24THRUST_300001_SM_1000_NS6detail15normal_iteratorINS6_10device_ptrI9SortTupleEEEEE9Policy600ESC_PNS0_8NullTypeESC_SG_jN4cuda3std3__44lessISA_EESA_SF_EEvbT0_T1_T2_T3_T4_PT6_PT7_T5_NS1_7vsmem_tEE19static_temp_storage;
	mad.lo.s32 	%r72, %r162, 24, %r163;
	st.shared.u64 	[%r72], %rd85;
	st.shared.u32 	[%r72+8], %r443;
	st.shared.u8 	[%r72+12], %rs216;
	st.shared.u32 	[%r72+16], %r442;
	cvt.u32.u16 	%r164, %rs212;
	cvt.u32.u16 	%r165, %rs213;
	prmt.b32 	%r166, %r165, %r164, 0x3340U;
	cvt.u32.u16 	%r167, %rs214;
	cvt.u32.u16 	%r168, %rs215;
	prmt.b32 	%r169, %r168, %r167, 0x3340U;
	prmt.b32 	%r170, %r169, %r166, 0x5410U;
	st.shared.u32 	[%r72+20], %r170;
	st.shared.u64 	[%r72+768], %rd86;
	st.shared.u32 	[%r72+776], %r445;
	st.shared.u8 	[%r72+780], %rs218;
	st.shared.u32 	[%r72+784], %r444;
	cvt.u32.u16 	%r171, %rs221;
	cvt.u32.u16 	%r172, %rs220;
	prmt.b32 	%r173, %r172, %r171, 0x3340U;
	cvt.u32.u16 	%r174, %rs219;
	cvt.u32.u16 	%r175, %rs217;
	prmt.b32 	%r176, %r175, %r174, 0x3340U;
	prmt.b32 	%r177, %r176, %r173, 0x5410U;
	st.shared.u32 	[%r72+788], %r177;
	bar.warp.sync 	-1;
	mad.lo.s32 	%r73, %r161, 24, %r72;
	ld.shared.u64 	%rd91, [%r73];
	ld.shared.u32 	%r455, [%r73+8];
	ld.shared.u8 	%rs244, [%r73+12];
	ld.shared.u32 	%r454, [%r73+16];
	ld.shared.u32 	%r178, [%r73+20];
	bfe.u32 	%r179, %r178, 0, 8;
	cvt.u16.u32 	%rs242, %r179;
	bfe.u32 	%r180, %r178, 8, 8;
	cvt.u16.u32 	%rs98, %r180;
	bfe.u32 	%r181, %r178, 16, 8;
	cvt.u16.u32 	%rs99, %r181;
	bfe.u32 	%r182, %r178, 24, 8;
	cvt.u16.u32 	%rs100, %r182;
	ld.shared.u64 	%rd87, [%r73+24];
	ld.shared.v4.u32 	{%r447, %r183, %r446, %r184}, [%r73+32];
	mov.b64 	%rd52, {%r446, %r184};
	mov.b64 	%rd53, {%r447, %r183};
	shr.u64 	%rd54, %rd53, 32;
	cvt.u16.u64 	%rs223, %rd54;
	{ .reg .b32 tmp; mov.b64 {tmp, %r185}, %rd52; }
	bfe.u32 	%r186, %r185, 0, 8;
	cvt.u16.u32 	%rs222, %r186;
	bfe.u32 	%r187, %r185, 8, 8;
	cvt.u16.u32 	%rs233, %r187;
	bfe.u32 	%r188, %r185, 16, 8;
	cvt.u16.u32 	%rs235, %r188;
	bfe.u32 	%r189, %r185, 24, 8;
	cvt.u16.u32 	%rs236, %r189;
	bar.sync 	0;
	// begin inline asm
	griddepcontrol.launch_dependents;
	// end inline asm
	or.b32  	%r190, %r148, 1;
	setp.lt.u32 	%p12, %r190, %r55;
	@%p12 bra 	$L__BB3_24;
	mov.u32 	%r446, %r454;
	mov.u16 	%rs222, %rs242;
	mov.u16 	%rs223, %rs244;
	mov.u32 	%r447, %r455;
	mov.u64 	%rd87, %rd91;
	mov.u16 	%rs233, %rs98;
	mov.u16 	%rs235, %rs99;
	mov.u16 	%rs236, %rs100;
$L__BB3_24:
	setp.ge.u32 	%p13, %r148, %r55;
	setp.ge.s32 	%p14, %r447, %r455;
	or.pred  	%p15, %p13, %p14;
	mov.u32 	%r452, %r446;
	mov.u16 	%rs237, %rs222;
	mov.u16 	%rs238, %rs223;
	mov.u32 	%r453, %r447;
	mov.u64 	%rd90, %rd87;
	mov.u16 	%rs239, %rs100;
	mov.u16 	%rs240, %rs99;
	mov.u16 	%rs241, %rs98;
	@%p15 bra 	$L__BB3_26;
	mov.u32 	%r452, %r454;
	mov.u16 	%rs237, %rs242;
	mov.u16 	%rs238, %rs244;
	mov.u32 	%r453, %r455;
	mov.u64 	%rd90, %rd91;
	mov.u16 	%rs239, %rs236;
	mov.u16 	%rs240, %rs235;
	mov.u16 	%rs241, %rs233;
	mov.u16 	%rs242, %rs222;
	mov.u32 	%r454, %r446;
	mov.u16 	%rs233, %rs98;
	mov.u16 	%rs244, %rs223;
	mov.u32 	%r455, %r447;
	mov.u64 	%rd91, %rd87;
	mov.u16 	%rs235, %rs99;
	mov.u16 	%rs236, %rs100;
$L__BB3_26:
	mov.b32 	%r456, 2;
	mad.lo.s32 	%r194, %r56, 48, %r163;
$L__BB3_27:
	bar.sync 	0;
	add.s32 	%r192, %r456, -1;
	st.shared.u64 	[%r194], %rd91;
	st.shared.u32 	[%r194+8], %r455;
	st.shared.u8 	[%r194+12], %rs244;
	st.shared.u32 	[%r194+16], %r454;
	cvt.u32.u16 	%r195, %rs239;
	cvt.u32.u16 	%r196, %rs240;
	prmt.b32 	%r197, %r196, %r195, 0x3340U;
	cvt.u32.u16 	%r198, %rs241;
	cvt.u32.u16 	%r199, %rs242;
	prmt.b32 	%r200, %r199, %r198, 0x3340U;
	prmt.b32 	%r201, %r200, %r197, 0x5410U;
	st.shared.u32 	[%r194+20], %r201;
	st.shared.u64 	[%r194+24], %rd90;
	st.shared.u32 	[%r194+32], %r453;
	st.shared.u8 	[%r194+36], %rs238;
	st.shared.u32 	[%r194+40], %r452;
	cvt.u32.u16 	%r202, %rs236;
	cvt.u32.u16 	%r203, %rs235;
	prmt.b32 	%r204, %r203, %r202, 0x3340U;
	cvt.u32.u16 	%r205, %rs233;
	cvt.u32.u16 	%r206, %rs237;
	prmt.b32 	%r207, %r206, %r205, 0x3340U;
	prmt.b32 	%r208, %r207, %r204, 0x5410U;
	st.shared.u32 	[%r194+44], %r208;
	bar.sync 	0;
	neg.s32 	%r209, %r456;
	and.b32  	%r210, %r56, %r209;
	shl.b32 	%r211, %r210, 1;
	and.b32  	%r212, %r192, %r56;
	shl.b32 	%r213, %r212, 1;
	min.s32 	%r89, %r213, %r55;
	min.s32 	%r90, %r211, %r55;
	add.s32 	%r214, %r90, %r456;
	min.s32 	%r91, %r214, %r55;
	add.s32 	%r215, %r91, %r456;
	min.s32 	%r92, %r215, %r55;
	sub.s32 	%r216, %r91, %r90;
	sub.s32 	%r217, %r92, %r91;
	setp.lt.s32 	%p16, %r89, %r217;
	sub.s32 	%r218, %r89, %r217;
	selp.b32 	%r459, 0, %r218, %p16;
	min.s32 	%r457, %r216, %r89;
	setp.ge.s32 	%p17, %r459, %r457;
	@%p17 bra 	$L__BB3_30;
	add.s32 	%r95, %r91, %r89;
$L__BB3_29:
	sub.s32 	%r219, %r457, %r459;
	shr.u32 	%r220, %r219, 31;
	add.s32 	%r221, %r219, %r220;
	shr.s32 	%r222, %r221, 1;
	add.s32 	%r223, %r222, %r459;
	add.s32 	%r224, %r223, %r90;
	mov.u32 	%r225, _ZZN3cub18CUB_300001_SM_10006detail10merge_sort30DeviceMergeSortBlockSortKernelINS2_10policy_hubIN6thrust24THRUST_300001_SM_1000_NS6detail15normal_iteratorINS6_10device_ptrI9SortTupleEEEEE9Policy600ESC_PNS0_8NullTypeESC_SG_jN4cuda3std3__44lessISA_EESA_SF_EEvbT0_T1_T2_T3_T4_PT6_PT7_T5_NS1_7vsmem_tEE19static_temp_storage;
	mad.lo.s32 	%r226, %r224, 24, %r225;
	ld.shared.u32 	%r227, [%r226+8];
	not.b32 	%r228, %r223;
	add.s32 	%r229, %r95, %r228;
	mad.lo.s32 	%r230, %r229, 24, %r225;
	ld.shared.u32 	%r231, [%r230+8];
	setp.lt.s32 	%p18, %r231, %r227;
	add.s32 	%r232, %r223, 1;
	selp.b32 	%r459, %r459, %r232, %p18;
	selp.b32 	%r457, %r223, %r457, %p18;
	setp.lt.s32 	%p19, %r459, %r457;
	@%p19 bra 	$L__BB3_29;
$L__BB3_30:
	add.s32 	%r101, %r459, %r90;
	add.s32 	%r233, %r91, %r89;
	sub.s32 	%r102, %r233, %r459;
	mov.u32 	%r234, _ZZN3cub18CUB_300001_SM_10006detail10merge_sort30DeviceMergeSortBlockSortKernelINS2_10policy_hubIN6thrust24THRUST_300001_SM_1000_NS6detail15normal_iteratorINS6_10device_ptrI9SortTupleEEEEE9Policy600ESC_PNS0_8NullTypeESC_SG_jN4cuda3std3__44lessISA_EESA_SF_EEvbT0_T1_T2_T3_T4_PT6_PT7_T5_NS1_7vsmem_tEE19static_temp_storage;
	mad.lo.s32 	%r103, %r101, 24, %r234;
	ld.shared.u64 	%rd93, [%r103];
	ld.shared.u32 	%r462, [%r103+8];
	ld.shared.u8 	%rs252, [%r103+12];
	ld.shared.u32 	%r463, [%r103+16];
	ld.shared.u32 	%r235, [%r103+20];
	bfe.u32 	%r236, %r235, 0, 8;
	cvt.u16.u32 	%rs253, %r236;
	bfe.u32 	%r237, %r235, 8, 8;
	cvt.u16.u32 	%rs254, %r237;
	bfe.u32 	%r238, %r235, 16, 8;
	cvt.u16.u32 	%rs255, %r238;
	bfe.u32 	%r239, %r235, 24, 8;
	cvt.u16.u32 	%rs256, %r239;
	mad.lo.s32 	%r106, %r102, 24, %r234;
	ld.shared.u64 	%rd92, [%r106];
	ld.shared.u32 	%r460, [%r106+8];
	ld.shared.u8 	%rs247, [%r106+12];
	ld.shared.u32 	%r461, [%r106+16];
	ld.shared.u32 	%r240, [%r106+20];
	bfe.u32 	%r241, %r240, 0, 8;
	cvt.u16.u32 	%rs248, %r241;
	bfe.u32 	%r242, %r240, 8, 8;
	cvt.u16.u32 	%rs249, %r242;
	bfe.u32 	%r243, %r240, 16, 8;
	cvt.u16.u32 	%rs250, %r243;
	bfe.u32 	%r244, %r240, 24, 8;
	cvt.u16.u32 	%rs251, %r244;
	setp.ge.s32 	%p21, %r102, %r92;
	mov.pred 	%p55, 0;
	@%p21 bra 	$L__BB3_32;
	setp.ge.s32 	%p22, %r101, %r91;
	setp.lt.s32 	%p23, %r460, %r462;
	or.pred  	%p55, %p22, %p23;
$L__BB3_32:
	selp.b64 	%rd91, %rd92, %rd93, %p55;
	selp.b32 	%r455, %r460, %r462, %p55;
	selp.b16 	%rs244, %rs247, %rs252, %p55;
	selp.b32 	%r454, %r461, %r463, %p55;
	selp.b16 	%rs242, %rs248, %rs253, %p55;
	selp.b16 	%rs241, %rs249, %rs254, %p55;
	selp.b16 	%rs240, %rs250, %rs255, %p55;
	selp.b16 	%rs239, %rs251, %rs256, %p55;
	selp.u32 	%r245, 1, 0, %p55;
	add.s32 	%r111, %r102, %r245;
	not.pred 	%p24, %p55;
	selp.u32 	%r246, 1, 0, %p24;
	add.s32 	%r112, %r101, %r246;
	@%p24 bra 	$L__BB3_34;
	ld.shared.u64 	%rd92, [%r106+24];
	ld.shared.u32 	%r460, [%r106+32];
	ld.shared.u8 	%rs247, [%r106+36];
	ld.shared.u32 	%r461, [%r106+40];
	ld.shared.u32 	%r252, [%r106+44];
	bfe.u32 	%r253, %r252, 0, 8;
	cvt.u16.u32 	%rs248, %r253;
	bfe.u32 	%r254, %r252, 8, 8;
	cvt.u16.u32 	%rs249, %r254;
	bfe.u32 	%r255, %r252, 16, 8;
	cvt.u16.u32 	%rs250, %r255;
	bfe.u32 	%r256, %r252, 24, 8;
	cvt.u16.u32 	%rs251, %r256;
	bra.uni 	$L__BB3_35;
$L__BB3_34:
	ld.shared.u64 	%rd93, [%r103+24];
	ld.shared.u32 	%r462, [%r103+32];
	ld.shared.u8 	%rs252, [%r103+36];
	ld.shared.u32 	%r463, [%r103+40];
	ld.shared.u32 	%r247, [%r103+44];
	bfe.u32 	%r248, %r247, 0, 8;
	cvt.u16.u32 	%rs253, %r248;
	bfe.u32 	%r249, %r247, 8, 8;
	cvt.u16.u32 	%rs254, %r249;
	bfe.u32 	%r250, %r247, 16, 8;
	cvt.u16.u32 	%rs255, %r250;
	bfe.u32 	%r251, %r247, 24, 8;
	cvt.u16.u32 	%rs256, %r251;
$L__BB3_35:
	setp.ge.s32 	%p26, %r111, %r92;
	mov.pred 	%p56, 0;
	@%p26 bra 	$L__BB3_37;
	setp.ge.s32 	%p27, %r112, %r91;
	setp.lt.s32 	%p28, %r460, %r462;
	or.pred  	%p56, %p27, %p28;
$L__BB3_37:
	selp.b64 	%rd90, %rd92, %rd93, %p56;
	selp.b32 	%r453, %r460, %r462, %p56;
	selp.b16 	%rs238, %rs247, %rs252, %p56;
	selp.b32 	%r452, %r461, %r463, %p56;
	selp.b16 	%rs237, %rs248, %rs253, %p56;
	selp.b16 	%rs233, %rs249, %rs254, %p56;
	selp.b16 	%rs235, %rs250, %rs255, %p56;
	selp.b16 	%rs236, %rs251, %rs256, %p56;
	shl.b32 	%r123, %r456, 1;
	setp.lt.u32 	%p29, %r456, 129;
	mov.u32 	%r456, %r123;
	@%p29 bra 	$L__BB3_27;
	ld.param.s8 	%rs180, [_ZN3cub18CUB_300001_SM_10006detail10merge_sort30DeviceMergeSortBlockSortKernelINS2_10policy_hubIN6thrust24THRUST_300001_SM_1000_NS6detail15normal_iteratorINS6_10device_ptrI9SortTupleEEEEE9Policy600ESC_PNS0_8NullTypeESC_SG_jN4cuda3std3__44lessISA_EESA_SF_EEvbT0_T1_T2_T3_T4_PT6_PT7_T5_NS1_7vsmem_tE_param_0];
	bar.sync 	0;
	setp.eq.s16 	%p30, %rs180, 0;
	@%p30 bra 	$L__BB3_45;
	st.shared.u64 	[%r73], %rd91;
	st.shared.u32 	[%r73+8], %r455;
	st.shared.u8 	[%r73+12], %rs244;
	st.shared.u32 	[%r73+16], %r454;
	cvt.u32.u16 	%r257, %rs239;
	cvt.u32.u16 	%r258, %rs240;
	prmt.b32 	%r259, %r258, %r257, 0x3340U;
	cvt.u32.u16 	%r260, %rs241;
	cvt.u32.u16 	%r261, %rs242;
	prmt.b32 	%r262, %r261, %r260, 0x3340U;
	prmt.b32 	%r263, %r262, %r259, 0x5410U;
	st.shared.u32 	[%r73+20], %r263;
	st.shared.u64 	[%r73+24], %rd90;
	st.shared.u32 	[%r73+32], %r453;
	st.shared.u8 	[%r73+36], %rs238;
	st.shared.u32 	[%r73+40], %r452;
	cvt.u32.u16 	%r264, %rs236;
	cvt.u32.u16 	%r265, %rs235;
	prmt.b32 	%r266, %r265, %r264, 0x3340U;
	cvt.u32.u16 	%r267, %rs233;
	cvt.u32.u16 	%r268, %rs237;
	prmt.b32 	%r269, %r268, %r267, 0x3340U;
	prmt.b32 	%r270, %r269, %r266, 0x5410U;
	st.shared.u32 	[%r73+44], %r270;
	bar.warp.sync 	-1;
	ld.shared.u64 	%rd40, [%r72];
	ld.shared.u32 	%r124, [%r72+8];
	ld.shared.u8 	%rs171, [%r72+12];
	ld.shared.u32 	%r125, [%r72+16];
	ld.shared.u32 	%r126, [%r72+20];
	ld.shared.u64 	%rd41, [%r72+768];
	ld.shared.u32 	%r127, [%r72+776];
	ld.shared.u8 	%rs172, [%r72+780];
	ld.shared.u32 	%r128, [%r72+784];
	ld.shared.u32 	%r129, [%r72+788];
	setp.eq.s32 	%p31, %r56, 0;
	@%p31 bra 	$L__BB3_40;
	bra.uni 	$L__BB3_41;
$L__BB3_40:
	st.volatile.shared.u32 	[_ZZN3cub18CUB_300001_SM_10006detail10merge_sort30DeviceMergeSortBlockSortKernelINS2_10policy_hubIN6thrust24THRUST_300001_SM_1000_NS6detail15normal_iteratorINS6_10device_ptrI9SortTupleEEEEE9Policy600ESC_PNS0_8NullTypeESC_SG_jN4cuda3std3__44lessISA_EESA_SF_EEvbT0_T1_T2_T3_T4_PT6_PT7_T5_NS1_7vsmem_tEE19static_temp_storage+12288], %r55;
$L__BB3_41:
	bar.sync 	0;
	ld.volatile.shared.u32 	%r136, [_ZZN3cub18CUB_300001_SM_10006detail10merge_sort30DeviceMergeSortBlockSortKernelINS2_10policy_hubIN6thrust24THRUST_300001_SM_1000_NS6detail15normal_iteratorINS6_10device_ptrI9SortTupleEEEEE9Policy600ESC_PNS0_8NullTypeESC_SG_jN4cuda3std3__44lessISA_EESA_SF_EEvbT0_T1_T2_T3_T4_PT6_PT7_T5_NS1_7vsmem_tEE19static_temp_storage+12288];
	cvt.u64.u32 	%rd55, %r149;
	mov.u32 	%r271, %ctaid.x;
	shl.b32 	%r272, %r271, 9;
	or.b32  	%r273, %r59, %r272;
	cvt.u64.u32 	%rd56, %r273;
	add.s64 	%rd57, %rd56, %rd55;
	setp.ge.s32 	%p32, %r60, %r136;
	mad.lo.s64 	%rd44, %rd57, 24, %rd2;
	@%p32 bra 	$L__BB3_43;
	st.global.u64 	[%rd44], %rd40;
	st.global.u32 	[%rd44+8], %r124;
	st.global.u8 	[%rd44+12], %rs171;
	st.global.u32 	[%rd44+16], %r125;
	st.global.u32 	[%rd44+20], %r126;
$L__BB3_43:
	setp.ge.s32 	%p33, %r65, %r136;
	@%p33 bra 	$L__BB3_51;
	st.global.u64 	[%rd44+768], %rd41;
	st.global.u32 	[%rd44+776], %r127;
	st.global.u8 	[%rd44+780], %rs172;
	st.global.u32 	[%rd44+784], %r128;
	st.global.u32 	[%rd44+788], %r129;
	bra.uni 	$L__BB3_51;
$L__BB3_45:
	st.shared.u64 	[%r73], %rd91;
	st.shared.u32 	[%r73+8], %r455;
	st.shared.u8 	[%r73+12], %rs244;
	st.shared.u32 	[%r73+16], %r454;
	cvt.u32.u16 	%r274, %rs239;
	cvt.u32.u16 	%r275, %rs240;
	prmt.b32 	%r276, %r275, %r274, 0x3340U;
	cvt.u32.u16 	%r277, %rs241;
	cvt.u32.u16 	%r278, %rs242;
	prmt.b32 	%r279, %r278, %r277, 0x3340U;
	prmt.b32 	%r280, %r279, %r276, 0x5410U;
	st.shared.u32 	[%r73+20], %r280;
	st.shared.u64 	[%r73+24], %rd90;
	st.shared.u32 	[%r73+32], %r453;
	st.shared.u8 	[%r73+36], %rs238;
	st.shared.u32 	[%r73+40], %r452;
	cvt.u32.u16 	%r281, %rs236;
	cvt.u32.u16 	%r282, %rs235;
	prmt.b32 	%r283, %r282, %r281, 0x3340U;
	cvt.u32.u16 	%r284, %rs233;
	cvt.u32.u16 	%r285, %rs237;
	prmt.b32 	%r286, %r285, %r284, 0x3340U;
	prmt.b32 	%r287, %r286, %r283, 0x5410U;
	st.shared.u32 	[%r73+44], %r287;
	bar.warp.sync 	-1;
	ld.shared.u64 	%rd42, [%r72];
	ld.shared.u32 	%r130, [%r72+8];
	ld.shared.u8 	%rs173, [%r72+12];
	ld.shared.u32 	%r131, [%r72+16];
	ld.shared.u32 	%r132, [%r72+20];
	ld.shared.u64 	%rd43, [%r72+768];
	ld.shared.u32 	%r133, [%r72+776];
	ld.shared.u8 	%rs174, [%r72+780];
	ld.shared.u32 	%r134, [%r72+784];
	ld.shared.u32 	%r135, [%r72+788];
	setp.eq.s32 	%p34, %r56, 0;
	@%p34 bra 	$L__BB3_46;
	bra.uni 	$L__BB3_47;
$L__BB3_46:
	st.volatile.shared.u32 	[_ZZN3cub18CUB_300001_SM_10006detail10merge_sort30DeviceMergeSortBlockSortKernelINS2_10policy_hubIN6thrust24THRUST_300001_SM_1000_NS6detail15normal_iteratorINS6_10device_ptrI9SortTupleEEEEE9Policy600ESC_PNS0_8NullTypeESC_SG_jN4cuda3std3__44lessISA_EESA_SF_EEvbT0_T1_T2_T3_T4_PT6_PT7_T5_NS1_7vsmem_tEE19static_temp_storage+12288], %r55;
$L__BB3_47:
	ld.param.u64 	%rd77, [_ZN3cub18CUB_300001_SM_10006detail10merge_sort30DeviceMergeSortBlockSortKernelINS2_10policy_hubIN6thrust24THRUST_300001_SM_1000_NS6detail15normal_iteratorINS6_10device_ptrI9SortTupleEEEEE9Policy600ESC_PNS0_8NullTypeESC_SG_jN4cuda3std3__44lessISA_EESA_SF_EEvbT0_T1_T2_T3_T4_PT6_PT7_T5_NS1_7vsmem_tE_param_6];
	bar.sync 	0;
	ld.volatile.shared.u32 	%r137, [_ZZN3cub18CUB_300001_SM_10006detail10merge_sort30DeviceMergeSortBlockSortKernelINS2_10policy_hubIN6thrust24THRUST_300001_SM_1000_NS6detail15normal_iteratorINS6_10device_ptrI9SortTupleEEEEE9Policy600ESC_PNS0_8NullTypeESC_SG_jN4cuda3std3__44lessISA_EESA_SF_EEvbT0_T1_T2_T3_T4_PT6_PT7_T5_NS1_7vsmem_tEE19static_temp_storage+12288];
	setp.ge.s32 	%p35, %r60, %r137;
	cvt.u64.u32 	%rd58, %r60;
	add.s64 	%rd59, %rd58, %rd18;
	cvta.to.global.u64 	%rd60, %rd77;
	mad.lo.s64 	%rd45, %rd59, 24, %rd60;
	@%p35 bra 	$L__BB3_49;
	st.global.u64 	[%rd45], %rd42;
	st.global.u32 	[%rd45+8], %r130;
	st.global.u8 	[%rd45+12], %rs173;
	st.global.u32 	[%rd45+16], %r131;
	st.global.u32 	[%rd45+20], %r132;
$L__BB3_49:
	setp.ge.s32 	%p36, %r65, %r137;
	@%p36 bra 	$L__BB3_51;
	st.global.u64 	[%rd45+768], %rd43;
	st.global.u32 	[%rd45+776], %r133;
	st.global.u8 	[%rd45+780], %rs174;
	st.global.u32 	[%rd45+784], %r134;
	st.global.u32 	[%rd45+788], %r135;
$L__BB3_51:
	ret;

}
	// .globl	_ZN3cub18CUB_300001_SM_10006detail10merge_sort30DeviceMergeSortPartitionKernelIN6thrust24THRUST_300001_SM_1000_NS6detail15normal_iteratorINS5_10device_ptrI9SortTupleEEEEjN4cuda3std3__44lessIS9_EES9_EEvbT_PT2_T0_SK_PSK_T1_SK_i
.visible .entry _ZN3cub18CUB_300001_SM_10006detail10merge_sort30DeviceMergeSortPartitionKernelIN6thrust24THRUST_300001_SM_1000_NS6detail15normal_iteratorINS5_10device_ptrI9SortTupleEEEEjN4cuda3std3__44lessIS9_EES9_EEvbT_PT2_T0_SK_PSK_T1_SK_i(
	.param .u8 _ZN3cub18CUB_300001_SM_10006detail10merge_sort30DeviceMergeSortPartitionKernelIN6thrust24THRUST_300001_SM_1000_NS6detail15normal_iteratorINS5_10device_ptrI9SortTupleEEEEjN4cuda3std3__44lessIS9_EES9_EEvbT_PT2_T0_SK_PSK_T1_SK_i_param_0,
	.param .align 8 .b8 _ZN3cub18CUB_300001_SM_10006detail10merge_sort30DeviceMergeSortPartitionKernelIN6thrust24THRUST_300001_SM_1000_NS6detail15normal_iteratorINS5_10device_ptrI9SortTupleEEEEjN4cuda3std3__44lessIS9_EES9_EEvbT_PT2_T0_SK_PSK_T1_SK_i_param_1[8],
	.param .u64 .ptr .align 1 _ZN3cub18CUB_300001_SM_10006detail10merge_sort30DeviceMergeSortPartitionKernelIN6thrust24THRUST_300001_SM_1000_NS6detail15normal_iteratorINS5_10device_ptrI9SortTupleEEEEjN4cuda3std3__44lessIS9_EES9_EEvbT_PT2_T0_SK_PSK_T1_SK_i_param_2,
	.param .u32 _ZN3cub18CUB_300001_SM_10006detail10merge_sort30DeviceMergeSortPartitionKernelIN6thrust24THRUST_300001_SM_1000_NS6detail15normal_iteratorINS5_10device_ptrI9SortTupleEEEEjN4cuda3std3__44lessIS9_EES9_EEvbT_PT2_T0_SK_PSK_T1_SK_i_param_3,
	.param .u32 _ZN3cub18CUB_300001_SM_10006detail10merge_sort30DeviceMergeSortPartitionKernelIN6thrust24THRUST_300001_SM_1000_NS6detail15normal_iteratorINS5_10device_ptrI9SortTupleEEEEjN4cuda3std3__44lessIS9_EES9_EEvbT_PT2_T0_SK_PSK_T1_SK_i_param_4,
	.param .u64 .ptr .align 1 _ZN3cub18CUB_300001_SM_10006detail10merge_sort30DeviceMergeSortPartitionKernelIN6thrust24THRUST_300001_SM_1000_NS6detail15normal_iteratorINS5_10device_ptrI9SortTupleEEEEjN4cuda3std3__44lessIS9_EES9_EEvbT_PT2_T0_SK_PSK_T1_SK_i_param_5,
	.param .align 1 .b8 _ZN3cub18CUB_300001_SM_10006detail10merge_sort30DeviceMergeSortPartitionKernelIN6thrust24THRUST_300001_SM_1000_NS6detail15normal_iteratorINS5_10device_ptrI9SortTupleEEEEjN4cuda3std3__44lessIS9_EES9_EEvbT_PT2_T0_SK_PSK_T1_SK_i_param_6[1],
	.param .u32 _ZN3cub18CUB_300001_SM_10006detail10merge_sort30DeviceMergeSortPartitionKernelIN6thrust24THRUST_300001_SM_1000_NS6detail15normal_iteratorINS5_10device_ptrI9SortTupleEEEEjN4cuda3std3__44lessIS9_EES9_EEvbT_PT2_T0_SK_PSK_T1_SK_i_param_7,
	.param .u32 _ZN3cub18CUB_300001_SM_10006detail10merge_sort30DeviceMergeSortPartitionKernelIN6thrust24THRUST_300001_SM_1000_NS6detail15normal_iteratorINS5_10device_ptrI9SortTupleEEEEjN4cuda3std3__44lessIS9_EES9_EEvbT_PT2_T0_SK_PSK_T1_SK_i_param_8
)
{
	.reg .pred 	%p<10>;
	.reg .b16 	%rs<2>;
	.reg .b32 	%r<70>;
	.reg .b64 	%rd<28>;

	ld.param.u64 	%rd9, [_ZN3cub18CUB_300001_SM_10006detail10merge_sort30DeviceMergeSortPartitionKernelIN6thrust24THRUST_300001_SM_1000_NS6detail15normal_iteratorINS5_10device_ptrI9SortTupleEEEEjN4cuda3std3__44lessIS9_EES9_EEvbT_PT2_T0_SK_PSK_T1_SK_i_param_1];
	ld.param.s8 	%rs1, [_ZN3cub18CUB_300001_SM_10006detail10merge_sort30DeviceMergeSortPartitionKernelIN6thrust24THRUST_300001_SM_1000_NS6detail15normal_iteratorINS5_10device_ptrI9SortTupleEEEEjN4cuda3std3__44lessIS9_EES9_EEvbT_PT2_T0_SK_PSK_T1_SK_i_param_0];
	ld.param.u64 	%rd10, [_ZN3cub18CUB_300001_SM_10006detail10merge_sort30DeviceMergeSortPartitionKernelIN6thrust24THRUST_300001_SM_1000_NS6detail15normal_iteratorINS5_10device_ptrI9SortTupleEEEEjN4cuda3std3__44lessIS9_EES9_EEvbT_PT2_T0_SK_PSK_T1_SK_i_param_2];
	ld.param.u32 	%r20, [_ZN3cub18CUB_300001_SM_10006detail10merge_sort30DeviceMergeSortPartitionKernelIN6thrust24THRUST_300001_SM_1000_NS6detail15normal_iteratorINS5_10device_ptrI9SortTupleEEEEjN4cuda3std3__44lessIS9_EES9_EEvbT_PT2_T0_SK_PSK_T1_SK_i_param_3];
	ld.param.u32 	%r21, [_ZN3cub18CUB_300001_SM_10006detail10merge_sort30DeviceMergeSortPartitionKernelIN6thrust24THRUST_300001_SM_1000_NS6detail15normal_iteratorINS5_10device_ptrI9SortTupleEEEEjN4cuda3std3__44lessIS9_EES9_EEvbT_PT2_T0_SK_PSK_T1_SK_i_param_4];
	ld.param.u64 	%rd11, [_ZN3cub18CUB_300001_SM_10006detail10merge_sort30DeviceMergeSortPartitionKernelIN6thrust24THRUST_300001_SM_1000_NS6detail15normal_iteratorINS5_10device_ptrI9SortTupleEEEEjN4cuda3std3__44lessIS9_EES9_EEvbT_PT2_T0_SK_PSK_T1_SK_i_param_5];
	ld.param.u32 	%r22, [_ZN3cub18CUB_300001_SM_10006detail10merge_sort30DeviceMergeSortPartitionKernelIN6thrust24THRUST_300001_SM_1000_NS6detail15normal_iteratorINS5_10device_ptrI9SortTupleEEEEjN4cuda3std3__44lessIS9_EES9_EEvbT_PT2_T0_SK_PSK_T1_SK_i_param_7];
	ld.param.u32 	%r23, [_ZN3cub18CUB_300001_SM_10006detail10merge_sort30DeviceMergeSortPartitionKernelIN6thrust24THRUST_300001_SM_1000_NS6detail15normal_iteratorINS5_10device_ptrI9SortTupleEEEEjN4cuda3std3__44lessIS9_EES9_EEvbT_PT2_T0_SK_PSK_T1_SK_i_param_8];
	cvta.to.global.u64 	%rd1, %rd11;
	mov.u32 	%r24, %ntid.x;
	mov.u32 	%r25, %ctaid.x;
	mov.u32 	%r26, %tid.x;
	mad.lo.s32 	%r1, %r24, %r25, %r26;
	setp.ge.u32 	%p1, %r1, %r21;
	@%p1 bra 	$L__BB4_11;
	shr.u32 	%r27, %r22, 1;
	add.s32 	%r2, %r22, -1;
	neg.s32 	%r28, %r22;
	and.b32  	%r29, %r1, %r28;
	mul.lo.s32 	%r30, %r23, %r29;
	mul.lo.s32 	%r31, %r23, %r27;
	min.u32 	%r3, %r30, %r20;
	not.b32 	%r32, %r30;
	min.u32 	%r33, %r31, %r32;
	add.s32 	%r34, %r33, %r30;
	min.u32 	%r4, %r34, %r20;
	not.b32 	%r35, %r4;
	min.u32 	%r36, %r31, %r35;
	add.s32 	%r37, %r36, %r4;
	min.u32 	%r5, %r37, %r20;
	// begin inline asm
	griddepcontrol.wait;
	// end inline asm
	add.s32 	%r38, %r1, 1;
	setp.ne.s32 	%p2, %r38, %r21;
	@%p2 bra 	$L__BB4_3;
	mul.wide.u32 	%rd26, %r1, 4;
	add.s64 	%rd27, %rd1, %rd26;
	st.global.u32 	[%rd27], %r4;
	bra.uni 	$L__BB4_11;
$L__BB4_3:
	sub.s32 	%r39, %r5, %r3;
	and.b32  	%r40, %r2, %r1;
	mul.lo.s32 	%r41, %r40, %r23;
	min.u32 	%r6, %r41, %r39;
	setp.eq.s16 	%p3, %rs1, 0;
	@%p3 bra 	$L__BB4_7;
	sub.s32 	%r42, %r4, %r3;
	sub.s32 	%r43, %r5, %r4;
	max.u32 	%r44, %r6, %r43;
	sub.s32 	%r69, %r44, %r43;
	min.u32 	%r65, %r42, %r6;
	setp.ge.u32 	%p4, %r69, %r65;
	@%p4 bra 	$L__BB4_10;
	cvta.to.global.u64 	%rd3, %rd9;
	cvt.u64.u32 	%rd4, %r4;
	cvt.u64.u32 	%rd5, %r3;
$L__BB4_6:
	sub.s32 	%r45, %r65, %r69;
	shr.u32 	%r46, %r45, 1;
	add.s32 	%r47, %r46, %r69;
	cvt.u64.u32 	%rd12, %r47;
	add.s64 	%rd13, %rd12, %rd5;
	mad.lo.s64 	%rd14, %rd13, 24, %rd3;
	ld.global.u32 	%r48, [%rd14+8];
	not.b32 	%r49, %r47;
	add.s32 	%r50, %r6, %r49;
	cvt.u64.u32 	%rd15, %r50;
	add.s64 	%rd16, %rd15, %rd4;
	mad.lo.s64 	%rd17, %rd16, 24, %rd3;
	ld.global.u32 	%r51, [%rd17+8];
	setp.lt.s32 	%p5, %r51, %r48;
	add.s32 	%r52, %r47, 1;
	selp.b32 	%r69, %r69, %r52, %p5;
	selp.b32 	%r65, %r47, %r65, %p5;
	setp.lt.u32 	%p6, %r69, %r65;
	@%p6 bra 	$L__BB4_6;
	bra.uni 	$L__BB4_10;
$L__BB4_7:
	sub.s32 	%r53, %r4, %r3;
	sub.s32 	%r54, %r5, %r4;
	max.u32 	%r55, %r6, %r54;
	sub.s32 	%r69, %r55, %r54;
	min.u32 	%r67, %r53, %r6;
	setp.ge.u32 	%p7, %r69, %r67;
	@%p7 bra 	$L__BB4_10;
	cvta.to.global.u64 	%rd6, %rd10;
	cvt.u64.u32 	%rd7, %r4;
	cvt.u64.u32 	%rd8, %r3;
$L__BB4_9:
	sub.s32 	%r56, %r67, %r69;
	shr.u32 	%r57, %r56, 1;
	add.s32 	%r58, %r57, %r69;
	cvt.u64.u32 	%rd18, %r58;
	add.s64 	%rd19, %rd18, %rd8;
	mad.lo.s64 	%rd20, %rd19, 24, %rd6;
	ld.global.u32 	%r59, [%rd20+8];
	not.b32 	%r60, %r58;
	add.s32 	%r61, %r6, %r60;
	cvt.u64.u32 	%rd21, %r61;
	add.s64 	%rd22, %rd21, %rd7;
	mad.lo.s64 	%rd23, %rd22, 24, %rd6;
	ld.global.u32 	%r62, [%rd23+8];
	setp.lt.s32 	%p8, %r62, %r59;
	add.s32 	%r63, %r58, 1;
	selp.b32 	%r69, %r69, %r63, %p8;
	selp.b32 	%r67, %r58, %r67, %p8;
	setp.lt.u32 	%p9, %r69, %r67;
	@%p9 bra 	$L__BB4_9;
$L__BB4_10:
	add.s32 	%r64, %r69, %r3;
	mul.wide.u32 	%rd24, %r1, 4;
	add.s64 	%rd25, %rd1, %rd24;
	st.global.u32 	[%rd25], %r64;
$L__BB4_11:
	ret;

}
	// .globl	_ZN3cub18CUB_300001_SM_10006detail10merge_sort26DeviceMergeSortMergeKernelINS2_10policy_hubIN6thrust24THRUST_300001_SM_1000_NS6detail15normal_iteratorINS6_10device_ptrI9SortTupleEEEEE9Policy600ESC_PNS0_8NullTypeESC_SG_jN4cuda3std3__44lessISA_EESA_SF_EEvbT2_T3_T4_PT6_PT7_T5_PSO_SO_NS1_7vsmem_tE
.visible .entry _ZN3cub18CUB_300001_SM_10006detail10merge_sort26DeviceMergeSortMergeKernelINS2_10policy_hubIN6thrust24THRUST_300001_SM_1000_NS6detail15normal_iteratorINS6_10device_ptrI9SortTupleEEEEE9Policy600ESC_PNS0_8NullTypeESC_SG_jN4cuda3std3__44lessISA_EESA_SF_EEvbT2_T3_T4_PT6_PT7_T5_PSO_SO_NS1_7vsmem_tE(
	.param .u8 _ZN3cub18CUB_300001_SM_10006detail10merge_sort26DeviceMergeSortMergeKernelINS2_10policy_hubIN6thrust24THRUST_300001_SM_1000_NS6detail15normal_iteratorINS6_10device_ptrI9SortTupleEEEEE9Policy600ESC_PNS0_8NullTypeESC_SG_jN4cuda3std3__44lessISA_EESA_SF_EEvbT2_T3_T4_PT6_PT7_T5_PSO_SO_NS1_7vsmem_tE_param_0,
	.param .align 8 .b8 _ZN3cub18CUB_300001_SM_10006detail10merge_sort26DeviceMergeSortMergeKernelINS2_10policy_hubIN6thrust24THRUST_300001_SM_1000_NS6detail15normal_iteratorINS6_10device_ptrI9SortTupleEEEEE9Policy600ESC_PNS0_8NullTypeESC_SG_jN4cuda3std3__44lessISA_EESA_SF_EEvbT2_T3_T4_PT6_PT7_T5_PSO_SO_NS1_7vsmem_tE_param_1[8],
	.param .u64 .ptr .align 1 _ZN3cub18CUB_300001_SM_10006detail10merge_sort26DeviceMergeSortMergeKernelINS2_10policy_hubIN6thrust24THRUST_300001_SM_1000_NS6detail15normal_iteratorINS6_10device_ptrI9SortTupleEEEEE9Policy600ESC_PNS0_8NullTypeESC_SG_jN4cuda3std3__44lessISA_EESA_SF_EEvbT2_T3_T4_PT6_PT7_T5_PSO_SO_NS1_7vsmem_tE_param_2,
	.param .u32 _ZN3cub18CUB_300001_SM_10006detail10merge_sort26DeviceMergeSortMergeKernelINS2_10policy_hubIN6thrust24THRUST_300001_SM_1000_NS6detail15normal_iteratorINS6_10device_ptrI9SortTupleEEEEE9Policy600ESC_PNS0_8NullTypeESC_SG_jN4cuda3std3__44lessISA_EESA_SF_EEvbT2_T3_T4_PT6_PT7_T5_PSO_SO_NS1_7vsmem_tE_param_3,
	.param .u64 .ptr .align 1 _ZN3cub18CUB_300001_SM_10006detail10merge_sort26DeviceMergeSortMergeKernelINS2_10policy_hubIN6thrust24THRUST_300001_SM_1000_NS6detail15normal_iteratorINS6_10device_ptrI9SortTupleEEEEE9Policy600ESC_PNS0_8NullTypeESC_SG_jN4cuda3std3__44lessISA_EESA_SF_EEvbT2_T3_T4_PT6_PT7_T5_PSO_SO_NS1_7vsmem_tE_param_4,
	.param .u64 .ptr .align 1 _ZN3cub18CUB_300001_SM_10006detail10merge_sort26DeviceMergeSortMergeKernelINS2_10policy_hubIN6thrust24THRUST_300001_SM_1000_NS6detail15normal_iteratorINS6_10device_ptrI9SortTupleEEEEE9Policy600ESC_PNS0_8NullTypeESC_SG_jN4cuda3std3__44lessISA_EESA_SF_EEvbT2_T3_T4_PT6_PT7_T5_PSO_SO_NS1_7vsmem_tE_param_5,
	.param .align 1 .b8 _ZN3cub18CUB_300001_SM_10006detail10merge_sort26DeviceMergeSortMergeKernelINS2_10policy_hubIN6thrust24THRUST_300001_SM_1000_NS6detail15normal_iteratorINS6_10device_ptrI9SortTupleEEEEE9Policy600ESC_PNS0_8NullTypeESC_SG_jN4cuda3std3__44lessISA_EESA_SF_EEvbT2_T3_T4_PT6_PT7_T5_PSO_SO_NS1_7vsmem_tE_param_6[1],
	.param .u64 .ptr .align 1 _ZN3cub18CUB_300001_SM_10006detail10merge_sort26DeviceMergeSortMergeKernelINS2_10policy_hubIN6thrust24THRUST_300001_SM_1000_NS6detail15normal_iteratorINS6_10device_ptrI9SortTupleEEEEE9Policy600ESC_PNS0_8NullTypeESC_SG_jN4cuda3std3__44lessISA_EESA_SF_EEvbT2_T3_T4_PT6_PT7_T5_PSO_SO_NS1_7vsmem_tE_param_7,
	.param .u32 _ZN3cub18CUB_300001_SM_10006detail10merge_sort26DeviceMergeSortMergeKernelINS2_10policy_hubIN6thrust24THRUST_300001_SM_1000_NS6detail15normal_iteratorINS6_10device_ptrI9SortTupleEEEEE9Policy600ESC_PNS0_8NullTypeESC_SG_jN4cuda3std3__44lessISA_EESA_SF_EEvbT2_T3_T4_PT6_PT7_T5_PSO_SO_NS1_7vsmem_tE_param_8,
	.param .align 8 .b8 _ZN3cub18CUB_300001_SM_10006detail10merge_sort26DeviceMergeSortMergeKernelINS2_10policy_hubIN6thrust24THRUST_300001_SM_1000_NS6detail15normal_iteratorINS6_10device_ptrI9SortTupleEEEEE9Policy600ESC_PNS0_8NullTypeESC_SG_jN4cuda3std3__44lessISA_EESA_SF_EEvbT2_T3_T4_PT6_PT7_T5_PSO_SO_NS1_7vsmem_tE_param_9[8]
)
.maxntid 256
{
	.reg .pred 	%p<66>;
	.reg .b16 	%rs<246>;
	.reg .b32 	%r<508>;
	.reg .b64 	%rd<151>;
	// demoted variable
	.shared .align 16 .b8 _ZZN3cub18CUB_300001_SM_10006detail10merge_sort26DeviceMergeSortMergeKernelINS2_10policy_hubIN6thrust24THRUST_300001_SM_1000_NS6detail15normal_iteratorINS6_10device_ptrI9SortTupleEEEEE9Policy600ESC_PNS0_8NullTypeESC_SG_jN4cuda3std3__44lessISA_EESA_SF_EEvbT2_T3_T4_PT6_PT7_T5_PSO_SO_NS1_7vsmem_tEE19static_temp_storage[12320];
	ld.param.u64 	%rd52, [_ZN3cub18CUB_300001_SM_10006detail10merge_sort26DeviceMergeSortMergeKernelINS2_10policy_hubIN6thrust24THRUST_300001_SM_1000_NS6detail15normal_iteratorINS6_10device_ptrI9SortTupleEEEEE9Policy600ESC_PNS0_8NullTypeESC_SG_jN4cuda3std3__44lessISA_EESA_SF_EEvbT2_T3_T4_PT6_PT7_T5_PSO_SO_NS1_7vsmem_tE_param_1];
	ld.param.u32 	%r141, [_ZN3cub18CUB_300001_SM_10006detail10merge_sort26DeviceMergeSortMergeKernelINS2_10policy_hubIN6thrust24THRUST_300001_SM_1000_NS6detail15normal_iteratorINS6_10device_ptrI9SortTupleEEEEE9Policy600ESC_PNS0_8NullTypeESC_SG_jN4cuda3std3__44lessISA_EESA_SF_EEvbT2_T3_T4_PT6_PT7_T5_PSO_SO_NS1_7vsmem_tE_param_3];
	ld.param.u64 	%rd51, [_ZN3cub18CUB_300001_SM_10006detail10merge_sort26DeviceMergeSortMergeKernelINS2_10policy_hubIN6thrust24THRUST_300001_SM_1000_NS6detail15normal_iteratorINS6_10device_ptrI9SortTupleEEEEE9Policy600ESC_PNS0_8NullTypeESC_SG_jN4cuda3std3__44lessISA_EESA_SF_EEvbT2_T3_T4_PT6_PT7_T5_PSO_SO_NS1_7vsmem_tE_param_4];
	ld.param.u64 	%rd53, [_ZN3cub18CUB_300001_SM_10006detail10merge_sort26DeviceMergeSortMergeKernelINS2_10policy_hubIN6thrust24THRUST_300001_SM_1000_NS6detail15normal_iteratorINS6_10device_ptrI9SortTupleEEEEE9Policy600ESC_PNS0_8NullTypeESC_SG_jN4cuda3std3__44lessISA_EESA_SF_EEvbT2_T3_T4_PT6_PT7_T5_PSO_SO_NS1_7vsmem_tE_param_7];
	ld.param.u32 	%r142, [_ZN3cub18CUB_300001_SM_10006detail10merge_sort26DeviceMergeSortMergeKernelINS2_10policy_hubIN6thrust24THRUST_300001_SM_1000_NS6detail15normal_iteratorINS6_10device_ptrI9SortTupleEEEEE9Policy600ESC_PNS0_8NullTypeESC_SG_jN4cuda3std3__44lessISA_EESA_SF_EEvbT2_T3_T4_PT6_PT7_T5_PSO_SO_NS1_7vsmem_tE_param_8];
	cvta.to.global.u64 	%rd1, %rd51;
	cvta.to.global.u64 	%rd2, %rd53;
	cvta.to.global.u64 	%rd3, %rd52;
	mov.u32 	%r1, %ctaid.x;
	mov.u32 	%r143, %nctaid.x;
	mov.u32 	%r2, %tid.x;
	add.s32 	%r144, %r143, -1;
	setp.ge.u32 	%p9, %r1, %r144;
	@%p9 bra 	$L__BB5_22;
	ld.param.s8 	%rs189, [_ZN3cub18CUB_300001_SM_10006detail10merge_sort26DeviceMergeSortMergeKernelINS2_10policy_hubIN6thrust24THRUST_300001_SM_1000_NS6detail15normal_iteratorINS6_10device_ptrI9SortTupleEEEEE9Policy600ESC_PNS0_8NullTypeESC_SG_jN4cuda3std3__44lessISA_EESA_SF_EEvbT2_T3_T4_PT6_PT7_T5_PSO_SO_NS1_7vsmem_tE_param_0];
	mul.wide.u32 	%rd95, %r1, 4;
	add.s64 	%rd96, %rd2, %rd95;
	ld.global.u32 	%r304, [%rd96];
	ld.global.u32 	%r305, [%rd96+4];
	neg.s32 	%r306, %r142;
	and.b32  	%r307, %r1, %r306;
	shl.b32 	%r3, %r307, 9;
	shl.b32 	%r308, %r142, 8;
	and.b32  	%r4, %r308, -512;
	sub.s32 	%r309, %r1, %r307;
	shl.b32 	%r310, %r309, 9;
	sub.s32 	%r5, %r304, %r3;
	sub.s32 	%r311, %r305, %r3;
	sub.s32 	%r312, %r141, %r3;
	max.u32 	%r313, %r312, %r4;
	sub.s32 	%r314, %r313, %r4;
	sub.s32 	%r315, %r310, %r5;
	min.u32 	%r6, %r315, %r314;
	setp.eq.s32 	%p41, %r310, -512;
	selp.b32 	%r316, 511, 512, %p41;
	add.s32 	%r317, %r316, %r310;
	sub.s32 	%r318, %r317, %r311;
	or.b32  	%r319, %r1, %r306;
	setp.eq.s32 	%p42, %r319, -1;
	min.u32 	%r320, %r4, %r312;
	selp.b32 	%r321, %r320, %r311, %p42;
	selp.b32 	%r322, %r4, %r318, %p42;
	min.u32 	%r7, %r322, %r314;
	sub.s32 	%r8, %r321, %r5;
	// begin inline asm
	griddepcontrol.wait;
	// end inline asm
	setp.eq.s16 	%p43, %rs189, 0;
	@%p43 bra 	$L__BB5_8;
	cvt.u64.u32 	%rd97, %r3;
	cvt.u64.u32 	%rd98, %r5;
	add.s64 	%rd99, %rd98, %rd97;
	cvt.u64.u32 	%rd100, %r4;
	add.s64 	%rd101, %rd97, %rd100;
	cvt.u64.u32 	%rd102, %r6;
	add.s64 	%rd103, %rd101, %rd102;
	setp.ge.s32 	%p44, %r2, %r8;
	cvt.u64.u32 	%rd104, %r2;
	add.s64 	%rd105, %rd99, %rd104;
	mad.lo.s64 	%rd4, %rd105, 24, %rd3;
	sub.s32 	%r323, %r2, %r8;
	cvt.s64.s32 	%rd106, %r323;
	add.s64 	%rd107, %rd103, %rd106;
	mad.lo.s64 	%rd5, %rd107, 24, %rd3;
	@%p44 bra 	$L__BB5_4;
	ld.global.u64 	%rd142, [%rd4];
	ld.global.u32 	%r484, [%rd4+8];
	ld.global.u8 	%rs201, [%rd4+12];
	ld.global.u32 	%r485, [%rd4+16];
	ld.global.u32 	%r329, [%rd4+20];
	bfe.u32 	%r330, %r329, 0, 8;
	cvt.u16.u32 	%rs202, %r330;
	bfe.u32 	%r331, %r329, 8, 8;
	cvt.u16.u32 	%rs203, %r331;
	bfe.u32 	%r332, %r329, 16, 8;
	cvt.u16.u32 	%rs204, %r332;
	bfe.u32 	%r333, %r329, 24, 8;
	cvt.u16.u32 	%rs205, %r333;
	bra.uni 	$L__BB5_5;
$L__BB5_4:
	ld.global.u64 	%rd142, [%rd5];
	ld.global.u32 	%r484, [%rd5+8];
	ld.global.u8 	%rs201, [%rd5+12];
	ld.global.u32 	%r485, [%rd5+16];
	ld.global.u32 	%r324, [%rd5+20];
	bfe.u32 	%r325, %r324, 0, 8;
	cvt.u16.u32 	%rs202, %r325;
	bfe.u32 	%r326, %r324, 8, 8;
	cvt.u16.u32 	%rs203, %r326;
	bfe.u32 	%r327, %r324, 16, 8;
	cvt.u16.u32 	%rs204, %r327;
	bfe.u32 	%r328, %r324, 24, 8;
	cvt.u16.u32 	%rs205, %r328;
$L__BB5_5:
	add.s32 	%r334, %r2, 256;
	setp.lt.s32 	%p45, %r334, %r8;
	@%p45 bra 	$L__BB5_7;
	ld.global.u64 	%rd141, [%rd5+6144];
	ld.global.u32 	%r482, [%rd5+6152];
	ld.global.u8 	%rs196, [%rd5+6156];
	ld.global.u32 	%r483, [%rd5+6160];
	ld.global.u32 	%r335, [%rd5+6164];
	bfe.u32 	%r336, %r335, 0, 8;
	cvt.u16.u32 	%rs197, %r336;
	bfe.u32 	%r337, %r335, 8, 8;
	cvt.u16.u32 	%rs198, %r337;
	bfe.u32 	%r338, %r335, 16, 8;
	cvt.u16.u32 	%rs199, %r338;
	bfe.u32 	%r339, %r335, 24, 8;
	cvt.u16.u32 	%rs200, %r339;
	bra.uni 	$L__BB5_9;
$L__BB5_7:
	ld.global.u64 	%rd141, [%rd4+6144];
	ld.global.u32 	%r482, [%rd4+6152];
	ld.global.u8 	%rs196, [%rd4+6156];
	ld.global.u32 	%r483, [%rd4+6160];
	ld.global.u32 	%r340, [%rd4+6164];
	bfe.u32 	%r341, %r340, 0, 8;
	cvt.u16.u32 	%rs197, %r341;
	bfe.u32 	%r342, %r340, 8, 8;
	cvt.u16.u32 	%rs198, %r342;
	bfe.u32 	%r343, %r340, 16, 8;
	cvt.u16.u32 	%rs199, %r343;
	bfe.u32 	%r344, %r340, 24, 8;
	cvt.u16.u32 	%rs200, %r344;
	bra.uni 	$L__BB5_9;
$L__BB5_8:
	cvt.u64.u32 	%rd108, %r3;
	cvt.u64.u32 	%rd109, %r5;
	add.s64 	%rd110, %rd109, %rd108;
	cvt.u64.u32 	%rd111, %r4;
	add.s64 	%rd112, %rd108, %rd111;
	cvt.u64.u32 	%rd113, %r6;
	add.s64 	%rd114, %rd112, %rd113;
	setp.lt.s32 	%p46, %r2, %r8;
	sub.s32 	%r345, %r2, %r8;
	cvt.s64.s32 	%rd115, %r345;
	cvt.u64.u32 	%rd116, %r2;
	selp.b64 	%rd117, %rd110, %rd114, %p46;
	selp.b64 	%rd118, %rd116, %rd115, %p46;
	add.s64 	%rd119, %rd118, %rd117;
	mad.lo.s64 	%rd120, %rd119, 24, %rd1;
	ld.global.u64 	%rd142, [%rd120];
	ld.global.u32 	%r484, [%rd120+8];
	ld.global.u8 	%rs201, [%rd120+12];
	ld.global.u32 	%r485, [%rd120+16];
	ld.global.u32 	%r346, [%rd120+20];
	bfe.u32 	%r347, %r346, 0, 8;
	cvt.u16.u32 	%rs202, %r347;
	bfe.u32 	%r348, %r346, 8, 8;
	cvt.u16.u32 	%rs203, %r348;
	bfe.u32 	%r349, %r346, 16, 8;
	cvt.u16.u32 	%rs204, %r349;
	bfe.u32 	%r350, %r346, 24, 8;
	cvt.u16.u32 	%rs205, %r350;
	add.s32 	%r351, %r2, 256;
	setp.lt.s32 	%p47, %r351, %r8;
	sub.s32 	%r352, %r351, %r8;
	cvt.s64.s32 	%rd121, %r352;
	cvt.u64.u32 	%rd122, %r351;
	selp.b64 	%rd123, %rd110, %rd114, %p47;
	selp.b64 	%rd124, %rd122, %rd121, %p47;
	add.s64 	%rd125, %rd124, %rd123;
	mad.lo.s64 	%rd126, %rd125, 24, %rd1;
	ld.global.u64 	%rd141, [%rd126];
	ld.global.u32 	%r482, [%rd126+8];
	ld.global.u8 	%rs196, [%rd126+12];
	ld.global.u32 	%r483, [%rd126+16];
	ld.global.u32 	%r353, [%rd126+20];
	bfe.u32 	%r354, %r353, 0, 8;
	cvt.u16.u32 	%rs197, %r354;
	bfe.u32 	%r355, %r353, 8, 8;
	cvt.u16.u32 	%rs198, %r355;
	bfe.u32 	%r356, %r353, 16, 8;
	cvt.u16.u32 	%rs199, %r356;
	bfe.u32 	%r357, %r353, 24, 8;
	cvt.u16.u32 	%rs200, %r357;
$L__BB5_9:
	sub.s32 	%r358, %r7, %r6;
	mov.u32 	%r359, _ZZN3cub18CUB_300001_SM_10006detail10merge_sort26DeviceMergeSortMergeKernelINS2_10policy_hubIN6thrust24THRUST_300001_SM_1000_NS6detail15normal_iteratorINS6_10device_ptrI9SortTupleEEEEE9Policy600ESC_PNS0_8NullTypeESC_SG_jN4cuda3std3__44lessISA_EESA_SF_EEvbT2_T3_T4_PT6_PT7_T5_PSO_SO_NS1_7vsmem_tEE19static_temp_storage;
	mad.lo.s32 	%r360, %r2, 24, %r359;
	st.shared.u64 	[%r360], %rd142;
	st.shared.u32 	[%r360+8], %r484;
	st.shared.u8 	[%r360+12], %rs201;
	st.shared.u32 	[%r360+16], %r485;
	cvt.u32.u16 	%r361, %rs205;
	cvt.u32.u16 	%r362, %rs204;
	prmt.b32 	%r363, %r362, %r361, 0x3340U;
	cvt.u32.u16 	%r364, %rs203;
	cvt.u32.u16 	%r365, %rs202;
	prmt.b32 	%r366, %r365, %r364, 0x3340U;
	prmt.b32 	%r367, %r366, %r363, 0x5410U;
	st.shared.u32 	[%r360+20], %r367;
	st.shared.u64 	[%r360+6144], %rd141;
	st.shared.u32 	[%r360+6152], %r482;
	st.shared.u8 	[%r360+6156], %rs196;
	st.shared.u32 	[%r360+6160], %r483;
	cvt.u32.u16 	%r368, %rs200;
	cvt.u32.u16 	%r369, %rs199;
	prmt.b32 	%r370, %r369, %r368, 0x3340U;
	cvt.u32.u16 	%r371, %rs198;
	cvt.u32.u16 	%r372, %rs197;
	prmt.b32 	%r373, %r372, %r371, 0x3340U;
	prmt.b32 	%r374, %r373, %r370, 0x5410U;
	st.shared.u32 	[%r360+6164], %r374;
	bar.sync 	0;
	// begin inline asm
	griddepcontrol.launch_dependents;
	// end inline asm
	add.s32 	%r27, %r358, %r8;
	shl.b32 	%r28, %r2, 1;
	min.s32 	%r29, %r28, %r27;
	setp.lt.s32 	%p48, %r29, %r358;
	sub.s32 	%r375, %r29, %r358;
	selp.b32 	%r488, 0, %r375, %p48;
	min.s32 	%r486, %r8, %r29;
	setp.ge.s32 	%p49, %r488, %r486;
	@%p49 bra 	$L__BB5_12;
	add.s32 	%r32, %r29, %r8;
$L__BB5_11:
	sub.s32 	%r376, %r486, %r488;
	shr.u32 	%r377, %r376, 31;
	add.s32 	%r378, %r376, %r377;
	shr.s32 	%r379, %r378, 1;
	add.s32 	%r380, %r379, %r488;
	mad.lo.s32 	%r382, %r380, 24, %r359;
	ld.shared.u32 	%r383, [%r382+8];
	not.b32 	%r384, %r380;
	add.s32 	%r385, %r32, %r384;
	mad.lo.s32 	%r386, %r385, 24, %r359;
	ld.shared.u32 	%r387, [%r386+8];
	setp.lt.s32 	%p50, %r387, %r383;
	add.s32 	%r388, %r380, 1;
	selp.b32 	%r488, %r488, %r388, %p50;
	selp.b32 	%r486, %r380, %r486, %p50;
	setp.lt.s32 	%p51, %r488, %r486;
	@%p51 bra 	$L__BB5_11;
$L__BB5_12:
	sub.s32 	%r389, %r29, %r488;
	add.s32 	%r38, %r389, %r8;
	mad.lo.s32 	%r39, %r38, 24, %r359;
	ld.shared.u64 	%rd143, [%r39];
	ld.shared.u32 	%r489, [%r39+8];
	ld.shared.u8 	%rs206, [%r39+12];
	ld.shared.u32 	%r490, [%r39+16];
	ld.shared.u32 	%r391, [%r39+20];
	bfe.u32 	%r392, %r391, 0, 8;
	cvt.u16.u32 	%rs207, %r392;
	bfe.u32 	%r393, %r391, 8, 8;
	cvt.u16.u32 	%rs208, %r393;
	bfe.u32 	%r394, %r391, 16, 8;
	cvt.u16.u32 	%rs209, %r394;
	bfe.u32 	%r395, %r391, 24, 8;
	cvt.u16.u32 	%rs210, %r395;
	mad.lo.s32 	%r42, %r488, 24, %r359;
	ld.shared.u64 	%rd144, [%r42];
	ld.shared.u32 	%r491, [%r42+8];
	ld.shared.u8 	%rs211, [%r42+12];
	ld.shared.u32 	%r492, [%r42+16];
	ld.shared.u32 	%r396, [%r42+20];
	bfe.u32 	%r397, %r396, 0, 8;
	cvt.u16.u32 	%rs212, %r397;
	bfe.u32 	%r398, %r396, 8, 8;
	cvt.u16.u32 	%rs213, %r398;
	bfe.u32 	%r399, %r396, 16, 8;
	cvt.u16.u32 	%rs214, %r399;
	bfe.u32 	%r400, %r396, 24, 8;
	cvt.u16.u32 	%rs215, %r400;
	setp.ge.s32 	%p53, %r38, %r27;
	mov.pred 	%p62, 0;
	@%p53 bra 	$L__BB5_14;
	setp.ge.s32 	%p54, %r488, %r8;
	setp.lt.s32 	%p55, %r489, %r491;
	or.pred  	%p62, %p54, %p55;
$L__BB5_14:
	selp.b64 	%rd17, %rd143, %rd144, %p62;
	selp.b32 	%r45, %r489, %r491, %p62;
	selp.b16 	%rs56, %rs206, %rs211, %p62;
	selp.b32 	%r46, %r490, %r492, %p62;
	selp.b16 	%rs57, %rs207, %rs212, %p62;
	selp.b16 	%rs58, %rs208, %rs213, %p62;
	selp.b16 	%rs59, %rs209, %rs214, %p62;
	selp.b16 	%rs60, %rs210, %rs215, %p62;
	selp.u32 	%r401, 1, 0, %p62;
	add.s32 	%r47, %r38, %r401;
	not.pred 	%p56, %p62;
	selp.u32 	%r402, 1, 0, %p56;
	add.s32 	%r48, %r488, %r402;
	@%p56 bra 	$L__BB5_16;
	ld.shared.u64 	%rd143, [%r39+24];
	ld.shared.u32 	%r489, [%r39+32];
	ld.shared.u8 	%rs206, [%r39+36];
	ld.shared.u32 	%r490, [%r39+40];
	ld.shared.u32 	%r408, [%r39+44];
	bfe.u32 	%r409, %r408, 0, 8;
	cvt.u16.u32 	%rs207, %r409;
	bfe.u32 	%r410, %r408, 8, 8;
	cvt.u16.u32 	%rs208, %r410;
	bfe.u32 	%r411, %r408, 16, 8;
	cvt.u16.u32 	%rs209, %r411;
	bfe.u32 	%r412, %r408, 24, 8;
	cvt.u16.u32 	%rs210, %r412;
	bra.uni 	$L__BB5_17;
$L__BB5_16:
	ld.shared.u64 	%rd144, [%r42+24];
	ld.shared.u32 	%r491, [%r42+32];
	ld.shared.u8 	%rs211, [%r42+36];
	ld.shared.u32 	%r492, [%r42+40];
	ld.shared.u32 	%r403, [%r42+44];
	bfe.u32 	%r404, %r403, 0, 8;
	cvt.u16.u32 	%rs212, %r404;
	bfe.u32 	%r405, %r403, 8, 8;
	cvt.u16.u32 	%rs213, %r405;
	bfe.u32 	%r406, %r403, 16, 8;
	cvt.u16.u32 	%rs214, %r406;
	bfe.u32 	%r407, %r403, 24, 8;
	cvt.u16.u32 	%rs215, %r407;
$L__BB5_17:
	setp.ge.s32 	%p58, %r47, %r27;
	mov.pred 	%p63, 0;
	@%p58 bra 	$L__BB5_19;
	setp.ge.s32 	%p59, %r48, %r8;
	setp.lt.s32 	%p60, %r489, %r491;
	or.pred  	%p63, %p59, %p60;
$L__BB5_19:
	ld.param.s8 	%rs190, [_ZN3cub18CUB_300001_SM_10006detail10merge_sort26DeviceMergeSortMergeKernelINS2_10policy_hubIN6thrust24THRUST_300001_SM_1000_NS6detail15normal_iteratorINS6_10device_ptrI9SortTupleEEEEE9Policy600ESC_PNS0_8NullTypeESC_SG_jN4cuda3std3__44lessISA_EESA_SF_EEvbT2_T3_T4_PT6_PT7_T5_PSO_SO_NS1_7vsmem_tE_param_0];
	mov.u32 	%r413, %ctaid.x;
	shl.b32 	%r57, %r413, 9;
	setp.eq.s16 	%p61, %rs190, 0;
	selp.b64 	%rd22, %rd143, %rd144, %p63;
	selp.b32 	%r58, %r489, %r491, %p63;
	selp.b16 	%rs81, %rs206, %rs211, %p63;
	selp.b32 	%r59, %r490, %r492, %p63;
	selp.b16 	%rs82, %rs207, %rs212, %p63;
	selp.b16 	%rs83, %rs208, %rs213, %p63;
	selp.b16 	%rs84, %rs209, %rs214, %p63;
	selp.b16 	%rs85, %rs210, %rs215, %p63;
	bar.sync 	0;
	@%p61 bra 	$L__BB5_21;
	ld.param.u64 	%rd139, [_ZN3cub18CUB_300001_SM_10006detail10merge_sort26DeviceMergeSortMergeKernelINS2_10policy_hubIN6thrust24THRUST_300001_SM_1000_NS6detail15normal_iteratorINS6_10device_ptrI9SortTupleEEEEE9Policy600ESC_PNS0_8NullTypeESC_SG_jN4cuda3std3__44lessISA_EESA_SF_EEvbT2_T3_T4_PT6_PT7_T5_PSO_SO_NS1_7vsmem_tE_param_4];
	cvt.u64.u32 	%rd127, %r57;
	// begin inline asm
	mov.u32 %r414, %laneid;
	// end inline asm
	and.b32  	%r415, %r28, 1984;
	shl.b32 	%r416, %r414, 1;
	add.s32 	%r417, %r416, %r415;
	mov.u32 	%r418, _ZZN3cub18CUB_300001_SM_10006detail10merge_sort26DeviceMergeSortMergeKernelINS2_10policy_hubIN6thrust24THRUST_300001_SM_1000_NS6detail15normal_iteratorINS6_10device_ptrI9SortTupleEEEEE9Policy600ESC_PNS0_8NullTypeESC_SG_jN4cuda3std3__44lessISA_EESA_SF_EEvbT2_T3_T4_PT6_PT7_T5_PSO_SO_NS1_7vsmem_tEE19static_temp_storage;
	mad.lo.s32 	%r419, %r417, 24, %r418;
	st.shared.u64 	[%r419], %rd17;
	st.shared.u32 	[%r419+8], %r45;
	st.shared.u8 	[%r419+12], %rs56;
	st.shared.u32 	[%r419+16], %r46;
	cvt.u32.u16 	%r420, %rs60;
	cvt.u32.u16 	%r421, %rs59;
	prmt.b32 	%r422, %r421, %r420, 0x3340U;
	cvt.u32.u16 	%r423, %rs58;
	cvt.u32.u16 	%r424, %rs57;
	prmt.b32 	%r425, %r424, %r423, 0x3340U;
	prmt.b32 	%r426, %r425, %r422, 0x5410U;
	st.shared.u32 	[%r419+20], %r426;
	st.shared.u64 	[%r419+24], %rd22;
	st.shared.u32 	[%r419+32], %r58;
	st.shared.u8 	[%r419+36], %rs81;
	st.shared.u32 	[%r419+40], %r59;
	cvt.u32.u16 	%r427, %rs85;
	cvt.u32.u16 	%r428, %rs84;
	prmt.b32 	%r429, %r428, %r427, 0x3340U;
	cvt.u32.u16 	%r430, %rs83;
	cvt.u32.u16 	%r431, %rs82;
	prmt.b32 	%r432, %r431, %r430, 0x3340U;
	prmt.b32 	%r433, %r432, %r429, 0x5410U;
	st.shared.u32 	[%r419+44], %r433;
	bar.warp.sync 	-1;
	sub.s32 	%r434, %r417, %r414;
	mad.lo.s32 	%r435, %r434, 24, %r418;
	ld.shared.u64 	%rd128, [%r435];
	ld.shared.u32 	%r436, [%r435+8];
	ld.shared.u8 	%rs185, [%r435+12];
	ld.shared.u32 	%r437, [%r435+16];
	ld.shared.u32 	%r438, [%r435+20];
	ld.shared.u64 	%rd129, [%r435+768];
	ld.shared.u32 	%r439, [%r435+776];
	ld.shared.u8 	%rs186, [%r435+780];
	ld.shared.u32 	%r440, [%r435+784];
	ld.shared.u32 	%r441, [%r435+788];
	and.b32  	%r442, %r2, 31;
	or.b32  	%r443, %r415, %r442;
	cvt.u64.u32 	%rd130, %r443;
	add.s64 	%rd131, %rd130, %rd127;
	cvta.to.global.u64 	%rd132, %rd139;
	mad.lo.s64 	%rd133, %rd131, 24, %rd132;
	st.global.u64 	[%rd133], %rd128;
	st.global.u32 	[%rd133+8], %r436;
	st.global.u8 	[%rd133+12], %rs185;
	st.global.u32 	[%rd133+16], %r437;
	st.global.u32 	[%rd133+20], %r438;
	st.global.u64 	[%rd133+768], %rd129;
	st.global.u32 	[%rd133+776], %r439;
	st.global.u8 	[%rd133+780], %rs186;
	st.global.u32 	[%rd133+784], %r440;
	st.global.u32 	[%rd133+788], %r441;
	bra.uni 	$L__BB5_58;
$L__BB5_21:
	// begin inline asm
	mov.u32 %r444, %laneid;
	// end inline asm
	and.b32  	%r445, %r28, 1984;
	shl.b32 	%r446, %r444, 1;
	add.s32 	%r447, %r446, %r445;
	mov.u32 	%r448, _ZZN3cub18CUB_300001_SM_10006detail10merge_sort26DeviceMergeSortMergeKernelINS2_10policy_hubIN6thrust24THRUST_300001_SM_1000_NS6detail15normal_iteratorINS6_10device_ptrI9SortTupleEEEEE9Policy600ESC_PNS0_8NullTypeESC_SG_jN4cuda3std3__44lessISA_EESA_SF_EEvbT2_T3_T4_PT6_PT7_T5_PSO_SO_NS1_7vsmem_tEE19static_temp_storage;
	mad.lo.s32 	%r449, %r447, 24, %r448;
	st.shared.u64 	[%r449], %rd17;
	st.shared.u32 	[%r449+8], %r45;
	st.shared.u8 	[%r449+12], %rs56;
	st.shared.u32 	[%r449+16], %r46;
	cvt.u32.u16 	%r450, %rs60;
	cvt.u32.u16 	%r451, %rs59;
	prmt.b32 	%r452, %r451, %r450, 0x3340U;
	cvt.u32.u16 	%r453, %rs58;
	cvt.u32.u16 	%r454, %rs57;
	prmt.b32 	%r455, %r454, %r453, 0x3340U;
	prmt.b32 	%r456, %r455, %r452, 0x5410U;
	st.shared.u32 	[%r449+20], %r456;
	st.shared.u64 	[%r449+24], %rd22;
	st.shared.u32 	[%r449+32], %r58;
	st.shared.u8 	[%r449+36], %rs81;
	st.shared.u32 	[%r449+40], %r59;
	cvt.u32.u16 	%r457, %rs85;
	cvt.u32.u16 	%r458, %rs84;
	prmt.b32 	%r459, %r458, %r457, 0x3340U;
	cvt.u32.u16 	%r460, %rs83;
	cvt.u32.u16 	%r461, %rs82;
	prmt.b32 	%r462, %r461, %r460, 0x3340U;
	prmt.b32 	%r463, %r462, %r459, 0x5410U;
	st.shared.u32 	[%r449+44], %r463;
	bar.warp.sync 	-1;
	sub.s32 	%r464, %r447, %r444;
	mad.lo.s32 	%r465, %r464, 24, %r448;
	and.b32  	%r466, %r2, 31;
	cvt.u64.u32 	%rd134, %r445;
	add.s32 	%r467, %r466, %r57;
	cvt.u64.u32 	%rd135, %r467;
	add.s64 	%rd136, %rd135, %rd134;
	mad.lo.s64 	%rd137, %rd136, 24, %rd3;
	ld.shared.v2.u32 	{%r468, %r469}, [%r465];
	.pragma "used_bytes_mask 31";
	ld.shared.v2.u32 	{%r470, %r471}, [%r465+8];
	ld.shared.v2.u32 	{%r472, %r473}, [%r465+16];
	st.global.v2.u32 	[%rd137], {%r468, %r469};
	st.global.v2.u32 	[%rd137+8], {%r470, %r471};
	st.global.v2.u32 	[%rd137+16], {%r472, %r473};
	ld.shared.v2.u32 	{%r474, %r475}, [%r465+768];
	.pragma "used_bytes_mask 31";
	ld.shared.v2.u32 	{%r476, %r477}, [%r465+776];
	ld.shared.v2.u32 	{%r478, %r479}, [%r465+784];
	st.global.v2.u32 	[%rd137+768], {%r474, %r475};
	st.global.v2.u32 	[%rd137+776], {%r476, %r477};
	st.global.v2.u32 	[%rd137+784], {%r478, %r479};
	bra.uni 	$L__BB5_58;
$L__BB5_22:
	ld.param.s8 	%rs187, [_ZN3cub18CUB_300001_SM_10006detail10merge_sort26DeviceMergeSortMergeKernelINS2_10policy_hubIN6thrust24THRUST_300001_SM_1000_NS6detail15normal_iteratorINS6_10device_ptrI9SortTupleEEEEE9Policy600ESC_PNS0_8NullTypeESC_SG_jN4cuda3std3__44lessISA_EESA_SF_EEvbT2_T3_T4_PT6_PT7_T5_PSO_SO_NS1_7vsmem_tE_param_0];
	mul.wide.u32 	%rd54, %r1, 4;
	add.s64 	%rd55, %rd2, %rd54;
	ld.global.u32 	%r145, [%rd55];
	ld.global.u32 	%r146, [%rd55+4];
	neg.s32 	%r147, %r142;
	and.b32  	%r148, %r1, %r147;
	shl.b32 	%r60, %r148, 9;
	shl.b32 	%r149, %r142, 8;
	and.b32  	%r61, %r149, -512;
	sub.s32 	%r150, %r1, %r148;
	shl.b32 	%r151, %r150, 9;
	sub.s32 	%r62, %r145, %r60;
	sub.s32 	%r152, %r146, %r60;
	sub.s32 	%r153, %r141, %r60;
	max.u32 	%r154, %r153, %r61;
	sub.s32 	%r155, %r154, %r61;
	sub.s32 	%r156, %r151, %r62;
	min.u32 	%r63, %r156, %r155;
	setp.eq.s32 	%p10, %r151, -512;
	selp.b32 	%r157, 511, 512, %p10;
	add.s32 	%r158, %r157, %r151;
	sub.s32 	%r159, %r158, %r152;
	or.b32  	%r160, %r1, %r147;
	setp.eq.s32 	%p11, %r160, -1;
	min.u32 	%r161, %r61, %r153;
	selp.b32 	%r162, %r161, %r152, %p11;
	selp.b32 	%r163, %r61, %r159, %p11;
	min.u32 	%r164, %r163, %r155;
	sub.s32 	%r64, %r162, %r62;
	sub.s32 	%r65, %r164, %r63;
	// begin inline asm
	griddepcontrol.wait;
	// end inline asm
	setp.eq.s16 	%p12, %rs187, 0;
	@%p12 bra 	$L__BB5_31;
	cvt.u64.u32 	%rd57, %r60;
	cvt.u64.u32 	%rd58, %r62;
	add.s64 	%rd59, %rd58, %rd57;
	cvt.u64.u32 	%rd60, %r61;
	add.s64 	%rd61, %rd57, %rd60;
	cvt.u64.u32 	%rd62, %r63;
	add.s64 	%rd63, %rd61, %rd62;
	add.s32 	%r66, %r65, %r64;
	setp.ge.s32 	%p13, %r2, %r66;
	cvt.u64.u32 	%rd64, %r2;
	add.s64 	%rd65, %rd59, %rd64;
	mad.lo.s64 	%rd23, %rd65, 24, %rd3;
	sub.s32 	%r166, %r2, %r64;
	cvt.s64.s32 	%rd66, %r166;
	add.s64 	%rd67, %rd63, %rd66;
	mad.lo.s64 	%rd24, %rd67, 24, %rd3;
	@%p13 bra 	$L__BB5_27;
	setp.ge.s32 	%p14, %r2, %r64;
	@%p14 bra 	$L__BB5_26;
	ld.global.u64 	%rd148, [%rd23];
	ld.global.u32 	%r500, [%rd23+8];
	ld.global.u8 	%rs233, [%rd23+12];
	ld.global.u32 	%r499, [%rd23+16];
	ld.global.u32 	%r172, [%rd23+20];
	bfe.u32 	%r173, %r172, 0, 8;
	cvt.u16.u32 	%rs231, %r173;
	bfe.u32 	%r174, %r172, 8, 8;
	cvt.u16.u32 	%rs230, %r174;
	bfe.u32 	%r175, %r172, 16, 8;
	cvt.u16.u32 	%rs229, %r175;
	bfe.u32 	%r176, %r172, 24, 8;
	cvt.u16.u32 	%rs228, %r176;
	bra.uni 	$L__BB5_27;
$L__BB5_26:
	ld.global.u64 	%rd148, [%rd24];
	ld.global.u32 	%r500, [%rd24+8];
	ld.global.u8 	%rs233, [%rd24+12];
	ld.global.u32 	%r499, [%rd24+16];
	ld.global.u32 	%r167, [%rd24+20];
	bfe.u32 	%r168, %r167, 0, 8;
	cvt.u16.u32 	%rs231, %r168;
	bfe.u32 	%r169, %r167, 8, 8;
	cvt.u16.u32 	%rs230, %r169;
	bfe.u32 	%r170, %r167, 16, 8;
	cvt.u16.u32 	%rs229, %r170;
	bfe.u32 	%r171, %r167, 24, 8;
	cvt.u16.u32 	%rs228, %r171;
$L__BB5_27:
	add.s32 	%r73, %r2, 256;
	setp.ge.s32 	%p15, %r73, %r66;
	@%p15 bra 	$L__BB5_35;
	setp.lt.s32 	%p16, %r73, %r64;
	@%p16 bra 	$L__BB5_30;
	ld.global.u64 	%rd147, [%rd24+6144];
	ld.global.u32 	%r498, [%rd24+6152];
	ld.global.u8 	%rs227, [%rd24+6156];
	ld.global.u32 	%r497, [%rd24+6160];
	ld.global.u32 	%r178, [%rd24+6164];
	bfe.u32 	%r179, %r178, 0, 8;
	cvt.u16.u32 	%rs226, %r179;
	bfe.u32 	%r180, %r178, 8, 8;
	cvt.u16.u32 	%rs232, %r180;
	bfe.u32 	%r181, %r178, 16, 8;
	cvt.u16.u32 	%rs234, %r181;
	bfe.u32 	%r182, %r178, 24, 8;
	cvt.u16.u32 	%rs235, %r182;
	bra.uni 	$L__BB5_35;
$L__BB5_30:
	ld.global.u64 	%rd147, [%rd23+6144];
	ld.global.u32 	%r498, [%rd23+6152];
	ld.global.u8 	%rs227, [%rd23+6156];
	ld.global.u32 	%r497, [%rd23+6160];
	ld.global.u32 	%r183, [%rd23+6164];
	bfe.u32 	%r184, %r183, 0, 8;
	cvt.u16.u32 	%rs226, %r184;
	bfe.u32 	%r185, %r183, 8, 8;
	cvt.u16.u32 	%rs232, %r185;
	bfe.u32 	%r186, %r183, 16, 8;
	cvt.u16.u32 	%rs234, %r186;
	bfe.u32 	%r187, %r183, 24, 8;
	cvt.u16.u32 	%rs235, %r187;
	bra.uni 	$L__BB5_35;
$L__BB5_31:
	cvt.u64.u32 	%rd70, %r60;
	cvt.u64.u32 	%rd71, %r62;
	add.s64 	%rd30, %rd71, %rd70;
	cvt.u64.u32 	%rd72, %r61;
	add.s64 	%rd73, %rd70, %rd72;
	cvt.u64.u32 	%rd74, %r63;
	add.s64 	%rd31, %rd73, %rd74;
	add.s32 	%r78, %r65, %r64;
	setp.ge.s32 	%p17, %r2, %r78;
	@%p17 bra 	$L__BB5_33;
	setp.lt.s32 	%p18, %r2, %r64;
	sub.s32 	%r189, %r2, %r64;
	cvt.s64.s32 	%rd75, %r189;
	cvt.u64.u32 	%rd76, %r2;
	selp.b64 	%rd77, %rd30, %rd31, %p18;
	selp.b64 	%rd78, %rd76, %rd75, %p18;
	add.s64 	%rd79, %rd78, %rd77;
	mad.lo.s64 	%rd80, %rd79, 24, %rd1;
	ld.global.u64 	%rd148, [%rd80];
	ld.global.u32 	%r500, [%rd80+8];
	ld.global.u8 	%rs233, [%rd80+12];
	ld.global.u32 	%r499, [%rd80+16];
	ld.global.u32 	%r190, [%rd80+20];
	bfe.u32 	%r191, %r190, 0, 8;
	cvt.u16.u32 	%rs231, %r191;
	bfe.u32 	%r192, %r190, 8, 8;
	cvt.u16.u32 	%rs230, %r192;
	bfe.u32 	%r193, %r190, 16, 8;
	cvt.u16.u32 	%rs229, %r193;
	bfe.u32 	%r194, %r190, 24, 8;
	cvt.u16.u32 	%rs228, %r194;
$L__BB5_33:
	add.s32 	%r83, %r2, 256;
	setp.ge.s32 	%p19, %r83, %r78;
	@%p19 bra 	$L__BB5_35;
	setp.lt.s32 	%p20, %r83, %r64;
	sub.s32 	%r196, %r83, %r64;
	cvt.s64.s32 	%rd82, %r196;
	cvt.u64.u32 	%rd83, %r83;
	selp.b64 	%rd84, %rd30, %rd31, %p20;
	selp.b64 	%rd85, %rd83, %rd82, %p20;
	add.s64 	%rd86, %rd85, %rd84;
	mad.lo.s64 	%rd87, %rd86, 24, %rd1;
	ld.global.u64 	%rd147, [%rd87];
	ld.global.u32 	%r498, [%rd87+8];
	ld.global.u8 	%rs227, [%rd87+12];
	ld.global.u32 	%r497, [%rd87+16];
	ld.global.u32 	%r197, [%rd87+20];
	bfe.u32 	%r198, %r197, 0, 8;
	cvt.u16.u32 	%rs226, %r198;
	bfe.u32 	%r199, %r197, 8, 8;
	cvt.u16.u32 	%rs232, %r199;
	bfe.u32 	%r200, %r197, 16, 8;
	cvt.u16.u32 	%rs234, %r200;
	bfe.u32 	%r201, %r197, 24, 8;
	cvt.u16.u32 	%rs235, %r201;
$L__BB5_35:
	mov.u32 	%r202, _ZZN3cub18CUB_300001_SM_10006detail10merge_sort26DeviceMergeSortMergeKernelINS2_10policy_hubIN6thrust24THRUST_300001_SM_1000_NS6detail15normal_iteratorINS6_10device_ptrI9SortTupleEEEEE9Policy600ESC_PNS0_8NullTypeESC_SG_jN4cuda3std3__44lessISA_EESA_SF_EEvbT2_T3_T4_PT6_PT7_T5_PSO_SO_NS1_7vsmem_tEE19static_temp_storage;
	mad.lo.s32 	%r203, %r2, 24, %r202;
	st.shared.u64 	[%r203], %rd148;
	st.shared.u32 	[%r203+8], %r500;
	st.shared.u8 	[%r203+12], %rs233;
	st.shared.u32 	[%r203+16], %r499;
	cvt.u32.u16 	%r204, %rs228;
	cvt.u32.u16 	%r205, %rs229;
	prmt.b32 	%r206, %r205, %r204, 0x3340U;
	cvt.u32.u16 	%r207, %rs230;
	cvt.u32.u16 	%r208, %rs231;
	prmt.b32 	%r209, %r208, %r207, 0x3340U;
	prmt.b32 	%r210, %r209, %r206, 0x5410U;
	st.shared.u32 	[%r203+20], %r210;
	st.shared.u64 	[%r203+6144], %rd147;
	st.shared.u32 	[%r203+6152], %r498;
	st.shared.u8 	[%r203+6156], %rs227;
	st.shared.u32 	[%r203+6160], %r497;
	cvt.u32.u16 	%r211, %rs235;
	cvt.u32.u16 	%r212, %rs234;
	prmt.b32 	%r213, %r212, %r211, 0x3340U;
	cvt.u32.u16 	%r214, %rs232;
	cvt.u32.u16 	%r215, %rs226;
	prmt.b32 	%r216, %r215, %r214, 0x3340U;
	prmt.b32 	%r217, %r216, %r213, 0x5410U;
	st.shared.u32 	[%r203+6164], %r217;
	bar.sync 	0;
	// begin inline asm
	griddepcontrol.launch_dependents;
	// end inline asm
	add.s32 	%r90, %r65, %r64;
	shl.b32 	%r91, %r2, 1;
	min.s32 	%r92, %r91, %r90;
	setp.lt.s32 	%p21, %r92, %r65;
	sub.s32 	%r218, %r92, %r65;
	selp.b32 	%r503, 0, %r218, %p21;
	min.s32 	%r501, %r64, %r92;
	setp.ge.s32 	%p22, %r503, %r501;
	@%p22 bra 	$L__BB5_38;
	add.s32 	%r95, %r92, %r64;
$L__BB5_37:
	sub.s32 	%r219, %r501, %r503;
	shr.u32 	%r220, %r219, 31;
	add.s32 	%r221, %r219, %r220;
	shr.s32 	%r222, %r221, 1;
	add.s32 	%r223, %r222, %r503;
	mad.lo.s32 	%r225, %r223, 24, %r202;
	ld.shared.u32 	%r226, [%r225+8];
	not.b32 	%r227, %r223;
	add.s32 	%r228, %r95, %r227;
	mad.lo.s32 	%r229, %r228, 24, %r202;
	ld.shared.u32 	%r230, [%r229+8];
	setp.lt.s32 	%p23, %r230, %r226;
	add.s32 	%r231, %r223, 1;
	selp.b32 	%r503, %r503, %r231, %p23;
	selp.b32 	%r501, %r223, %r501, %p23;
	setp.lt.s32 	%p24, %r503, %r501;
	@%p24 bra 	$L__BB5_37;
$L__BB5_38:
	sub.s32 	%r232, %r92, %r503;
	add.s32 	%r101, %r232, %r64;
	mad.lo.s32 	%r102, %r101, 24, %r202;
	ld.shared.u64 	%rd149, [%r102];
	ld.shared.u32 	%r504, [%r102+8];
	ld.shared.u8 	%rs236, [%r102+12];
	ld.shared.u32 	%r505, [%r102+16];
	ld.shared.u32 	%r234, [%r102+20];
	bfe.u32 	%r235, %r234, 0, 8;
	cvt.u16.u32 	%rs237, %r235;
	bfe.u32 	%r236, %r234, 8, 8;
	cvt.u16.u32 	%rs238, %r236;
	bfe.u32 	%r237, %r234, 16, 8;
	cvt.u16.u32 	%rs239, %r237;
	bfe.u32 	%r238, %r234, 24, 8;
	cvt.u16.u32 	%rs240, %r238;
	mad.lo.s32 	%r105, %r503, 24, %r202;
	ld.shared.u64 	%rd150, [%r105];
	ld.shared.u32 	%r506, [%r105+8];
	ld.shared.u8 	%rs241, [%r105+12];
	ld.shared.u32 	%r507, [%r105+16];
	ld.shared.u32 	%r239, [%r105+20];
	bfe.u32 	%r240, %r239, 0, 8;
	cvt.u16.u32 	%rs242, %r240;
	bfe.u32 	%r241, %r239, 8, 8;
	cvt.u16.u32 	%rs243, %r241;
	bfe.u32 	%r242, %r239, 16, 8;
	cvt.u16.u32 	%rs244, %r242;
	bfe.u32 	%r243, %r239, 24, 8;
	cvt.u16.u32 	%rs245, %r243;
	setp.ge.s32 	%p26, %r101, %r90;
	mov.pred 	%p64, 0;
	@%p26 bra 	$L__BB5_40;
	setp.ge.s32 	%p27, %r503, %r64;
	setp.lt.s32 	%p28, %r504, %r506;
	or.pred  	%p64, %p27, %p28;
$L__BB5_40:
	selp.b64 	%rd39, %rd149, %rd150, %p64;
	selp.b32 	%r108, %r504, %r506, %p64;
	selp.b16 	%rs146, %rs236, %rs241, %p64;
	selp.b32 	%r109, %r505, %r507, %p64;
	selp.b16 	%rs147, %rs237, %rs242, %p64;
	selp.b16 	%rs148, %rs238, %rs243, %p64;
	selp.b16 	%rs149, %rs239, %rs244, %p64;
	selp.b16 	%rs150, %rs240, %rs245, %p64;
	selp.u32 	%r244, 1, 0, %p64;
	add.s32 	%r110, %r101, %r244;
	not.pred 	%p29, %p64;
	selp.u32 	%r245, 1, 0, %p29;
	add.s32 	%r111, %r503, %r245;
	@%p29 bra 	$L__BB5_42;
	ld.shared.u64 	%rd149, [%r102+24];
	ld.shared.u32 	%r504, [%r102+32];
	ld.shared.u8 	%rs236, [%r102+36];
	ld.shared.u32 	%r505, [%r102+40];
	ld.shared.u32 	%r251, [%r102+44];
	bfe.u32 	%r252, %r251, 0, 8;
	cvt.u16.u32 	%rs237, %r252;
	bfe.u32 	%r253, %r251, 8, 8;
	cvt.u16.u32 	%rs238, %r253;
	bfe.u32 	%r254, %r251, 16, 8;
	cvt.u16.u32 	%rs239, %r254;
	bfe.u32 	%r255, %r251, 24, 8;
	cvt.u16.u32 	%rs240, %r255;
	bra.uni 	$L__BB5_43;
$L__BB5_42:
	ld.shared.u64 	%rd150, [%r105+24];
	ld.shared.u32 	%r506, [%r105+32];
	ld.shared.u8 	%rs241, [%r105+36];
	ld.shared.u32 	%r507, [%r105+40];
	ld.shared.u32 	%r246, [%r105+44];
	bfe.u32 	%r247, %r246, 0, 8;
	cvt.u16.u32 	%rs242, %r247;
	bfe.u32 	%r248, %r246, 8, 8;
	cvt.u16.u32 	%rs243, %r248;
	bfe.u32 	%r249, %r246, 16, 8;
	cvt.u16.u32 	%rs244, %r249;
	bfe.u32 	%r250, %r246, 24, 8;
	cvt.u16.u32 	%rs245, %r250;
$L__BB5_43:
	setp.ge.s32 	%p31, %r110, %r90;
	mov.pred 	%p65, 0;
	@%p31 bra 	$L__BB5_45;
	setp.ge.s32 	%p32, %r111, %r64;
	setp.lt.s32 	%p33, %r504, %r506;
	or.pred  	%p65, %p32, %p33;
$L__BB5_45:
	ld.param.s8 	%rs188, [_ZN3cub18CUB_300001_SM_10006detail10merge_sort26DeviceMergeSortMergeKernelINS2_10policy_hubIN6thrust24THRUST_300001_SM_1000_NS6detail15normal_iteratorINS6_10device_ptrI9SortTupleEEEEE9Policy600ESC_PNS0_8NullTypeESC_SG_jN4cuda3std3__44lessISA_EESA_SF_EEvbT2_T3_T4_PT6_PT7_T5_PSO_SO_NS1_7vsmem_tE_param_0];
	mov.u32 	%r256, %ctaid.x;
	shl.b32 	%r120, %r256, 9;
	setp.eq.s16 	%p34, %rs188, 0;
	selp.b64 	%rd44, %rd149, %rd150, %p65;
	selp.b32 	%r121, %r504, %r506, %p65;
	selp.b16 	%rs171, %rs236, %rs241, %p65;
	selp.b32 	%r122, %r505, %r507, %p65;
	selp.b16 	%rs172, %rs237, %rs242, %p65;
	selp.b16 	%rs173, %rs238, %rs243, %p65;
	selp.b16 	%rs174, %rs239, %rs244, %p65;
	selp.b16 	%rs175, %rs240, %rs245, %p65;
	bar.sync 	0;
	@%p34 bra 	$L__BB5_52;
	// begin inline asm
	mov.u32 %r257, %laneid;
	// end inline asm
	and.b32  	%r123, %r91, 1984;
	shl.b32 	%r258, %r257, 1;
	add.s32 	%r259, %r258, %r123;
	mov.u32 	%r260, _ZZN3cub18CUB_300001_SM_10006detail10merge_sort26DeviceMergeSortMergeKernelINS2_10policy_hubIN6thrust24THRUST_300001_SM_1000_NS6detail15normal_iteratorINS6_10device_ptrI9SortTupleEEEEE9Policy600ESC_PNS0_8NullTypeESC_SG_jN4cuda3std3__44lessISA_EESA_SF_EEvbT2_T3_T4_PT6_PT7_T5_PSO_SO_NS1_7vsmem_tEE19static_temp_storage;
	mad.lo.s32 	%r261, %r259, 24, %r260;
	st.shared.u64 	[%r261], %rd39;
	st.shared.u32 	[%r261+8], %r108;
	st.shared.u8 	[%r261+12], %rs146;
	st.shared.u32 	[%r261+16], %r109;
	cvt.u32.u16 	%r262, %rs150;
	cvt.u32.u16 	%r263, %rs149;
	prmt.b32 	%r264, %r263, %r262, 0x3340U;
	cvt.u32.u16 	%r265, %rs148;
	cvt.u32.u16 	%r266, %rs147;
	prmt.b32 	%r267, %r266, %r265, 0x3340U;
	prmt.b32 	%r268, %r267, %r264, 0x5410U;
	st.shared.u32 	[%r261+20], %r268;
	st.shared.u64 	[%r261+24], %rd44;
	st.shared.u32 	[%r261+32], %r121;
	st.shared.u8 	[%r261+36], %rs171;
	st.shared.u32 	[%r261+40], %r122;
	cvt.u32.u16 	%r269, %rs175;
	cvt.u32.u16 	%r270, %rs174;
	prmt.b32 	%r271, %r270, %r269, 0x3340U;
	cvt.u32.u16 	%r272, %rs173;
	cvt.u32.u16 	%r273, %rs172;
	prmt.b32 	%r274, %r273, %r272, 0x3340U;
	prmt.b32 	%r275, %r274, %r271, 0x5410U;
	st.shared.u32 	[%r261+44], %r275;
	bar.warp.sync 	-1;
	sub.s32 	%r276, %r259, %r257;
	mad.lo.s32 	%r277, %r276, 24, %r260;
	ld.shared.u64 	%rd45, [%r277];
	ld.shared.u32 	%r124, [%r277+8];
	ld.shared.u8 	%rs176, [%r277+12];
	ld.shared.u32 	%r125, [%r277+16];
	ld.shared.u32 	%r126, [%r277+20];
	ld.shared.u64 	%rd46, [%r277+768];
	ld.shared.u32 	%r127, [%r277+776];
	ld.shared.u8 	%rs177, [%r277+780];
	ld.shared.u32 	%r128, [%r277+784];
	ld.shared.u32 	%r129, [%r277+788];
	setp.ne.s32 	%p35, %r2, 0;
	@%p35 bra 	$L__BB5_48;
	st.volatile.shared.u32 	[_ZZN3cub18CUB_300001_SM_10006detail10merge_sort26DeviceMergeSortMergeKernelINS2_10policy_hubIN6thrust24THRUST_300001_SM_1000_NS6detail15normal_iteratorINS6_10device_ptrI9SortTupleEEEEE9Policy600ESC_PNS0_8NullTypeESC_SG_jN4cuda3std3__44lessISA_EESA_SF_EEvbT2_T3_T4_PT6_PT7_T5_PSO_SO_NS1_7vsmem_tEE19static_temp_storage+12288], %r90;
$L__BB5_48:
	ld.param.u64 	%rd138, [_ZN3cub18CUB_300001_SM_10006detail10merge_sort26DeviceMergeSortMergeKernelINS2_10policy_hubIN6thrust24THRUST_300001_SM_1000_NS6detail15normal_iteratorINS6_10device_ptrI9SortTupleEEEEE9Policy600ESC_PNS0_8NullTypeESC_SG_jN4cuda3std3__44lessISA_EESA_SF_EEvbT2_T3_T4_PT6_PT7_T5_PSO_SO_NS1_7vsmem_tE_param_4];
	bar.sync 	0;
	ld.volatile.shared.u32 	%r130, [_ZZN3cub18CUB_300001_SM_10006detail10merge_sort26DeviceMergeSortMergeKernelINS2_10policy_hubIN6thrust24THRUST_300001_SM_1000_NS6detail15normal_iteratorINS6_10device_ptrI9SortTupleEEEEE9Policy600ESC_PNS0_8NullTypeESC_SG_jN4cuda3std3__44lessISA_EESA_SF_EEvbT2_T3_T4_PT6_PT7_T5_PSO_SO_NS1_7vsmem_tEE19static_temp_storage+12288];
	and.b32  	%r278, %r2, 31;
	add.s32 	%r131, %r123, %r278;
	setp.ge.s32 	%p36, %r131, %r130;
	cvt.u64.u32 	%rd88, %r131;
	cvt.u64.u32 	%rd89, %r120;
	add.s64 	%rd90, %rd88, %rd89;
	cvta.to.global.u64 	%rd91, %rd138;
	mad.lo.s64 	%rd47, %rd90, 24, %rd91;
	@%p36 bra 	$L__BB5_50;
	st.global.u64 	[%rd47], %rd45;
	st.global.u32 	[%rd47+8], %r124;
	st.global.u8 	[%rd47+12], %rs176;
	st.global.u32 	[%rd47+16], %r125;
	st.global.u32 	[%rd47+20], %r126;
$L__BB5_50:
	add.s32 	%r279, %r131, 32;
	setp.ge.s32 	%p37, %r279, %r130;
	@%p37 bra 	$L__BB5_58;
	st.global.u64 	[%rd47+768], %rd46;
	st.global.u32 	[%rd47+776], %r127;
	st.global.u8 	[%rd47+780], %rs177;
	st.global.u32 	[%rd47+784], %r128;
	st.global.u32 	[%rd47+788], %r129;
	bra.uni 	$L__BB5_58;
$L__BB5_52:
	// begin inline asm
	mov.u32 %r280, %laneid;
	// end inline asm
	and.b32  	%r132, %r91, 1984;
	shl.b32 	%r281, %r280, 1;
	add.s32 	%r282, %r281, %r132;
	mov.u32 	%r283, _ZZN3cub18CUB_300001_SM_10006detail10merge_sort26DeviceMergeSortMergeKernelINS2_10policy_hubIN6thrust24THRUST_300001_SM_1000_NS6detail15normal_iteratorINS6_10device_ptrI9SortTupleEEEEE9Policy600ESC_PNS0_8NullTypeESC_SG_jN4cuda3std3__44lessISA_EESA_SF_EEvbT2_T3_T4_PT6_PT7_T5_PSO_SO_NS1_7vsmem_tEE19static_temp_storage;
	mad.lo.s32 	%r284, %r282, 24, %r283;
	st.shared.u64 	[%r284], %rd39;
	st.shared.u32 	[%r284+8], %r108;
	st.shared.u8 	[%r284+12], %rs146;
	st.shared.u32 	[%r284+16], %r109;
	cvt.u32.u16 	%r285, %rs150;
	cvt.u32.u16 	%r286, %rs149;
	prmt.b32 	%r287, %r286, %r285, 0x3340U;
	cvt.u32.u16 	%r288, %rs148;
	cvt.u32.u16 	%r289, %rs147;
	prmt.b32 	%r290, %r289, %r288, 0x3340U;
	prmt.b32 	%r291, %r290, %r287, 0x5410U;
	st.shared.u32 	[%r284+20], %r291;
	st.shared.u64 	[%r284+24], %rd44;
	st.shared.u32 	[%r284+32], %r121;
	st.shared.u8 	[%r284+36], %rs171;
	st.shared.u32 	[%r284+40], %r122;
	cvt.u32.u16 	%r292, %rs175;
	cvt.u32.u16 	%r293, %rs174;
	prmt.b32 	%r294, %r293, %r292, 0x3340U;
	cvt.u32.u16 	%r295, %rs173;
	cvt.u32.u16 	%r296, %rs172;
	prmt.b32 	%r297, %r296, %r295, 0x3340U;
	prmt.b32 	%r298, %r297, %r294, 0x5410U;
	st.shared.u32 	[%r284+44], %r298;
	bar.warp.sync 	-1;
	sub.s32 	%r299, %r282, %r280;
	mad.lo.s32 	%r300, %r299, 24, %r283;
	ld.shared.u64 	%rd48, [%r300];
	ld.shared.u32 	%r133, [%r300+8];
	ld.shared.u8 	%rs178, [%r300+12];
	ld.shared.u32 	%r134, [%r300+16];
	ld.shared.u32 	%r135, [%r300+20];
	ld.shared.u64 	%rd49, [%r300+768];
	ld.shared.u32 	%r136, [%r300+776];
	ld.shared.u8 	%rs179, [%r300+780];
	ld.shared.u32 	%r137, [%r300+784];
	ld.shared.u32 	%r138, [%r300+788];
	setp.ne.s32 	%p38, %r2, 0;
	@%p38 bra 	$L__BB5_54;
	st.volatile.shared.u32 	[_ZZN3cub18CUB_300001_SM_10006detail10merge_sort26DeviceMergeSortMergeKernelINS2_10policy_hubIN6thrust24THRUST_300001_SM_1000_NS6detail15normal_iteratorINS6_10device_ptrI9SortTupleEEEEE9Policy600ESC_PNS0_8NullTypeESC_SG_jN4cuda3std3__44lessISA_EESA_SF_EEvbT2_T3_T4_PT6_PT7_T5_PSO_SO_NS1_7vsmem_tEE19static_temp_storage+12288], %r90;
$L__BB5_54:
	bar.sync 	0;
	ld.volatile.shared.u32 	%r139, [_ZZN3cub18CUB_300001_SM_10006detail10merge_sort26DeviceMergeSortMergeKernelINS2_10policy_hubIN6thrust24THRUST_300001_SM_1000_NS6detail15normal_iteratorINS6_10device_ptrI9SortTupleEEEEE9Policy600ESC_PNS0_8NullTypeESC_SG_jN4cuda3std3__44lessISA_EESA_SF_EEvbT2_T3_T4_PT6_PT7_T5_PSO_SO_NS1_7vsmem_tEE19static_temp_storage+12288];
	and.b32  	%r301, %r2, 31;
	cvt.u64.u32 	%rd92, %r132;
	add.s32 	%r140, %r132, %r301;
	add.s32 	%r302, %r301, %r120;
	cvt.u64.u32 	%rd93, %r302;
	add.s64 	%rd94, %rd93, %rd92;
	setp.ge.s32 	%p39, %r140, %r139;
	mad.lo.s64 	%rd50, %rd94, 24, %rd3;
	@%p39 bra 	$L__BB5_56;
	st.global.u64 	[%rd50], %rd48;
	st.global.u32 	[%rd50+8], %r133;
	st.global.u8 	[%rd50+12], %rs178;
	st.global.u32 	[%rd50+16], %r134;
	st.global.u32 	[%rd50+20], %r135;
$L__BB5_56:
	add.s32 	%r303, %r140, 32;
	setp.ge.s32 	%p40, %r303, %r139;
	@%p40 bra 	$L__BB5_58;
	st.global.u64 	[%rd50+768], %rd49;
	st.global.u32 	[%rd50+776], %r136;
	st.global.u8 	[%rd50+780], %rs179;
	st.global.u32 	[%rd50+784], %r137;
	st.global.u32 	[%rd50+788], %r138;
$L__BB5_58:
	ret;

}
	// .globl	_ZN3cub18CUB_300001_SM_10006detail10merge_sort30DeviceMergeSortBlockSortKernelINS2_10policy_hubIN6thrust24THRUST_300001_SM_1000_NS6detail15normal_iteratorINS6_10device_ptrI9SortTupleEEEEE9Policy600ESC_PNS0_8NullTypeESC_SG_mN4cuda3std3__44lessISA_EESA_SF_EEvbT0_T1_T2_T3_T4_PT6_PT7_T5_NS1_7vsmem_tE
.visible .entry _ZN3cub18CUB_300001_SM_10006detail10merge_sort30DeviceMergeSortBlockSortKernelINS2_10policy_hubIN6thrust24THRUST_300001_SM_1000_NS6detail15normal_iteratorINS6_10device_ptrI9SortTupleEEEEE9Policy600ESC_PNS0_8NullTypeESC_SG_mN4cuda3std3__44lessISA_EESA_SF_EEvbT0_T1_T2_T3_T4_PT6_PT7_T5_NS1_7vsmem_tE(
	.param .u8 _ZN3cub18CUB_300001_SM_10006detail10merge_sort30DeviceMergeSortBlockSortKernelINS2_10policy_hubIN6thrust24THRUST_300001_SM_1000_NS6detail15normal_iteratorINS6_10device_ptrI9SortTupleEEEEE9Policy600ESC_PNS0_8NullTypeESC_SG_mN4cuda3std3__44lessISA_EESA_SF_EEvbT0_T1_T2_T3_T4_PT6_PT7_T5_NS1_7vsmem_tE_param_0,
	.param .align 8 .b8 _ZN3cub18CUB_300001_SM_10006detail10merge_sort30DeviceMergeSortBlockSortKernelINS2_10policy_hubIN6thrust24THRUST_300001_SM_1000_NS6detail15normal_iteratorINS6_10device_ptrI9SortTupleEEEEE9Policy600ESC_PNS0_8NullTypeESC_SG_mN4cuda3std3__44lessISA_EESA_SF_EEvbT0_T1_T2_T3_T4_PT6_PT7_T5_NS1_7vsmem_tE_param_1[8],
	.param .u64 .ptr .align 1 _ZN3cub18CUB_300001_SM_10006detail10merge_sort30DeviceMergeSortBlockSortKernelINS2_10policy_hubIN6thrust24THRUST_300001_SM_1000_NS6detail15normal_iteratorINS6_10device_ptrI9SortTupleEEEEE9Policy600ESC_PNS0_8NullTypeESC_SG_mN4cuda3std3__44lessISA_EESA_SF_EEvbT0_T1_T2_T3_T4_PT6_PT7_T5_NS1_7vsmem_tE_param_2,
	.param .align 8 .b8 _ZN3cub18CUB_300001_SM_10006detail10merge_sort30DeviceMergeSortBlockSortKernelINS2_10policy_hubIN6thrust24THRUST_300001_SM_1000_NS6detail15normal_iteratorINS6_10device_ptrI9SortTupleEEEEE9Policy600ESC_PNS0_8NullTypeESC_SG_mN4cuda3std3__44lessISA_EESA_SF_EEvbT0_T1_T2_T3_T4_PT6_PT7_T5_NS1_7vsmem_tE_param_3[8],
	.param .u64 .ptr .align 1 _ZN3cub18CUB_300001_SM_10006detail10merge_sort30DeviceMergeSortBlockSortKernelINS2_10policy_hubIN6thrust24THRUST_300001_SM_1000_NS6detail15normal_iteratorINS6_10device_ptrI9SortTupleEEEEE9Policy600ESC_PNS0_8NullTypeESC_SG_mN4cuda3std3__44lessISA_EESA_SF_EEvbT0_T1_T2_T3_T4_PT6_PT7_T5_NS1_7vsmem_tE_param_4,
	.param .u64 _ZN3cub18CUB_300001_SM_10006detail10merge_sort30DeviceMergeSortBlockSortKernelINS2_10policy_hubIN6thrust24THRUST_300001_SM_1000_NS6detail15normal_iteratorINS6_10device_ptrI9SortTupleEEEEE9Policy600ESC_PNS0_8NullTypeESC_SG_mN4cuda3std3__44lessISA_EESA_SF_EEvbT0_T1_T2_T3_T4_PT6_PT7_T5_NS1_7vsmem_tE_param_5,
	.param .u64 .ptr .align 1 _ZN3cub18CUB_300001_SM_10006detail10merge_sort30DeviceMergeSortBlockSortKernelINS2_10policy_hubIN6thrust24THRUST_300001_SM_1000_NS6detail15normal_iteratorINS6_10device_ptrI9SortTupleEEEEE9Policy600ESC_PNS0_8NullTypeESC_SG_mN4cuda3std3__44lessISA_EESA_SF_EEvbT0_T1_T2_T3_T4_PT6_PT7_T5_NS1_7vsmem_tE_param_6,
	.param .u64 .ptr .align 1 _ZN3cub18CUB_300001_SM_10006detail10merge_sort30DeviceMergeSortBlockSortKernelINS2_10policy_hubIN6thrust24THRUST_300001_SM_1000_NS6detail15normal_iteratorINS6_10device_ptrI9SortTupleEEEEE9Policy600ESC_PNS0_8NullTypeESC_SG_mN4cuda3std3__44lessISA_EESA_SF_EEvbT0_T1_T2_T3_T4_PT6_PT7_T5_NS1_7vsmem_tE_param_7,
	.param .align 1 .b8 _ZN3cub18CUB_300001_SM_10006detail10merge_sort30DeviceMergeSortBlockSortKernelINS2_10policy_hubIN6thrust24THRUST_300001_SM_1000_NS6detail15normal_iteratorINS6_10device_ptrI9SortTupleEEEEE9Policy600ESC_PNS0_8NullTypeESC_SG_mN4cuda3std3__44lessISA_EESA_SF_EEvbT0_T1_T2_T3_T4_PT6_PT7_T5_NS1_7vsmem_tE_param_8[1],
	.param .align 8 .b8 _ZN3cub18CUB_300001_SM_10006detail10merge_sort30DeviceMergeSortBlockSortKernelINS2_10policy_hubIN6thrust24THRUST_300001_SM_1000_NS6detail15normal_iteratorINS6_10device_ptrI9SortTupleEEEEE9Policy600ESC_PNS0_8NullTypeESC_SG_mN4cuda3std3__44lessISA_EESA_SF_EEvbT0_T1_T2_T3_T4_PT6_PT7_T5_NS1_7vsmem_tE_param_9[8]
)
.maxntid 256
{
	.reg .pred 	%p<57>;
	.reg .b16 	%rs<257>;
	.reg .b32 	%r<457>;
	.reg .b64 	%rd<98>;
	// demoted variable
	.shared .align 16 .b8 _ZZN3cub18CUB_300001_SM_10006detail10merge_sort30DeviceMergeSortBlockSortKernelINS2_10policy_hubIN6thrust24THRUST_300001_SM_1000_NS6detail15normal_iteratorINS6_10device_ptrI9SortTupleEEEEE9Policy600ESC_PNS0_8NullTypeESC_SG_mN4cuda3std3__44lessISA_EESA_SF_EEvbT0_T1_T2_T3_T4_PT6_PT7_T5_NS1_7vsmem_tEE19static_temp_storage[12320];
	ld.param.u64 	%rd48, [_ZN3cub18CUB_300001_SM_10006detail10merge_sort30DeviceMergeSortBlockSortKernelINS2_10policy_hubIN6thrust24THRUST_300001_SM_1000_NS6detail15normal_iteratorINS6_10device_ptrI9SortTupleEEEEE9Policy600ESC_PNS0_8NullTypeESC_SG_mN4cuda3std3__44lessISA_EESA_SF_EEvbT0_T1_T2_T3_T4_PT6_PT7_T5_NS1_7vsmem_tE_param_3];
	ld.param.u64 	%rd49, [_ZN3cub18CUB_300001_SM_10006detail10merge_sort30DeviceMergeSortBlockSortKernelINS2_10policy_hubIN6thrust24THRUST_300001_SM_1000_NS6detail15normal_iteratorINS6_10device_ptrI9SortTupleEEEEE9Policy600ESC_PNS0_8NullTypeESC_SG_mN4cuda3std3__44lessISA_EESA_SF_EEvbT0_T1_T2_T3_T4_PT6_PT7_T5_NS1_7vsmem_tE_param_1];
	ld.param.u64 	%rd46, [_ZN3cub18CUB_300001_SM_10006detail10merge_sort30DeviceMergeSortBlockSortKernelINS2_10policy_hubIN6thrust24THRUST_300001_SM_1000_NS6detail15normal_iteratorINS6_10device_ptrI9SortTupleEEEEE9Policy600ESC_PNS0_8NullTypeESC_SG_mN4cuda3std3__44lessISA_EESA_SF_EEvbT0_T1_T2_T3_T4_PT6_PT7_T5_NS1_7vsmem_tE_param_5];
	cvta.to.global.u64 	%rd1, %rd49;
	cvta.to.global.u64 	%rd2, %rd48;
	mov.u32 	%r137, %ctaid.x;
	cvt.u64.u32 	%rd50, %r137;
	mov.u32 	%r138, %nctaid.x;
	cvt.u64.u32 	%rd51, %r138;
	mul.wide.u32 	%rd3, %r137, 512;
	add.s64 	%rd52, %rd51, -1;
	setp.le.u64 	%p9, %rd52, %rd50;
	@%p9 bra 	$L__BB6_18;
	// begin inline asm
	griddepcontrol.wait;
	// end inline asm
	mov.u32 	%r1, %tid.x;
	and.b32  	%r2, %r1, 31;
	shl.b32 	%r285, %r1, 1;
	and.b32  	%r3, %r285, 1984;
	or.b32  	%r286, %r3, %r2;
	cvt.u64.u32 	%rd65, %r286;
	add.s64 	%rd4, %rd3, %rd65;
	mad.lo.s64 	%rd66, %rd4, 24, %rd1;
	ld.global.u64 	%rd67, [%rd66];
	ld.global.u32 	%r287, [%rd66+8];
	ld.global.u8 	%rs176, [%rd66+12];
	ld.global.u32 	%r288, [%rd66+16];
	ld.global.u32 	%r289, [%rd66+20];
	ld.global.u64 	%rd68, [%rd66+768];
	ld.global.u32 	%r290, [%rd66+776];
	ld.global.u8 	%rs177, [%rd66+780];
	ld.global.u32 	%r291, [%rd66+784];
	ld.global.u32 	%r292, [%rd66+788];
	// begin inline asm
	mov.u32 %r284, %laneid;
	// end inline asm
	add.s32 	%r293, %r284, %r3;
	mov.u32 	%r294, _ZZN3cub18CUB_300001_SM_10006detail10merge_sort30DeviceMergeSortBlockSortKernelINS2_10policy_hubIN6thrust24THRUST_300001_SM_1000_NS6detail15normal_iteratorINS6_10device_ptrI9SortTupleEEEEE9Policy600ESC_PNS0_8NullTypeESC_SG_mN4cuda3std3__44lessISA_EESA_SF_EEvbT0_T1_T2_T3_T4_PT6_PT7_T5_NS1_7vsmem_tEE19static_temp_storage;
	mad.lo.s32 	%r4, %r293, 24, %r294;
	st.shared.u64 	[%r4], %rd67;
	st.shared.u32 	[%r4+8], %r287;
	st.shared.u8 	[%r4+12], %rs176;
	st.shared.u32 	[%r4+16], %r288;
	st.shared.u32 	[%r4+20], %r289;
	st.shared.u64 	[%r4+768], %rd68;
	st.shared.u32 	[%r4+776], %r290;
	st.shared.u8 	[%r4+780], %rs177;
	st.shared.u32 	[%r4+784], %r291;
	st.shared.u32 	[%r4+788], %r292;
	bar.warp.sync 	-1;
	mad.lo.s32 	%r5, %r284, 24, %r4;
	ld.shared.u64 	%rd86, [%r5];
	ld.shared.u32 	%r6, [%r5+8];
	ld.shared.u8 	%rs201, [%r5+12];
	ld.shared.u32 	%r425, [%r5+16];
	ld.shared.u32 	%r295, [%r5+20];
	bfe.u32 	%r296, %r295, 0, 8;
	cvt.u16.u32 	%rs200, %r296;
	bfe.u32 	%r297, %r295, 8, 8;
	cvt.u16.u32 	%rs199, %r297;
	bfe.u32 	%r298, %r295, 16, 8;
	cvt.u16.u32 	%rs198, %r298;
	bfe.u32 	%r299, %r295, 24, 8;
	cvt.u16.u32 	%rs197, %r299;
	ld.shared.u64 	%rd6, [%r5+24];
	ld.shared.v4.u32 	{%r424, %r300, %r9, %r301}, [%r5+32];
	mov.b64 	%rd69, {%r9, %r301};
	mov.b64 	%rd70, {%r424, %r300};
	shr.u64 	%rd71, %rd70, 32;
	cvt.u16.u64 	%rs6, %rd71;
	{ .reg .b32 tmp; mov.b64 {tmp, %r302}, %rd69; }
	bfe.u32 	%r303, %r302, 0, 8;
	cvt.u16.u32 	%rs7, %r303;
	bfe.u32 	%r304, %r302, 8, 8;
	cvt.u16.u32 	%rs8, %r304;
	bfe.u32 	%r305, %r302, 16, 8;
	cvt.u16.u32 	%rs9, %r305;
	bfe.u32 	%r306, %r302, 24, 8;
	cvt.u16.u32 	%rs10, %r306;
	bar.sync 	0;
	// begin inline asm
	griddepcontrol.launch_dependents;
	// end inline asm
	setp.ge.s32 	%p37, %r424, %r6;
	mov.u16 	%rs192, %rs10;
	mov.u16 	%rs193, %rs9;
	mov.u16 	%rs194, %rs8;
	mov.u16 	%rs195, %rs7;
	mov.u32 	%r423, %r9;
	mov.u16 	%rs196, %rs6;
	mov.u64 	%rd85, %rd6;
	mov.u32 	%r426, %r6;
	@%p37 bra 	$L__BB6_3;
	mov.u16 	%rs192, %rs197;
	mov.u16 	%rs193, %rs198;
	mov.u16 	%rs194, %rs199;
	mov.u16 	%rs195, %rs200;
	mov.u32 	%r423, %r425;
	mov.u16 	%rs196, %rs201;
	mov.u64 	%rd85, %rd86;
	mov.u16 	%rs197, %rs10;
	mov.u16 	%rs198, %rs9;
	mov.u16 	%rs199, %rs8;
	mov.u16 	%rs200, %rs7;
	mov.u32 	%r425, %r9;
	mov.u16 	%rs201, %rs6;
	mov.u64 	%rd86, %rd6;
	mov.u32 	%r426, %r424;
	mov.u32 	%r424, %r6;
$L__BB6_3:
	mov.b32 	%r427, 2;
	mad.lo.s32 	%r310, %r1, 48, %r294;
$L__BB6_4:
	bar.sync 	0;
	add.s32 	%r308, %r427, -1;
	st.shared.u64 	[%r310], %rd86;
	st.shared.u32 	[%r310+8], %r426;
	st.shared.u8 	[%r310+12], %rs201;
	st.shared.u32 	[%r310+16], %r425;
	cvt.u32.u16 	%r311, %rs197;
	cvt.u32.u16 	%r312, %rs198;
	prmt.b32 	%r313, %r312, %r311, 0x3340U;
	cvt.u32.u16 	%r314, %rs199;
	cvt.u32.u16 	%r315, %rs200;
	prmt.b32 	%r316, %r315, %r314, 0x3340U;
	prmt.b32 	%r317, %r316, %r313, 0x5410U;
	st.shared.u32 	[%r310+20], %r317;
	st.shared.u64 	[%r310+24], %rd85;
	st.shared.u32 	[%r310+32], %r424;
	st.shared.u8 	[%r310+36], %rs196;
	st.shared.u32 	[%r310+40], %r423;
	cvt.u32.u16 	%r318, %rs192;
	cvt.u32.u16 	%r319, %rs193;
	prmt.b32 	%r320, %r319, %r318, 0x3340U;
	cvt.u32.u16 	%r321, %rs194;
	cvt.u32.u16 	%r322, %rs195;
	prmt.b32 	%r323, %r322, %r321, 0x3340U;
	prmt.b32 	%r324, %r323, %r320, 0x5410U;
	st.shared.u32 	[%r310+44], %r324;
	bar.sync 	0;
	neg.s32 	%r325, %r427;
	and.b32  	%r326, %r1, %r325;
	shl.b32 	%r327, %r326, 1;
	and.b32  	%r328, %r308, %r1;
	shl.b32 	%r329, %r328, 1;
	min.u32 	%r19, %r329, 512;
	min.u32 	%r20, %r327, 512;
	add.s32 	%r330, %r20, %r427;
	min.s32 	%r21, %r330, 512;
	add.s32 	%r331, %r21, %r427;
	min.s32 	%r22, %r331, 512;
	sub.s32 	%r332, %r21, %r20;
	sub.s32 	%r333, %r22, %r21;
	setp.lt.s32 	%p38, %r19, %r333;
	sub.s32 	%r334, %r19, %r333;
	selp.b32 	%r430, 0, %r334, %p38;
	min.s32 	%r428, %r332, %r19;
	setp.ge.s32 	%p39, %r430, %r428;
	@%p39 bra 	$L__BB6_7;
	add.s32 	%r25, %r21, %r19;
$L__BB6_6:
	sub.s32 	%r335, %r428, %r430;
	shr.u32 	%r336, %r335, 31;
	add.s32 	%r337, %r335, %r336;
	shr.s32 	%r338, %r337, 1;
	add.s32 	%r339, %r338, %r430;
	add.s32 	%r340, %r339, %r20;
	mov.u32 	%r341, _ZZN3cub18CUB_300001_SM_10006detail10merge_sort30DeviceMergeSortBlockSortKernelINS2_10policy_hubIN6thrust24THRUST_300001_SM_1000_NS6detail15normal_iteratorINS6_10device_ptrI9SortTupleEEEEE9Policy600ESC_PNS0_8NullTypeESC_SG_mN4cuda3std3__44lessISA_EESA_SF_EEvbT0_T1_T2_T3_T4_PT6_PT7_T5_NS1_7vsmem_tEE19static_temp_storage;
	mad.lo.s32 	%r342, %r340, 24, %r341;
	ld.shared.u32 	%r343, [%r342+8];
	not.b32 	%r344, %r339;
	add.s32 	%r345, %r25, %r344;
	mad.lo.s32 	%r346, %r345, 24, %r341;
	ld.shared.u32 	%r347, [%r346+8];
	setp.lt.s32 	%p40, %r347, %r343;
	add.s32 	%r348, %r339, 1;
	selp.b32 	%r430, %r430, %r348, %p40;
	selp.b32 	%r428, %r339, %r428, %p40;
	setp.lt.s32 	%p41, %r430, %r428;
	@%p41 bra 	$L__BB6_6;
$L__BB6_7:
	add.s32 	%r31, %r430, %r20;
	add.s32 	%r349, %r21, %r19;
	sub.s32 	%r32, %r349, %r430;
	mov.u32 	%r350, _ZZN3cub18CUB_300001_SM_10006detail10merge_sort30DeviceMergeSortBlockSortKernelINS2_10policy_hubIN6thrust24THRUST_300001_SM_1000_NS6detail15normal_iteratorINS6_10device_ptrI9SortTupleEEEEE9Policy600ESC_PNS0_8NullTypeESC_SG_mN4cuda3std3__44lessISA_EESA_SF_EEvbT0_T1_T2_T3_T4_PT6_PT7_T5_NS1_7vsmem_tEE19static_temp_storage;
	mad.lo.s32 	%r33, %r31, 24, %r350;
	ld.shared.u64 	%rd88, [%r33];
	ld.shared.u32 	%r433, [%r33+8];
	ld.shared.u8 	%rs207, [%r33+12];
	ld.shared.u32 	%r434, [%r33+16];
	ld.shared.u32 	%r351, [%r33+20];
	bfe.u32 	%r352, %r351, 0, 8;
	cvt.u16.u32 	%rs208, %r352;
	bfe.u32 	%r353, %r351, 8, 8;
	cvt.u16.u32 	%rs209, %r353;
	bfe.u32 	%r354, %r351, 16, 8;
	cvt.u16.u32 	%rs210, %r354;
	bfe.u32 	%r355, %r351, 24, 8;
	cvt.u16.u32 	%rs211, %r355;
	mad.lo.s32 	%r36, %r32, 24, %r350;
	ld.shared.u64 	%rd87, [%r36];
	ld.shared.u32 	%r431, [%r36+8];
	ld.shared.u8 	%rs202, [%r36+12];
	ld.shared.u32 	%r432, [%r36+16];
	ld.shared.u32 	%r356, [%r36+20];
	bfe.u32 	%r357, %r356, 0, 8;
	cvt.u16.u32 	%rs203, %r357;
	bfe.u32 	%r358, %r356, 8, 8;
	cvt.u16.u32 	%rs204, %r358;
	bfe.u32 	%r359, %r356, 16, 8;
	cvt.u16.u32 	%rs205, %r359;
	bfe.u32 	%r360, %r356, 24, 8;
	cvt.u16.u32 	%rs206, %r360;
	setp.ge.s32 	%p43, %r32, %r22;
	mov.pred 	%p53, 0;
	@%p43 bra 	$L__BB6_9;
	setp.ge.s32 	%p44, %r31, %r21;
	setp.lt.s32 	%p45, %r431, %r433;
	or.pred  	%p53, %p44, %p45;
$L__BB6_9:
	selp.b64 	%rd86, %rd87, %rd88, %p53;
	selp.b32 	%r426, %r431, %r433, %p53;
	selp.b16 	%rs201, %rs202, %rs207, %p53;
	selp.b32 	%r425, %r432, %r434, %p53;
	selp.b16 	%rs200, %rs203, %rs208, %p53;
	selp.b16 	%rs199, %rs204, %rs209, %p53;
	selp.b16 	%rs198, %rs205, %rs210, %p53;
	selp.b16 	%rs197, %rs206, %rs211, %p53;
	selp.u32 	%r361, 1, 0, %p53;
	add.s32 	%r41, %r32, %r361;
	not.pred 	%p46, %p53;
	selp.u32 	%r362, 1, 0, %p46;
	add.s32 	%r42, %r31, %r362;
	@%p46 bra 	$L__BB6_11;
	ld.shared.u64 	%rd87, [%r36+24];
	ld.shared.u32 	%r431, [%r36+32];
	ld.shared.u8 	%rs202, [%r36+36];
	ld.shared.u32 	%r432, [%r36+40];
	ld.shared.u32 	%r368, [%r36+44];
	bfe.u32 	%r369, %r368, 0, 8;
	cvt.u16.u32 	%rs203, %r369;
	bfe.u32 	%r370, %r368, 8, 8;
	cvt.u16.u32 	%rs204, %r370;
	bfe.u32 	%r371, %r368, 16, 8;
	cvt.u16.u32 	%rs205, %r371;
	bfe.u32 	%r372, %r368, 24, 8;
	cvt.u16.u32 	%rs206, %r372;
	bra.uni 	$L__BB6_12;
$L__BB6_11:
	ld.shared.u64 	%rd88, [%r33+24];
	ld.shared.u32 	%r433, [%r33+32];
	ld.shared.u8 	%rs207, [%r33+36];
	ld.shared.u32 	%r434, [%r33+40];
	ld.shared.u32 	%r363, [%r33+44];
	bfe.u32 	%r364, %r363, 0, 8;
	cvt.u16.u32 	%rs208, %r364;
	bfe.u32 	%r365, %r363, 8, 8;
	cvt.u16.u32 	%rs209, %r365;
	bfe.u32 	%r366, %r363, 16, 8;
	cvt.u16.u32 	%rs210, %r366;
	bfe.u32 	%r367, %r363, 24, 8;
	cvt.u16.u32 	%rs211, %r367;
$L__BB6_12:
	setp.ge.s32 	%p48, %r41, %r22;
	mov.pred 	%p54, 0;
	@%p48 bra 	$L__BB6_14;
	setp.ge.s32 	%p49, %r42, %r21;
	setp.lt.s32 	%p50, %r431, %r433;
	or.pred  	%p54, %p49, %p50;
$L__BB6_14:
	selp.b64 	%rd85, %rd87, %rd88, %p54;
	selp.b32 	%r424, %r431, %r433, %p54;
	selp.b16 	%rs196, %rs202, %rs207, %p54;
	selp.b32 	%r423, %r432, %r434, %p54;
	selp.b16 	%rs195, %rs203, %rs208, %p54;
	selp.b16 	%rs194, %rs204, %rs209, %p54;
	selp.b16 	%rs193, %rs205, %rs210, %p54;
	selp.b16 	%rs192, %rs206, %rs211, %p54;
	shl.b32 	%r53, %r427, 1;
	setp.lt.u32 	%p51, %r427, 129;
	mov.u32 	%r427, %r53;
	@%p51 bra 	$L__BB6_4;
	ld.param.s8 	%rs181, [_ZN3cub18CUB_300001_SM_10006detail10merge_sort30DeviceMergeSortBlockSortKernelINS2_10policy_hubIN6thrust24THRUST_300001_SM_1000_NS6detail15normal_iteratorINS6_10device_ptrI9SortTupleEEEEE9Policy600ESC_PNS0_8NullTypeESC_SG_mN4cuda3std3__44lessISA_EESA_SF_EEvbT0_T1_T2_T3_T4_PT6_PT7_T5_NS1_7vsmem_tE_param_0];
	bar.sync 	0;
	setp.eq.s16 	%p52, %rs181, 0;
	@%p52 bra 	$L__BB6_17;
	st.shared.u64 	[%r5], %rd86;
	st.shared.u32 	[%r5+8], %r426;
	st.shared.u8 	[%r5+12], %rs201;
	st.shared.u32 	[%r5+16], %r425;
	cvt.u32.u16 	%r373, %rs197;
	cvt.u32.u16 	%r374, %rs198;
	prmt.b32 	%r375, %r374, %r373, 0x3340U;
	cvt.u32.u16 	%r376, %rs199;
	cvt.u32.u16 	%r377, %rs200;
	prmt.b32 	%r378, %r377, %r376, 0x3340U;
	prmt.b32 	%r379, %r378, %r375, 0x5410U;
	st.shared.u32 	[%r5+20], %r379;
	st.shared.u64 	[%r5+24], %rd85;
	st.shared.u32 	[%r5+32], %r424;
	st.shared.u8 	[%r5+36], %rs196;
	st.shared.u32 	[%r5+40], %r423;
	cvt.u32.u16 	%r380, %rs192;
	cvt.u32.u16 	%r381, %rs193;
	prmt.b32 	%r382, %r381, %r380, 0x3340U;
	cvt.u32.u16 	%r383, %rs194;
	cvt.u32.u16 	%r384, %rs195;
	prmt.b32 	%r385, %r384, %r383, 0x3340U;
	prmt.b32 	%r386, %r385, %r382, 0x5410U;
	st.shared.u32 	[%r5+44], %r386;
	bar.warp.sync 	-1;
	cvt.u64.u32 	%rd72, %r3;
	cvt.u64.u32 	%rd73, %r2;
	add.s64 	%rd74, %rd3, %rd73;
	add.s64 	%rd75, %rd74, %rd72;
	mad.lo.s64 	%rd76, %rd75, 24, %rd2;
	ld.shared.v2.u32 	{%r387, %r388}, [%r4];
	.pragma "used_bytes_mask 31";
	ld.shared.v2.u32 	{%r389, %r390}, [%r4+8];
	ld.shared.v2.u32 	{%r391, %r392}, [%r4+16];
	st.global.v2.u32 	[%rd76], {%r387, %r388};
	st.global.v2.u32 	[%rd76+8], {%r389, %r390};
	st.global.v2.u32 	[%rd76+16], {%r391, %r392};
	ld.shared.v2.u32 	{%r393, %r394}, [%r4+768];
	.pragma "used_bytes_mask 31";
	ld.shared.v2.u32 	{%r395, %r396}, [%r4+776];
	ld.shared.v2.u32 	{%r397, %r398}, [%r4+784];
	st.global.v2.u32 	[%rd76+768], {%r393, %r394};
	st.global.v2.u32 	[%rd76+776], {%r395, %r396};
	st.global.v2.u32 	[%rd76+784], {%r397, %r398};
	bra.uni 	$L__BB6_51;
$L__BB6_17:
	ld.param.u64 	%rd82, [_ZN3cub18CUB_300001_SM_10006detail10merge_sort30DeviceMergeSortBlockSortKernelINS2_10policy_hubIN6thrust24THRUST_300001_SM_1000_NS6detail15normal_iteratorINS6_10device_ptrI9SortTupleEEEEE9Policy600ESC_PNS0_8NullTypeESC_SG_mN4cuda3std3__44lessISA_EESA_SF_EEvbT0_T1_T2_T3_T4_PT6_PT7_T5_NS1_7vsmem_tE_param_6];
	st.shared.u64 	[%r5], %rd86;
	st.shared.u32 	[%r5+8], %r426;
	st.shared.u8 	[%r5+12], %rs201;
	st.shared.u32 	[%r5+16], %r425;
	cvt.u32.u16 	%r399, %rs197;
	cvt.u32.u16 	%r400, %rs198;
	prmt.b32 	%r401, %r400, %r399, 0x3340U;
	cvt.u32.u16 	%r402, %rs199;
	cvt.u32.u16 	%r403, %rs200;
	prmt.b32 	%r404, %r403, %r402, 0x3340U;
	prmt.b32 	%r405, %r404, %r401, 0x5410U;
	st.shared.u32 	[%r5+20], %r405;
	st.shared.u64 	[%r5+24], %rd85;
	st.shared.u32 	[%r5+32], %r424;
	st.shared.u8 	[%r5+36], %rs196;
	st.shared.u32 	[%r5+40], %r423;
	cvt.u32.u16 	%r406, %rs192;
	cvt.u32.u16 	%r407, %rs193;
	prmt.b32 	%r408, %r407, %r406, 0x3340U;
	cvt.u32.u16 	%r409, %rs194;
	cvt.u32.u16 	%r410, %rs195;
	prmt.b32 	%r411, %r410, %r409, 0x3340U;
	prmt.b32 	%r412, %r411, %r408, 0x5410U;
	st.shared.u32 	[%r5+44], %r412;
	bar.warp.sync 	-1;
	ld.shared.u64 	%rd77, [%r4];
	ld.shared.u32 	%r413, [%r4+8];
	ld.shared.u8 	%rs178, [%r4+12];
	ld.shared.u32 	%r414, [%r4+16];
	ld.shared.u32 	%r415, [%r4+20];
	ld.shared.u64 	%rd78, [%r4+768];
	ld.shared.u32 	%r416, [%r4+776];
	ld.shared.u8 	%rs179, [%r4+780];
	ld.shared.u32 	%r417, [%r4+784];
	ld.shared.u32 	%r418, [%r4+788];
	cvta.to.global.u64 	%rd79, %rd82;
	mad.lo.s64 	%rd80, %rd4, 24, %rd79;
	st.global.u64 	[%rd80], %rd77;
	st.global.u32 	[%rd80+8], %r413;
	st.global.u8 	[%rd80+12], %rs178;
	st.global.u32 	[%rd80+16], %r414;
	st.global.u32 	[%rd80+20], %r415;
	st.global.u64 	[%rd80+768], %rd78;
	st.global.u32 	[%rd80+776], %r416;
	st.global.u8 	[%rd80+780], %rs179;
	st.global.u32 	[%rd80+784], %r417;
	st.global.u32 	[%rd80+788], %r418;
	bra.uni 	$L__BB6_51;
$L__BB6_18:
	cvt.u32.u64 	%r139, %rd3;
	cvt.u32.u64 	%r140, %rd46;
	sub.s32 	%r141, %r140, %r139;
	min.s32 	%r54, %r141, 512;
	// begin inline asm
	griddepcontrol.wait;
	// end inline asm
	mad.lo.s64 	%rd53, %rd3, 24, %rd1;
	mov.u32 	%r55, %tid.x;
	ld.global.u64 	%rd90, [%rd53];
	ld.global.u32 	%r438, [%rd53+8];
	ld.global.u8 	%rs218, [%rd53+12];
	ld.global.u32 	%r437, [%rd53+16];
	ld.global.u32 	%r142, [%rd53+20];
	bfe.u32 	%r143, %r142, 0, 8;
	cvt.u16.u32 	%rs217, %r143;
	bfe.u32 	%r144, %r142, 8, 8;
	cvt.u16.u32 	%rs219, %r144;
	bfe.u32 	%r145, %r142, 16, 8;
	cvt.u16.u32 	%rs220, %r145;
	bfe.u32 	%r146, %r142, 24, 8;
	cvt.u16.u32 	%rs221, %r146;
	and.b32  	%r58, %r55, 31;
	shl.b32 	%r147, %r55, 1;
	and.b32  	%r148, %r147, 1984;
	or.b32  	%r59, %r148, %r58;
	setp.ge.s32 	%p10, %r59, %r54;
	mul.lo.s32 	%r149, %r59, 24;
	cvt.u64.u32 	%rd54, %r149;
	add.s64 	%rd20, %rd53, %rd54;
	mov.u16 	%rs212, %rs221;
	mov.u16 	%rs213, %rs220;
	mov.u16 	%rs214, %rs219;
	mov.u16 	%rs215, %rs217;
	mov.u32 	%r435, %r437;
	mov.u16 	%rs216, %rs218;
	mov.u32 	%r436, %r438;
	mov.u64 	%rd89, %rd90;
	@%p10 bra 	$L__BB6_20;
	ld.global.u64 	%rd89, [%rd20];
	ld.global.u32 	%r436, [%rd20+8];
	ld.global.u8 	%rs216, [%rd20+12];
	ld.global.u32 	%r435, [%rd20+16];
	ld.global.u32 	%r150, [%rd20+20];
	bfe.u32 	%r151, %r150, 0, 8;
	cvt.u16.u32 	%rs215, %r151;
	bfe.u32 	%r152, %r150, 8, 8;
	cvt.u16.u32 	%rs214, %r152;
	bfe.u32 	%r153, %r150, 16, 8;
	cvt.u16.u32 	%rs213, %r153;
	bfe.u32 	%r154, %r150, 24, 8;
	cvt.u16.u32 	%rs212, %r154;
$L__BB6_20:
	add.s32 	%r64, %r59, 32;
	setp.ge.s32 	%p11, %r64, %r54;
	@%p11 bra 	$L__BB6_22;
	ld.global.u64 	%rd90, [%rd20+768];
	ld.global.u32 	%r438, [%rd20+776];
	ld.global.u8 	%rs218, [%rd20+780];
	ld.global.u32 	%r437, [%rd20+784];
	ld.global.u32 	%r155, [%rd20+788];
	bfe.u32 	%r156, %r155, 0, 8;
	cvt.u16.u32 	%rs217, %r156;
	bfe.u32 	%r157, %r155, 8, 8;
	cvt.u16.u32 	%rs219, %r157;
	bfe.u32 	%r158, %r155, 16, 8;
	cvt.u16.u32 	%rs220, %r158;
	bfe.u32 	%r159, %r155, 24, 8;
	cvt.u16.u32 	%rs221, %r159;
$L__BB6_22:
	// begin inline asm
	mov.u32 %r160, %laneid;
	// end inline asm
	add.s32 	%r161, %r160, %r148;
	mov.u32 	%r162, _ZZN3cub18CUB_300001_SM_10006detail10merge_sort30DeviceMergeSortBlockSortKernelINS2_10policy_hubIN6thrust24THRUST_300001_SM_1000_NS6detail15normal_iteratorINS6_10device_ptrI9SortTupleEEEEE9Policy600ESC_PNS0_8NullTypeESC_SG_mN4cuda3std3__44lessISA_EESA_SF_EEvbT0_T1_T2_T3_T4_PT6_PT7_T5_NS1_7vsmem_tEE19static_temp_storage;
	mad.lo.s32 	%r71, %r161, 24, %r162;
	st.shared.u64 	[%r71], %rd89;
	st.shared.u32 	[%r71+8], %r436;
	st.shared.u8 	[%r71+12], %rs216;
	st.shared.u32 	[%r71+16], %r435;
	cvt.u32.u16 	%r163, %rs212;
	cvt.u32.u16 	%r164, %rs213;
	prmt.b32 	%r165, %r164, %r163, 0x3340U;
	cvt.u32.u16 	%r166, %rs214;
	cvt.u32.u16 	%r167, %rs215;
	prmt.b32 	%r168, %r167, %r166, 0x3340U;
	prmt.b32 	%r169, %r168, %r165, 0x5410U;
	st.shared.u32 	[%r71+20], %r169;
	st.shared.u64 	[%r71+768], %rd90;
	st.shared.u32 	[%r71+776], %r438;
	st.shared.u8 	[%r71+780], %rs218;
	st.shared.u32 	[%r71+784], %r437;
	cvt.u32.u16 	%r170, %rs221;
	cvt.u32.u16 	%r171, %rs220;
	prmt.b32 	%r172, %r171, %r170, 0x3340U;
	cvt.u32.u16 	%r173, %rs219;
	cvt.u32.u16 	%r174, %rs217;
	prmt.b32 	%r175, %r174, %r173, 0x3340U;
	prmt.b32 	%r176, %r175, %r172, 0x5410U;
	st.shared.u32 	[%r71+788], %r176;
	bar.warp.sync 	-1;
	mad.lo.s32 	%r72, %r160, 24, %r71;
	ld.shared.u64 	%rd95, [%r72];
	ld.shared.u32 	%r448, [%r72+8];
	ld.shared.u8 	%rs244, [%r72+12];
	ld.shared.u32 	%r447, [%r72+16];
	ld.shared.u32 	%r177, [%r72+20];
	bfe.u32 	%r178, %r177, 0, 8;
	cvt.u16.u32 	%rs242, %r178;
	bfe.u32 	%r179, %r177, 8, 8;
	cvt.u16.u32 	%rs98, %r179;
	bfe.u32 	%r180, %r177, 16, 8;
	cvt.u16.u32 	%rs99, %r180;
	bfe.u32 	%r181, %r177, 24, 8;
	cvt.u16.u32 	%rs100, %r181;
	ld.shared.u64 	%rd91, [%r72+24];
	ld.shared.v4.u32 	{%r440, %r182, %r439, %r183}, [%r72+32];
	mov.b64 	%rd55, {%r439, %r183};
	mov.b64 	%rd56, {%r440, %r182};
	shr.u64 	%rd57, %rd56, 32;
	cvt.u16.u64 	%rs223, %rd57;
	{ .reg .b32 tmp; mov.b64 {tmp, %r184}, %rd55; }
	bfe.u32 	%r185, %r184, 0, 8;
	cvt.u16.u32 	%rs222, %r185;
	bfe.u32 	%r186, %r184, 8, 8;
	cvt.u16.u32 	%rs233, %r186;
	bfe.u32 	%r187, %r184, 16, 8;
	cvt.u16.u32 	%rs235, %r187;
	bfe.u32 	%r188, %r184, 24, 8;
	cvt.u16.u32 	%rs236, %r188;
	bar.sync 	0;
	// begin inline asm
	griddepcontrol.launch_dependents;
	// end inline asm
	or.b32  	%r189, %r147, 1;
	setp.lt.u32 	%p12, %r189, %r54;
	@%p12 bra 	$L__BB6_24;
	mov.u32 	%r439, %r447;
	mov.u16 	%rs222, %rs242;
	mov.u16 	%rs223, %rs244;
	mov.u32 	%r440, %r448;
	mov.u64 	%rd91, %rd95;
	mov.u16 	%rs233, %rs98;
	mov.u16 	%rs235, %rs99;
	mov.u16 	%rs236, %rs100;
$L__BB6_24:
	setp.ge.u32 	%p13, %r147, %r54;
	setp.ge.s32 	%p14, %r440, %r448;
	or.pred  	%p15, %p13, %p14;
	mov.u32 	%r445, %r439;
	mov.u16 	%rs237, %rs222;
	mov.u16 	%rs238, %rs223;
	mov.u32 	%r446, %r440;
	mov.u64 	%rd94, %rd91;
	mov.u16 	%rs239, %rs100;
	mov.u16 	%rs240, %rs99;
	mov.u16 	%rs241, %rs98;
	@%p15 bra 	$L__BB6_26;
	mov.u32 	%r445, %r447;
	mov.u16 	%rs237, %rs242;
	mov.u16 	%rs238, %rs244;
	mov.u32 	%r446, %r448;
	mov.u64 	%rd94, %rd95;
	mov.u16 	%rs239, %rs236;
	mov.u16 	%rs240, %rs235;
	mov.u16 	%rs241, %rs233;
	mov.u16 	%rs242, %rs222;
	mov.u32 	%r447, %r439;
	mov.u16 	%rs233, %rs98;
	mov.u16 	%rs244, %rs223;
	mov.u32 	%r448, %r440;
	mov.u64 	%rd95, %rd91;
	mov.u16 	%rs235, %rs99;
	mov.u16 	%rs236, %rs100;
$L__BB6_26:
	mov.b32 	%r449, 2;
	mad.lo.s32 	%r193, %r55, 48, %r162;
$L__BB6_27:
	bar.sync 	0;
	add.s32 	%r191, %r449, -1;
	st.shared.u64 	[%r193], %rd95;
	st.shared.u32 	[%r193+8], %r448;
	st.shared.u8 	[%r193+12], %rs244;
	st.shared.u32 	[%r193+16], %r447;
	cvt.u32.u16 	%r194, %rs239;
	cvt.u32.u16 	%r195, %rs240;
	prmt.b32 	%r196, %r195, %r194, 0x3340U;
	cvt.u32.u16 	%r197, %rs241;
	cvt.u32.u16 	%r198, %rs242;
	prmt.b32 	%r199, %r198, %r197, 0x3340U;
	prmt.b32 	%r200, %r199, %r196, 0x5410U;
	st.shared.u32 	[%r193+20], %r200;
	st.shared.u64 	[%r193+24], %rd94;
	st.shared.u32 	[%r193+32], %r446;
	st.shared.u8 	[%r193+36], %rs238;
	st.shared.u32 	[%r193+40], %r445;
	cvt.u32.u16 	%r201, %rs236;
	cvt.u32.u16 	%r202, %rs235;
	prmt.b32 	%r203, %r202, %r201, 0x3340U;
	cvt.u32.u16 	%r204, %rs233;
	cvt.u32.u16 	%r205, %rs237;
	prmt.b32 	%r206, %r205, %r204, 0x3340U;
	prmt.b32 	%r207, %r206, %r203, 0x5410U;
	st.shared.u32 	[%r193+44], %r207;
	bar.sync 	0;
	neg.s32 	%r208, %r449;
	and.b32  	%r209, %r55, %r208;
	shl.b32 	%r210, %r209, 1;
	and.b32  	%r211, %r191, %r55;
	shl.b32 	%r212, %r211, 1;
	min.s32 	%r88, %r212, %r54;
	min.s32 	%r89, %r210, %r54;
	add.s32 	%r213, %r89, %r449;
	min.s32 	%r90, %r213, %r54;
	add.s32 	%r214, %r90, %r449;
	min.s32 	%r91, %r214, %r54;
	sub.s32 	%r215, %r90, %r89;
	sub.s32 	%r216, %r91, %r90;
	setp.lt.s32 	%p16, %r88, %r216;
	sub.s32 	%r217, %r88, %r216;
	selp.b32 	%r452, 0, %r217, %p16;
	min.s32 	%r450, %r215, %r88;
	setp.ge.s32 	%p17, %r452, %r450;
	@%p17 bra 	$L__BB6_30;
	add.s32 	%r94, %r90, %r88;
$L__BB6_29:
	sub.s32 	%r218, %r450, %r452;
	shr.u32 	%r219, %r218, 31;
	add.s32 	%r220, %r218, %r219;
	shr.s32 	%r221, %r220, 1;
	add.s32 	%r222, %r221, %r452;
	add.s32 	%r223, %r222, %r89;
	mov.u32 	%r224, _ZZN3cub18CUB_300001_SM_10006detail10merge_sort30DeviceMergeSortBlockSortKernelINS2_10policy_hubIN6thrust24THRUST_300001_SM_1000_NS6detail15normal_iteratorINS6_10device_ptrI9SortTupleEEEEE9Policy600ESC_PNS0_8NullTypeESC_SG_mN4cuda3std3__44lessISA_EESA_SF_EEvbT0_T1_T2_T3_T4_PT6_PT7_T5_NS1_7vsmem_tEE19static_temp_storage;
	mad.lo.s32 	%r225, %r223, 24, %r224;
	ld.shared.u32 	%r226, [%r225+8];
	not.b32 	%r227, %r222;
	add.s32 	%r228, %r94, %r227;
	mad.lo.s32 	%r229, %r228, 24, %r224;
	ld.shared.u32 	%r230, [%r229+8];
	setp.lt.s32 	%p18, %r230, %r226;
	add.s32 	%r231, %r222, 1;
	selp.b32 	%r452, %r452, %r231, %p18;
	selp.b32 	%r450, %r222, %r450, %p18;
	setp.lt.s32 	%p19, %r452, %r450;
	@%p19 bra 	$L__BB6_29;
$L__BB6_30:
	add.s32 	%r100, %r452, %r89;
	add.s32 	%r232, %r90, %r88;
	sub.s32 	%r101, %r232, %r452;
	mov.u32 	%r233, _ZZN3cub18CUB_300001_SM_10006detail10merge_sort30DeviceMergeSortBlockSortKernelINS2_10policy_hubIN6thrust24THRUST_300001_SM_1000_NS6detail15normal_iteratorINS6_10device_ptrI9SortTupleEEEEE9Policy600ESC_PNS0_8NullTypeESC_SG_mN4cuda3std3__44lessISA_EESA_SF_EEvbT0_T1_T2_T3_T4_PT6_PT7_T5_NS1_7vsmem_tEE19static_temp_storage;
	mad.lo.s32 	%r102, %r100, 24, %r233;
	ld.shared.u64 	%rd97, [%r102];
	ld.shared.u32 	%r455, [%r102+8];
	ld.shared.u8 	%rs252, [%r102+12];
	ld.shared.u32 	%r456, [%r102+16];
	ld.shared.u32 	%r234, [%r102+20];
	bfe.u32 	%r235, %r234, 0, 8;
	cvt.u16.u32 	%rs253, %r235;
	bfe.u32 	%r236, %r234, 8, 8;
	cvt.u16.u32 	%rs254, %r236;
	bfe.u32 	%r237, %r234, 16, 8;
	cvt.u16.u32 	%rs255, %r237;
	bfe.u32 	%r238, %r234, 24, 8;
	cvt.u16.u32 	%rs256, %r238;
	mad.lo.s32 	%r105, %r101, 24, %r233;
	ld.shared.u64 	%rd96, [%r105];
	ld.shared.u32 	%r453, [%r105+8];
	ld.shared.u8 	%rs247, [%r105+12];
	ld.shared.u32 	%r454, [%r105+16];
	ld.shared.u32 	%r239, [%r105+20];
	bfe.u32 	%r240, %r239, 0, 8;
	cvt.u16.u32 	%rs248, %r240;
	bfe.u32 	%r241, %r239, 8, 8;
	cvt.u16.u32 	%rs249, %r241;
	bfe.u32 	%r242, %r239, 16, 8;
	cvt.u16.u32 	%rs250, %r242;
	bfe.u32 	%r243, %r239, 24, 8;
	cvt.u16.u32 	%rs251, %r243;
	setp.ge.s32 	%p21, %r101, %r91;
	mov.pred 	%p55, 0;
	@%p21 bra 	$L__BB6_32;
	setp.ge.s32 	%p22, %r100, %r90;
	setp.lt.s32 	%p23, %r453, %r455;
	or.pred  	%p55, %p22, %p23;
$L__BB6_32:
	selp.b64 	%rd95, %rd96, %rd97, %p55;
	selp.b32 	%r448, %r453, %r455, %p55;
	selp.b16 	%rs244, %rs247, %rs252, %p55;
	selp.b32 	%r447, %r454, %r456, %p55;
	selp.b16 	%rs242, %rs248, %rs253, %p55;
	selp.b16 	%rs241, %rs249, %rs254, %p55;
	selp.b16 	%rs240, %rs250, %rs255, %p55;
	selp.b16 	%rs239, %rs251, %rs256, %p55;
	selp.u32 	%r244, 1, 0, %p55;
	add.s32 	%r110, %r101, %r244;
	not.pred 	%p24, %p55;
	selp.u32 	%r245, 1, 0, %p24;
	add.s32 	%r111, %r100, %r245;
	@%p24 bra 	$L__BB6_34;
	ld.shared.u64 	%rd96, [%r105+24];
	ld.shared.u32 	%r453, [%r105+32];
	ld.shared.u8 	%rs247, [%r105+36];
	ld.shared.u32 	%r454, [%r105+40];
	ld.shared.u32 	%r251, [%r105+44];
	bfe.u32 	%r252, %r251, 0, 8;
	cvt.u16.u32 	%rs248, %r252;
	bfe.u32 	%r253, %r251, 8, 8;
	cvt.u16.u32 	%rs249, %r253;
	bfe.u32 	%r254, %r251, 16, 8;
	cvt.u16.u32 	%rs250, %r254;
	bfe.u32 	%r255, %r251, 24, 8;
	cvt.u16.u32 	%rs251, %r255;
	bra.uni 	$L__BB6_35;
$L__BB6_34:
	ld.shared.u64 	%rd97, [%r102+24];
	ld.shared.u32 	%r455, [%r102+32];
	ld.shared.u8 	%rs252, [%r102+36];
	ld.shared.u32 	%r456, [%r102+40];
	ld.shared.u32 	%r246, [%r102+44];
	bfe.u32 	%r247, %r246, 0, 8;
	cvt.u16.u32 	%rs253, %r247;
	bfe.u32 	%r248, %r246, 8, 8;
	cvt.u16.u32 	%rs254, %r248;
	bfe.u32 	%r249, %r246, 16, 8;
	cvt.u16.u32 	%rs255, %r249;
	bfe.u32 	%r250, %r246, 24, 8;
	cvt.u16.u32 	%rs256, %r250;
$L__BB6_35:
	setp.ge.s32 	%p26, %r110, %r91;
	mov.pred 	%p56, 0;
	@%p26 bra 	$L__BB6_37;
	setp.ge.s32 	%p27, %r111, %r90;
	setp.lt.s32 	%p28, %r453, %r455;
	or.pred  	%p56, %p27, %p28;
$L__BB6_37:
	selp.b64 	%rd94, %rd96, %rd97, %p56;
	selp.b32 	%r446, %r453, %r455, %p56;
	selp.b16 	%rs238, %rs247, %rs252, %p56;
	selp.b32 	%r445, %r454, %r456, %p56;
	selp.b16 	%rs237, %rs248, %rs253, %p56;
	selp.b16 	%rs233, %rs249, %rs254, %p56;
	selp.b16 	%rs235, %rs250, %rs255, %p56;
	selp.b16 	%rs236, %rs251, %rs256, %p56;
	shl.b32 	%r122, %r449, 1;
	setp.lt.u32 	%p29, %r449, 129;
	mov.u32 	%r449, %r122;
	@%p29 bra 	$L__BB6_27;
	ld.param.s8 	%rs180, [_ZN3cub18CUB_300001_SM_10006detail10merge_sort30DeviceMergeSortBlockSortKernelINS2_10policy_hubIN6thrust24THRUST_300001_SM_1000_NS6detail15normal_iteratorINS6_10device_ptrI9SortTupleEEEEE9Policy600ESC_PNS0_8NullTypeESC_SG_mN4cuda3std3__44lessISA_EESA_SF_EEvbT0_T1_T2_T3_T4_PT6_PT7_T5_NS1_7vsmem_tE_param_0];
	bar.sync 	0;
	setp.eq.s16 	%p30, %rs180, 0;
	@%p30 bra 	$L__BB6_45;
	st.shared.u64 	[%r72], %rd95;
	st.shared.u32 	[%r72+8], %r448;
	st.shared.u8 	[%r72+12], %rs244;
	st.shared.u32 	[%r72+16], %r447;
	cvt.u32.u16 	%r256, %rs239;
	cvt.u32.u16 	%r257, %rs240;
	prmt.b32 	%r258, %r257, %r256, 0x3340U;
	cvt.u32.u16 	%r259, %rs241;
	cvt.u32.u16 	%r260, %rs242;
	prmt.b32 	%r261, %r260, %r259, 0x3340U;
	prmt.b32 	%r262, %r261, %r258, 0x5410U;
	st.shared.u32 	[%r72+20], %r262;
	st.shared.u64 	[%r72+24], %rd94;
	st.shared.u32 	[%r72+32], %r446;
	st.shared.u8 	[%r72+36], %rs238;
	st.shared.u32 	[%r72+40], %r445;
	cvt.u32.u16 	%r263, %rs236;
	cvt.u32.u16 	%r264, %rs235;
	prmt.b32 	%r265, %r264, %r263, 0x3340U;
	cvt.u32.u16 	%r266, %rs233;
	cvt.u32.u16 	%r267, %rs237;
	prmt.b32 	%r268, %r267, %r266, 0x3340U;
	prmt.b32 	%r269, %r268, %r265, 0x5410U;
	st.shared.u32 	[%r72+44], %r269;
	bar.warp.sync 	-1;
	ld.shared.u64 	%rd40, [%r71];
	ld.shared.u32 	%r123, [%r71+8];
	ld.shared.u8 	%rs171, [%r71+12];
	ld.shared.u32 	%r124, [%r71+16];
	ld.shared.u32 	%r125, [%r71+20];
	ld.shared.u64 	%rd41, [%r71+768];
	ld.shared.u32 	%r126, [%r71+776];
	ld.shared.u8 	%rs172, [%r71+780];
	ld.shared.u32 	%r127, [%r71+784];
	ld.shared.u32 	%r128, [%r71+788];
	setp.eq.s32 	%p31, %r55, 0;
	@%p31 bra 	$L__BB6_40;
	bra.uni 	$L__BB6_41;
$L__BB6_40:
	st.volatile.shared.u32 	[_ZZN3cub18CUB_300001_SM_10006detail10merge_sort30DeviceMergeSortBlockSortKernelINS2_10policy_hubIN6thrust24THRUST_300001_SM_1000_NS6detail15normal_iteratorINS6_10device_ptrI9SortTupleEEEEE9Policy600ESC_PNS0_8NullTypeESC_SG_mN4cuda3std3__44lessISA_EESA_SF_EEvbT0_T1_T2_T3_T4_PT6_PT7_T5_NS1_7vsmem_tEE19static_temp_storage+12288], %r54;
$L__BB6_41:
	bar.sync 	0;
	ld.volatile.shared.u32 	%r135, [_ZZN3cub18CUB_300001_SM_10006detail10merge_sort30DeviceMergeSortBlockSortKernelINS2_10policy_hubIN6thrust24THRUST_300001_SM_1000_NS6detail15normal_iteratorINS6_10device_ptrI9SortTupleEEEEE9Policy600ESC_PNS0_8NullTypeESC_SG_mN4cuda3std3__44lessISA_EESA_SF_EEvbT0_T1_T2_T3_T4_PT6_PT7_T5_NS1_7vsmem_tEE19static_temp_storage+12288];
	cvt.u64.u32 	%rd58, %r148;
	cvt.u64.u32 	%rd59, %r58;
	add.s64 	%rd60, %rd3, %rd59;
	add.s64 	%rd61, %rd60, %rd58;
	setp.ge.s32 	%p32, %r59, %r135;
	mad.lo.s64 	%rd44, %rd61, 24, %rd2;
	@%p32 bra 	$L__BB6_43;
	st.global.u64 	[%rd44], %rd40;
	st.global.u32 	[%rd44+8], %r123;
	st.global.u8 	[%rd44+12], %rs171;
	st.global.u32 	[%rd44+16], %r124;
	st.global.u32 	[%rd44+20], %r125;
$L__BB6_43:
	setp.ge.s32 	%p33, %r64, %r135;
	@%p33 bra 	$L__BB6_51;
	st.global.u64 	[%rd44+768], %rd41;
	st.global.u32 	[%rd44+776], %r126;
	st.global.u8 	[%rd44+780], %rs172;
	st.global.u32 	[%rd44+784], %r127;
	st.global.u32 	[%rd44+788], %r128;
	bra.uni 	$L__BB6_51;
$L__BB6_45:
	st.shared.u64 	[%r72], %rd95;
	st.shared.u32 	[%r72+8], %r448;
	st.shared.u8 	[%r72+12], %rs244;
	st.shared.u32 	[%r72+16], %r447;
	cvt.u32.u16 	%r270, %rs239;
	cvt.u32.u16 	%r271, %rs240;
	prmt.b32 	%r272, %r271, %r270, 0x3340U;
	cvt.u32.u16 	%r273, %rs241;
	cvt.u32.u16 	%r274, %rs242;
	prmt.b32 	%r275, %r274, %r273, 0x3340U;
	prmt.b32 	%r276, %r275, %r272, 0x5410U;
	st.shared.u32 	[%r72+20], %r276;
	st.shared.u64 	[%r72+24], %rd94;
	st.shared.u32 	[%r72+32], %r446;
	st.shared.u8 	[%r72+36], %rs238;
	st.shared.u32 	[%r72+40], %r445;
	cvt.u32.u16 	%r277, %rs236;
	cvt.u32.u16 	%r278, %rs235;
	prmt.b32 	%r279, %r278, %r277, 0x3340U;
	cvt.u32.u16 	%r280, %rs233;
	cvt.u32.u16 	%r281, %rs237;
	prmt.b32 	%r282, %r281, %r280, 0x3340U;
	prmt.b32 	%r283, %r282, %r279, 0x5410U;
	st.shared.u32 	[%r72+44], %r283;
	bar.warp.sync 	-1;
	ld.shared.u64 	%rd42, [%r71];
	ld.shared.u32 	%r129, [%r71+8];
	ld.shared.u8 	%rs173, [%r71+12];
	ld.shared.u32 	%r130, [%r71+16];
	ld.shared.u32 	%r131, [%r71+20];
	ld.shared.u64 	%rd43, [%r71+768];
	ld.shared.u32 	%r132, [%r71+776];
	ld.shared.u8 	%rs174, [%r71+780];
	ld.shared.u32 	%r133, [%r71+784];
	ld.shared.u32 	%r134, [%r71+788];
	setp.eq.s32 	%p34, %r55, 0;
	@%p34 bra 	$L__BB6_46;
	bra.uni 	$L__BB6_47;
$L__BB6_46:
	st.volatile.shared.u32 	[_ZZN3cub18CUB_300001_SM_10006detail10merge_sort30DeviceMergeSortBlockSortKernelINS2_10policy_hubIN6thrust24THRUST_300001_SM_1000_NS6detail15normal_iteratorINS6_10device_ptrI9SortTupleEEEEE9Policy600ESC_PNS0_8NullTypeESC_SG_mN4cuda3std3__44lessISA_EESA_SF_EEvbT0_T1_T2_T3_T4_PT6_PT7_T5_NS1_7vsmem_tEE19static_temp_storage+12288], %r54;
$L__BB6_47:
	ld.param.u64 	%rd81, [_ZN3cub18CUB_300001_SM_10006detail10merge_sort30DeviceMergeSortBlockSortKernelINS2_10policy_hubIN6thrust24THRUST_300001_SM_1000_NS6detail15normal_iteratorINS6_10device_ptrI9SortTupleEEEEE9Policy600ESC_PNS0_8NullTypeESC_SG_mN4cuda3std3__44lessISA_EESA_SF_EEvbT0_T1_T2_T3_T4_PT6_PT7_T5_NS1_7vsmem_tE_param_6];
	bar.sync 	0;
	ld.volatile.shared.u32 	%r136, [_ZZN3cub18CUB_300001_SM_10006detail10merge_sort30DeviceMergeSortBlockSortKernelINS2_10policy_hubIN6thrust24THRUST_300001_SM_1000_NS6detail15normal_iteratorINS6_10device_ptrI9SortTupleEEEEE9Policy600ESC_PNS0_8NullTypeESC_SG_mN4cuda3std3__44lessISA_EESA_SF_EEvbT0_T1_T2_T3_T4_PT6_PT7_T5_NS1_7vsmem_tEE19static_temp_storage+12288];
	setp.ge.s32 	%p35, %r59, %r136;
	cvt.u64.u32 	%rd62, %r59;
	add.s64 	%rd63, %rd3, %rd62;
	cvta.to.global.u64 	%rd64, %rd81;
	mad.lo.s64 	%rd45, %rd63, 24, %rd64;
	@%p35 bra 	$L__BB6_49;
	st.global.u64 	[%rd45], %rd42;
	st.global.u32 	[%rd45+8], %r129;
	st.global.u8 	[%rd45+12], %rs173;
	st.global.u32 	[%rd45+16], %r130;
	st.global.u32 	[%rd45+20], %r131;
$L__BB6_49:
	setp.ge.s32 	%p36, %r64, %r136;
	@%p36 bra 	$L__BB6_51;
	st.global.u64 	[%rd45+768], %rd43;
	st.global.u32 	[%rd45+776], %r132;
	st.global.u8 	[%rd45+780], %rs174;
	st.global.u32 	[%rd45+784], %r133;
	st.global.u32 	[%rd45+788], %r134;
$L__BB6_51:
	ret;

}
	// .globl	_ZN3cub18CUB_300001_SM_10006detail10merge_sort30DeviceMergeSortPartitionKernelIN6thrust24THRUST_300001_SM_1000_NS6detail15normal_iteratorINS5_10device_ptrI9SortTupleEEEEmN4cuda3std3__44lessIS9_EES9_EEvbT_PT2_T0_SK_PSK_T1_SK_i
.visible .entry _ZN3cub18CUB_300001_SM_10006detail10merge_sort30DeviceMergeSortPartitionKernelIN6thrust24THRUST_300001_SM_1000_NS6detail15normal_iteratorINS5_10device_ptrI9SortTupleEEEEmN4cuda3std3__44lessIS9_EES9_EEvbT_PT2_T0_SK_PSK_T1_SK_i(
	.param .u8 _ZN3cub18CUB_300001_SM_10006detail10merge_sort30DeviceMergeSortPartitionKernelIN6thrust24THRUST_300001_SM_1000_NS6detail15normal_iteratorINS5_10device_ptrI9SortTupleEEEEmN4cuda3std3__44lessIS9_EES9_EEvbT_PT2_T0_SK_PSK_T1_SK_i_param_0,
	.param .align 8 .b8 _ZN3cub18CUB_300001_SM_10006detail10merge_sort30DeviceMergeSortPartitionKernelIN6thrust24THRUST_300001_SM_1000_NS6detail15normal_iteratorINS5_10device_ptrI9SortTupleEEEEmN4cuda3std3__44lessIS9_EES9_EEvbT_PT2_T0_SK_PSK_T1_SK_i_param_1[8],
	.param .u64 .ptr .align 1 _ZN3cub18CUB_300001_SM_10006detail10merge_sort30DeviceMergeSortPartitionKernelIN6thrust24THRUST_300001_SM_1000_NS6detail15normal_iteratorINS5_10device_ptrI9SortTupleEEEEmN4cuda3std3__44lessIS9_EES9_EEvbT_PT2_T0_SK_PSK_T1_SK_i_param_2,
	.param .u64 _ZN3cub18CUB_300001_SM_10006detail10merge_sort30DeviceMergeSortPartitionKernelIN6thrust24THRUST_300001_SM_1000_NS6detail15normal_iteratorINS5_10device_ptrI9SortTupleEEEEmN4cuda3std3__44lessIS9_EES9_EEvbT_PT2_T0_SK_PSK_T1_SK_i_param_3,
	.param .u64 _ZN3cub18CUB_300001_SM_10006detail10merge_sort30DeviceMergeSortPartitionKernelIN6thrust24THRUST_300001_SM_1000_NS6detail15normal_iteratorINS5_10device_ptrI9SortTupleEEEEmN4cuda3std3__44lessIS9_EES9_EEvbT_PT2_T0_SK_PSK_T1_SK_i_param_4,
	.param .u64 .ptr .align 1 _ZN3cub18CUB_300001_SM_10006detail10merge_sort30DeviceMergeSortPartitionKernelIN6thrust24THRUST_300001_SM_1000_NS6detail15normal_iteratorINS5_10device_ptrI9SortTupleEEEEmN4cuda3std3__44lessIS9_EES9_EEvbT_PT2_T0_SK_PSK_T1_SK_i_param_5,
	.param .align 1 .b8 _ZN3cub18CUB_300001_SM_10006detail10merge_sort30DeviceMergeSortPartitionKernelIN6thrust24THRUST_300001_SM_1000_NS6detail15normal_iteratorINS5_10device_ptrI9SortTupleEEEEmN4cuda3std3__44lessIS9_EES9_EEvbT_PT2_T0_SK_PSK_T1_SK_i_param_6[1],
	.param .u64 _ZN3cub18CUB_300001_SM_10006detail10merge_sort30DeviceMergeSortPartitionKernelIN6thrust24THRUST_300001_SM_1000_NS6detail15normal_iteratorINS5_10device_ptrI9SortTupleEEEEmN4cuda3std3__44lessIS9_EES9_EEvbT_PT2_T0_SK_PSK_T1_SK_i_param_7,
	.param .u32 _ZN3cub18CUB_300001_SM_10006detail10merge_sort30DeviceMergeSortPartitionKernelIN6thrust24THRUST_300001_SM_1000_NS6detail15normal_iteratorINS5_10device_ptrI9SortTupleEEEEmN4cuda3std3__44lessIS9_EES9_EEvbT_PT2_T0_SK_PSK_T1_SK_i_param_8
)
{
	.reg .pred 	%p<10>;
	.reg .b16 	%rs<2>;
	.reg .b32 	%r<10>;
	.reg .b64 	%rd<82>;

	ld.param.u64 	%rd27, [_ZN3cub18CUB_300001_SM_10006detail10merge_sort30DeviceMergeSortPartitionKernelIN6thrust24THRUST_300001_SM_1000_NS6detail15normal_iteratorINS5_10device_ptrI9SortTupleEEEEmN4cuda3std3__44lessIS9_EES9_EEvbT_PT2_T0_SK_PSK_T1_SK_i_param_1];
	ld.param.s8 	%rs1, [_ZN3cub18CUB_300001_SM_10006detail10merge_sort30DeviceMergeSortPartitionKernelIN6thrust24THRUST_300001_SM_1000_NS6detail15normal_iteratorINS5_10device_ptrI9SortTupleEEEEmN4cuda3std3__44lessIS9_EES9_EEvbT_PT2_T0_SK_PSK_T1_SK_i_param_0];
	ld.param.u64 	%rd28, [_ZN3cub18CUB_300001_SM_10006detail10merge_sort30DeviceMergeSortPartitionKernelIN6thrust24THRUST_300001_SM_1000_NS6detail15normal_iteratorINS5_10device_ptrI9SortTupleEEEEmN4cuda3std3__44lessIS9_EES9_EEvbT_PT2_T0_SK_PSK_T1_SK_i_param_2];
	ld.param.u64 	%rd29, [_ZN3cub18CUB_300001_SM_10006detail10merge_sort30DeviceMergeSortPartitionKernelIN6thrust24THRUST_300001_SM_1000_NS6detail15normal_iteratorINS5_10device_ptrI9SortTupleEEEEmN4cuda3std3__44lessIS9_EES9_EEvbT_PT2_T0_SK_PSK_T1_SK_i_param_3];
	ld.param.u64 	%rd30, [_ZN3cub18CUB_300001_SM_10006detail10merge_sort30DeviceMergeSortPartitionKernelIN6thrust24THRUST_300001_SM_1000_NS6detail15normal_iteratorINS5_10device_ptrI9SortTupleEEEEmN4cuda3std3__44lessIS9_EES9_EEvbT_PT2_T0_SK_PSK_T1_SK_i_param_4];
	ld.param.u64 	%rd32, [_ZN3cub18CUB_300001_SM_10006detail10merge_sort30DeviceMergeSortPartitionKernelIN6thrust24THRUST_300001_SM_1000_NS6detail15normal_iteratorINS5_10device_ptrI9SortTupleEEEEmN4cuda3std3__44lessIS9_EES9_EEvbT_PT2_T0_SK_PSK_T1_SK_i_param_5];
	ld.param.u64 	%rd31, [_ZN3cub18CUB_300001_SM_10006detail10merge_sort30DeviceMergeSortPartitionKernelIN6thrust24THRUST_300001_SM_1000_NS6detail15normal_iteratorINS5_10device_ptrI9SortTupleEEEEmN4cuda3std3__44lessIS9_EES9_EEvbT_PT2_T0_SK_PSK_T1_SK_i_param_7];
	ld.param.u32 	%r1, [_ZN3cub18CUB_300001_SM_10006detail10merge_sort30DeviceMergeSortPartitionKernelIN6thrust24THRUST_300001_SM_1000_NS6detail15normal_iteratorINS5_10device_ptrI9SortTupleEEEEmN4cuda3std3__44lessIS9_EES9_EEvbT_PT2_T0_SK_PSK_T1_SK_i_param_8];
	cvta.to.global.u64 	%rd1, %rd32;
	mov.u32 	%r2, %ntid.x;
	mov.u32 	%r3, %ctaid.x;
	mov.u32 	%r4, %tid.x;
	mad.lo.s32 	%r5, %r2, %r3, %r4;
	cvt.u64.u32 	%rd2, %r5;
	setp.le.u64 	%p1, %rd30, %rd2;
	@%p1 bra 	$L__BB7_11;
	shr.u64 	%rd33, %rd31, 1;
	add.s64 	%rd4, %rd31, 4294967295;
	neg.s64 	%rd34, %rd31;
	and.b64  	%rd35, %rd34, %rd2;
	cvt.s64.s32 	%rd5, %r1;
	mul.lo.s64 	%rd36, %rd35, %rd5;
	mul.lo.s64 	%rd37, %rd33, %rd5;
	min.u64 	%rd6, %rd36, %rd29;
	not.b64 	%rd38, %rd36;
	min.u64 	%rd39, %rd37, %rd38;
	add.s64 	%rd40, %rd39, %rd36;
	min.u64 	%rd7, %rd40, %rd29;
	not.b64 	%rd41, %rd7;
	min.u64 	%rd42, %rd37, %rd41;
	add.s64 	%rd43, %rd42, %rd7;
	min.u64 	%rd8, %rd43, %rd29;
	// begin inline asm
	griddepcontrol.wait;
	// end inline asm
	add.s64 	%rd44, %rd2, 1;
	setp.ne.s64 	%p2, %rd44, %rd30;
	@%p2 bra 	$L__BB7_3;
	shl.b64 	%rd75, %rd2, 3;
	add.s64 	%rd76, %rd1, %rd75;
	st.global.u64 	[%rd76], %rd7;
	bra.uni 	$L__BB7_11;
$L__BB7_3:
	sub.s64 	%rd45, %rd8, %rd6;
	and.b64  	%rd46, %rd4, %rd2;
	mul.lo.s64 	%rd47, %rd46, %rd5;
	min.u64 	%rd9, %rd47, %rd45;
	setp.eq.s16 	%p3, %rs1, 0;
	@%p3 bra 	$L__BB7_7;
	sub.s64 	%rd48, %rd7, %rd6;
	sub.s64 	%rd49, %rd8, %rd7;
	max.u64 	%rd50, %rd9, %rd49;
	sub.s64 	%rd81, %rd50, %rd49;
	min.u64 	%rd77, %rd48, %rd9;
	setp.ge.u64 	%p4, %rd81, %rd77;
	@%p4 bra 	$L__BB7_10;
	cvta.to.global.u64 	%rd12, %rd27;
	add.s64 	%rd13, %rd9, %rd7;
$L__BB7_6:
	sub.s64 	%rd51, %rd77, %rd81;
	shr.u64 	%rd52, %rd51, 1;
	add.s64 	%rd53, %rd52, %rd81;
	add.s64 	%rd54, %rd53, %rd6;
	mad.lo.s64 	%rd55, %rd54, 24, %rd12;
	ld.global.u32 	%r6, [%rd55+8];
	not.b64 	%rd56, %rd53;
	add.s64 	%rd57, %rd13, %rd56;
	mad.lo.s64 	%rd58, %rd57, 24, %rd12;
	ld.global.u32 	%r7, [%rd58+8];
	setp.lt.s32 	%p5, %r7, %r6;
	add.s64 	%rd59, %rd53, 1;
	selp.b64 	%rd81, %rd81, %rd59, %p5;
	selp.b64 	%rd77, %rd53, %rd77, %p5;
	setp.lt.u64 	%p6, %rd81, %rd77;
	@%p6 bra 	$L__BB7_6;
	bra.uni 	$L__BB7_10;
$L__BB7_7:
	sub.s64 	%rd60, %rd7, %rd6;
	sub.s64 	%rd61, %rd8, %rd7;
	max.u64 	%rd62, %rd9, %rd61;
	sub.s64 	%rd81, %rd62, %rd61;
	min.u64 	%rd79, %rd60, %rd9;
	setp.ge.u64 	%p7, %rd81, %rd79;
	@%p7 bra 	$L__BB7_10;
	cvta.to.global.u64 	%rd20, %rd28;
	add.s64 	%rd21, %rd9, %rd7;
$L__BB7_9:
	sub.s64 	%rd63, %rd79, %rd81;
	shr.u64 	%rd64, %rd63, 1;
	add.s64 	%rd65, %rd64, %rd81;
	add.s64 	%rd66, %rd65, %rd6;
	mad.lo.s64 	%rd67, %rd66, 24, %rd20;
	ld.global.u32 	%r8, [%rd67+8];
	not.b64 	%rd68, %rd65;
	add.s64 	%rd69, %rd21, %rd68;
	mad.lo.s64 	%rd70, %rd69, 24, %rd20;
	ld.global.u32 	%r9, [%rd70+8];
	setp.lt.s32 	%p8, %r9, %r8;
	add.s64 	%rd71, %rd65, 1;
	selp.b64 	%rd81, %rd81, %rd71, %p8;
	selp.b64 	%rd79, %rd65, %rd79, %p8;
	setp.lt.u64 	%p9, %rd81, %rd79;
	@%p9 bra 	$L__BB7_9;
$L__BB7_10:
	add.s64 	%rd72, %rd81, %rd6;
	shl.b64 	%rd73, %rd2, 3;
	add.s64 	%rd74, %rd1, %rd73;
	st.global.u64 	[%rd74], %rd72;
$L__BB7_11:
	ret;

}
	// .globl	_ZN3cub18CUB_300001_SM_10006detail10merge_sort26DeviceMergeSortMergeKernelINS2_10policy_hubIN6thrust24THRUST_300001_SM_1000_NS6detail15normal_iteratorINS6_10device_ptrI9SortTupleEEEEE9Policy600ESC_PNS0_8NullTypeESC_SG_mN4cuda3std3__44lessISA_EESA_SF_EEvbT2_T3_T4_PT6_PT7_T5_PSO_SO_NS1_7vsmem_tE
.visible .entry _ZN3cub18CUB_300001_SM_10006detail10merge_sort26DeviceMergeSortMergeKernelINS2_10policy_hubIN6thrust24THRUST_300001_SM_1000_NS6detail15normal_iteratorINS6_10device_ptrI9SortTupleEEEEE9Policy600ESC_PNS0_8NullTypeESC_SG_mN4cuda3std3__44lessISA_EESA_SF_EEvbT2_T3_T4_PT6_PT7_T5_PSO_SO_NS1_7vsmem_tE(
	.param .u8 _ZN3cub18CUB_300001_SM_10006detail10merge_sort26DeviceMergeSortMergeKernelINS2_10policy_hubIN6thrust24THRUST_300001_SM_1000_NS6detail15normal_iteratorINS6_10device_ptrI9SortTupleEEEEE9Policy600ESC_PNS0_8NullTypeESC_SG_mN4cuda3std3__44lessISA_EESA_SF_EEvbT2_T3_T4_PT6_PT7_T5_PSO_SO_NS1_7vsmem_tE_param_0,
	.param .align 8 .b8 _ZN3cub18CUB_300001_SM_10006detail10merge_sort26DeviceMergeSortMergeKernelINS2_10policy_hubIN6thrust24THRUST_300001_SM_1000_NS6detail15normal_iteratorINS6_10device_ptrI9SortTupleEEEEE9Policy600ESC_PNS0_8NullTypeESC_SG_mN4cuda3std3__44lessISA_EESA_SF_EEvbT2_T3_T4_PT6_PT7_T5_PSO_SO_NS1_7vsmem_tE_param_1[8],
	.param .u64 .ptr .align 1 _ZN3cub18CUB_300001_SM_10006detail10merge_sort26DeviceMergeSortMergeKernelINS2_10policy_hubIN6thrust24THRUST_300001_SM_1000_NS6detail15normal_iteratorINS6_10device_ptrI9SortTupleEEEEE9Policy600ESC_PNS0_8NullTypeESC_SG_mN4cuda3std3__44lessISA_EESA_SF_EEvbT2_T3_T4_PT6_PT7_T5_PSO_SO_NS1_7vsmem_tE_param_2,
	.param .u64 _ZN3cub18CUB_300001_SM_10006detail10merge_sort26DeviceMergeSortMergeKernelINS2_10policy_hubIN6thrust24THRUST_300001_SM_1000_NS6detail15normal_iteratorINS6_10device_ptrI9SortTupleEEEEE9Policy600ESC_PNS0_8NullTypeESC_SG_mN4cuda3std3__44lessISA_EESA_SF_EEvbT2_T3_T4_PT6_PT7_T5_PSO_SO_NS1_7vsmem_tE_param_3,
	.param .u64 .ptr .align 1 _ZN3cub18CUB_300001_SM_10006detail10merge_sort26DeviceMergeSortMergeKernelINS2_10policy_hubIN6thrust24THRUST_300001_SM_1000_NS6detail15normal_iteratorINS6_10device_ptrI9SortTupleEEEEE9Policy600ESC_PNS0_8NullTypeESC_SG_mN4cuda3std3__44lessISA_EESA_SF_EEvbT2_T3_T4_PT6_PT7_T5_PSO_SO_NS1_7vsmem_tE_param_4,
	.param .u64 .ptr .align 1 _ZN3cub18CUB_300001_SM_10006detail10merge_sort26DeviceMergeSortMergeKernelINS2_10policy_hubIN6thrust24THRUST_300001_SM_1000_NS6detail15normal_iteratorINS6_10device_ptrI9SortTupleEEEEE9Policy600ESC_PNS0_8NullTypeESC_SG_mN4cuda3std3__44lessISA_EESA_SF_EEvbT2_T3_T4_PT6_PT7_T5_PSO_SO_NS1_7vsmem_tE_param_5,
	.param .align 1 .b8 _ZN3cub18CUB_300001_SM_10006detail10merge_sort26DeviceMergeSortMergeKernelINS2_10policy_hubIN6thrust24THRUST_300001_SM_1000_NS6detail15normal_iteratorINS6_10device_ptrI9SortTupleEEEEE9Policy600ESC_PNS0_8NullTypeESC_SG_mN4cuda3std3__44lessISA_EESA_SF_EEvbT2_T3_T4_PT6_PT7_T5_PSO_SO_NS1_7vsmem_tE_param_6[1],
	.param .u64 .ptr .align 1 _ZN3cub18CUB_300001_SM_10006detail10merge_sort26DeviceMergeSortMergeKernelINS2_10policy_hubIN6thrust24THRUST_300001_SM_1000_NS6detail15normal_iteratorINS6_10device_ptrI9SortTupleEEEEE9Policy600ESC_PNS0_8NullTypeESC_SG_mN4cuda3std3__44lessISA_EESA_SF_EEvbT2_T3_T4_PT6_PT7_T5_PSO_SO_NS1_7vsmem_tE_param_7,
	.param .u64 _ZN3cub18CUB_300001_SM_10006detail10merge_sort26DeviceMergeSortMergeKernelINS2_10policy_hubIN6thrust24THRUST_300001_SM_1000_NS6detail15normal_iteratorINS6_10device_ptrI9SortTupleEEEEE9Policy600ESC_PNS0_8NullTypeESC_SG_mN4cuda3std3__44lessISA_EESA_SF_EEvbT2_T3_T4_PT6_PT7_T5_PSO_SO_NS1_7vsmem_tE_param_8,
	.param .align 8 .b8 _ZN3cub18CUB_300001_SM_10006detail10merge_sort26DeviceMergeSortMergeKernelINS2_10policy_hubIN6thrust24THRUST_300001_SM_1000_NS6detail15normal_iteratorINS6_10device_ptrI9SortTupleEEEEE9Policy600ESC_PNS0_8NullTypeESC_SG_mN4cuda3std3__44lessISA_EESA_SF_EEvbT2_T3_T4_PT6_PT7_T5_PSO_SO_NS1_7vsmem_tE_param_9[8]
)
.maxntid 256
{
	.reg .pred 	%p<66>;
	.reg .b16 	%rs<246>;
	.reg .b32 	%r<462>;
	.reg .b64 	%rd<184>;
	// demoted variable
	.shared .align 16 .b8 _ZZN3cub18CUB_300001_SM_10006detail10merge_sort26DeviceMergeSortMergeKernelINS2_10policy_hubIN6thrust24THRUST_300001_SM_1000_NS6detail15normal_iteratorINS6_10device_ptrI9SortTupleEEEEE9Policy600ESC_PNS0_8NullTypeESC_SG_mN4cuda3std3__44lessISA_EESA_SF_EEvbT2_T3_T4_PT6_PT7_T5_PSO_SO_NS1_7vsmem_tEE19static_temp_storage[12320];
	ld.param.u64 	%rd64, [_ZN3cub18CUB_300001_SM_10006detail10merge_sort26DeviceMergeSortMergeKernelINS2_10policy_hubIN6thrust24THRUST_300001_SM_1000_NS6detail15normal_iteratorINS6_10device_ptrI9SortTupleEEEEE9Policy600ESC_PNS0_8NullTypeESC_SG_mN4cuda3std3__44lessISA_EESA_SF_EEvbT2_T3_T4_PT6_PT7_T5_PSO_SO_NS1_7vsmem_tE_param_1];
	ld.param.u64 	%rd61, [_ZN3cub18CUB_300001_SM_10006detail10merge_sort26DeviceMergeSortMergeKernelINS2_10policy_hubIN6thrust24THRUST_300001_SM_1000_NS6detail15normal_iteratorINS6_10device_ptrI9SortTupleEEEEE9Policy600ESC_PNS0_8NullTypeESC_SG_mN4cuda3std3__44lessISA_EESA_SF_EEvbT2_T3_T4_PT6_PT7_T5_PSO_SO_NS1_7vsmem_tE_param_3];
	ld.param.u64 	%rd62, [_ZN3cub18CUB_300001_SM_10006detail10merge_sort26DeviceMergeSortMergeKernelINS2_10policy_hubIN6thrust24THRUST_300001_SM_1000_NS6detail15normal_iteratorINS6_10device_ptrI9SortTupleEEEEE9Policy600ESC_PNS0_8NullTypeESC_SG_mN4cuda3std3__44lessISA_EESA_SF_EEvbT2_T3_T4_PT6_PT7_T5_PSO_SO_NS1_7vsmem_tE_param_4];
	ld.param.u64 	%rd65, [_ZN3cub18CUB_300001_SM_10006detail10merge_sort26DeviceMergeSortMergeKernelINS2_10policy_hubIN6thrust24THRUST_300001_SM_1000_NS6detail15normal_iteratorINS6_10device_ptrI9SortTupleEEEEE9Policy600ESC_PNS0_8NullTypeESC_SG_mN4cuda3std3__44lessISA_EESA_SF_EEvbT2_T3_T4_PT6_PT7_T5_PSO_SO_NS1_7vsmem_tE_param_7];
	ld.param.u64 	%rd63, [_ZN3cub18CUB_300001_SM_10006detail10merge_sort26DeviceMergeSortMergeKernelINS2_10policy_hubIN6thrust24THRUST_300001_SM_1000_NS6detail15normal_iteratorINS6_10device_ptrI9SortTupleEEEEE9Policy600ESC_PNS0_8NullTypeESC_SG_mN4cuda3std3__44lessISA_EESA_SF_EEvbT2_T3_T4_PT6_PT7_T5_PSO_SO_NS1_7vsmem_tE_param_8];
	cvta.to.global.u64 	%rd1, %rd62;
	cvta.to.global.u64 	%rd2, %rd65;
	cvta.to.global.u64 	%rd3, %rd64;
	mov.u32 	%r130, %ctaid.x;
	mov.u32 	%r131, %nctaid.x;
	cvt.u64.u32 	%rd4, %r130;
	mov.u32 	%r1, %tid.x;
	add.s32 	%r132, %r131, -1;
	setp.ge.u32 	%p9, %r130, %r132;
	@%p9 bra 	$L__BB8_22;
	ld.param.s8 	%rs189, [_ZN3cub18CUB_300001_SM_10006detail10merge_sort26DeviceMergeSortMergeKernelINS2_10policy_hubIN6thrust24THRUST_300001_SM_1000_NS6detail15normal_iteratorINS6_10device_ptrI9SortTupleEEEEE9Policy600ESC_PNS0_8NullTypeESC_SG_mN4cuda3std3__44lessISA_EESA_SF_EEvbT2_T3_T4_PT6_PT7_T5_PSO_SO_NS1_7vsmem_tE_param_0];
	shl.b64 	%rd118, %rd4, 3;
	add.s64 	%rd119, %rd2, %rd118;
	ld.global.u64 	%rd5, [%rd119];
	ld.global.u64 	%rd120, [%rd119+8];
	neg.s64 	%rd121, %rd63;
	and.b64  	%rd122, %rd121, %rd4;
	shl.b64 	%rd6, %rd122, 9;
	shl.b64 	%rd123, %rd63, 8;
	and.b64  	%rd7, %rd123, -512;
	sub.s64 	%rd124, %rd4, %rd122;
	shl.b64 	%rd125, %rd124, 9;
	sub.s64 	%rd126, %rd5, %rd6;
	sub.s64 	%rd127, %rd120, %rd6;
	sub.s64 	%rd128, %rd61, %rd6;
	max.u64 	%rd129, %rd128, %rd7;
	sub.s64 	%rd130, %rd129, %rd7;
	sub.s64 	%rd131, %rd125, %rd126;
	min.u64 	%rd8, %rd131, %rd130;
	setp.eq.s64 	%p41, %rd124, -1;
	selp.b64 	%rd132, 511, 512, %p41;
	add.s64 	%rd133, %rd132, %rd125;
	sub.s64 	%rd134, %rd133, %rd127;
	or.b64  	%rd135, %rd121, %rd4;
	setp.eq.s64 	%p42, %rd135, -1;
	min.u64 	%rd136, %rd7, %rd128;
	selp.b64 	%rd137, %rd136, %rd127, %p42;
	selp.b64 	%rd138, %rd7, %rd134, %p42;
	min.u64 	%rd139, %rd138, %rd130;
	cvt.u32.u64 	%r275, %rd126;
	cvt.u32.u64 	%r276, %rd137;
	sub.s32 	%r2, %r276, %r275;
	cvt.u32.u64 	%r277, %rd139;
	cvt.u32.u64 	%r278, %rd8;
	sub.s32 	%r3, %r277, %r278;
	// begin inline asm
	griddepcontrol.wait;
	// end inline asm
	setp.eq.s16 	%p43, %rs189, 0;
	@%p43 bra 	$L__BB8_8;
	add.s64 	%rd140, %rd6, %rd7;
	add.s64 	%rd141, %rd140, %rd8;
	setp.ge.s32 	%p44, %r1, %r2;
	cvt.u64.u32 	%rd142, %r1;
	add.s64 	%rd143, %rd5, %rd142;
	mad.lo.s64 	%rd9, %rd143, 24, %rd3;
	sub.s32 	%r279, %r1, %r2;
	cvt.s64.s32 	%rd144, %r279;
	add.s64 	%rd145, %rd141, %rd144;
	mad.lo.s64 	%rd10, %rd145, 24, %rd3;
	@%p44 bra 	$L__BB8_4;
	ld.global.u64 	%rd175, [%rd9];
	ld.global.u32 	%r438, [%rd9+8];
	ld.global.u8 	%rs201, [%rd9+12];
	ld.global.u32 	%r439, [%rd9+16];
	ld.global.u32 	%r285, [%rd9+20];
	bfe.u32 	%r286, %r285, 0, 8;
	cvt.u16.u32 	%rs202, %r286;
	bfe.u32 	%r287, %r285, 8, 8;
	cvt.u16.u32 	%rs203, %r287;
	bfe.u32 	%r288, %r285, 16, 8;
	cvt.u16.u32 	%rs204, %r288;
	bfe.u32 	%r289, %r285, 24, 8;
	cvt.u16.u32 	%rs205, %r289;
	bra.uni 	$L__BB8_5;
$L__BB8_4:
	ld.global.u64 	%rd175, [%rd10];
	ld.global.u32 	%r438, [%rd10+8];
	ld.global.u8 	%rs201, [%rd10+12];
	ld.global.u32 	%r439, [%rd10+16];
	ld.global.u32 	%r280, [%rd10+20];
	bfe.u32 	%r281, %r280, 0, 8;
	cvt.u16.u32 	%rs202, %r281;
	bfe.u32 	%r282, %r280, 8, 8;
	cvt.u16.u32 	%rs203, %r282;
	bfe.u32 	%r283, %r280, 16, 8;
	cvt.u16.u32 	%rs204, %r283;
	bfe.u32 	%r284, %r280, 24, 8;
	cvt.u16.u32 	%rs205, %r284;
$L__BB8_5:
	add.s32 	%r290, %r1, 256;
	setp.lt.s32 	%p45, %r290, %r2;
	@%p45 bra 	$L__BB8_7;
	ld.global.u64 	%rd174, [%rd10+6144];
	ld.global.u32 	%r436, [%rd10+6152];
	ld.global.u8 	%rs196, [%rd10+6156];
	ld.global.u32 	%r437, [%rd10+6160];
	ld.global.u32 	%r291, [%rd10+6164];
	bfe.u32 	%r292, %r291, 0, 8;
	cvt.u16.u32 	%rs197, %r292;
	bfe.u32 	%r293, %r291, 8, 8;
	cvt.u16.u32 	%rs198, %r293;
	bfe.u32 	%r294, %r291, 16, 8;
	cvt.u16.u32 	%rs199, %r294;
	bfe.u32 	%r295, %r291, 24, 8;
	cvt.u16.u32 	%rs200, %r295;
	bra.uni 	$L__BB8_9;
$L__BB8_7:
	ld.global.u64 	%rd174, [%rd9+6144];
	ld.global.u32 	%r436, [%rd9+6152];
	ld.global.u8 	%rs196, [%rd9+6156];
	ld.global.u32 	%r437, [%rd9+6160];
	ld.global.u32 	%r296, [%rd9+6164];
	bfe.u32 	%r297, %r296, 0, 8;
	cvt.u16.u32 	%rs197, %r297;
	bfe.u32 	%r298, %r296, 8, 8;
	cvt.u16.u32 	%rs198, %r298;
	bfe.u32 	%r299, %r296, 16, 8;
	cvt.u16.u32 	%rs199, %r299;
	bfe.u32 	%r300, %r296, 24, 8;
	cvt.u16.u32 	%rs200, %r300;
	bra.uni 	$L__BB8_9;
$L__BB8_8:
	add.s64 	%rd146, %rd6, %rd7;
	add.s64 	%rd147, %rd146, %rd8;
	setp.lt.s32 	%p46, %r1, %r2;
	sub.s32 	%r301, %r1, %r2;
	cvt.s64.s32 	%rd148, %r301;
	cvt.u64.u32 	%rd149, %r1;
	selp.b64 	%rd150, %rd5, %rd147, %p46;
	selp.b64 	%rd151, %rd149, %rd148, %p46;
	add.s64 	%rd152, %rd151, %rd150;
	mad.lo.s64 	%rd153, %rd152, 24, %rd1;
	ld.global.u64 	%rd175, [%rd153];
	ld.global.u32 	%r438, [%rd153+8];
	ld.global.u8 	%rs201, [%rd153+12];
	ld.global.u32 	%r439, [%rd153+16];
	ld.global.u32 	%r302, [%rd153+20];
	bfe.u32 	%r303, %r302, 0, 8;
	cvt.u16.u32 	%rs202, %r303;
	bfe.u32 	%r304, %r302, 8, 8;
	cvt.u16.u32 	%rs203, %r304;
	bfe.u32 	%r305, %r302, 16, 8;
	cvt.u16.u32 	%rs204, %r305;
	bfe.u32 	%r306, %r302, 24, 8;
	cvt.u16.u32 	%rs205, %r306;
	add.s32 	%r307, %r1, 256;
	setp.lt.s32 	%p47, %r307, %r2;
	sub.s32 	%r308, %r307, %r2;
	cvt.s64.s32 	%rd154, %r308;
	cvt.u64.u32 	%rd155, %r307;
	selp.b64 	%rd156, %rd5, %rd147, %p47;
	selp.b64 	%rd157, %rd155, %rd154, %p47;
	add.s64 	%rd158, %rd157, %rd156;
	mad.lo.s64 	%rd159, %rd158, 24, %rd1;
	ld.global.u64 	%rd174, [%rd159];
	ld.global.u32 	%r436, [%rd159+8];
	ld.global.u8 	%rs196, [%rd159+12];
	ld.global.u32 	%r437, [%rd159+16];
	ld.global.u32 	%r309, [%rd159+20];
	bfe.u32 	%r310, %r309, 0, 8;
	cvt.u16.u32 	%rs197, %r310;
	bfe.u32 	%r311, %r309, 8, 8;
	cvt.u16.u32 	%rs198, %r311;
	bfe.u32 	%r312, %r309, 16, 8;
	cvt.u16.u32 	%rs199, %r312;
	bfe.u32 	%r313, %r309, 24, 8;
	cvt.u16.u32 	%rs200, %r313;
$L__BB8_9:
	mov.u32 	%r314, _ZZN3cub18CUB_300001_SM_10006detail10merge_sort26DeviceMergeSortMergeKernelINS2_10policy_hubIN6thrust24THRUST_300001_SM_1000_NS6detail15normal_iteratorINS6_10device_ptrI9SortTupleEEEEE9Policy600ESC_PNS0_8NullTypeESC_SG_mN4cuda3std3__44lessISA_EESA_SF_EEvbT2_T3_T4_PT6_PT7_T5_PSO_SO_NS1_7vsmem_tEE19static_temp_storage;
	mad.lo.s32 	%r315, %r1, 24, %r314;
	st.shared.u64 	[%r315], %rd175;
	st.shared.u32 	[%r315+8], %r438;
	st.shared.u8 	[%r315+12], %rs201;
	st.shared.u32 	[%r315+16], %r439;
	cvt.u32.u16 	%r316, %rs205;
	cvt.u32.u16 	%r317, %rs204;
	prmt.b32 	%r318, %r317, %r316, 0x3340U;
	cvt.u32.u16 	%r319, %rs203;
	cvt.u32.u16 	%r320, %rs202;
	prmt.b32 	%r321, %r320, %r319, 0x3340U;
	prmt.b32 	%r322, %r321, %r318, 0x5410U;
	st.shared.u32 	[%r315+20], %r322;
	st.shared.u64 	[%r315+6144], %rd174;
	st.shared.u32 	[%r315+6152], %r436;
	st.shared.u8 	[%r315+6156], %rs196;
	st.shared.u32 	[%r315+6160], %r437;
	cvt.u32.u16 	%r323, %rs200;
	cvt.u32.u16 	%r324, %rs199;
	prmt.b32 	%r325, %r324, %r323, 0x3340U;
	cvt.u32.u16 	%r326, %rs198;
	cvt.u32.u16 	%r327, %rs197;
	prmt.b32 	%r328, %r327, %r326, 0x3340U;
	prmt.b32 	%r329, %r328, %r325, 0x5410U;
	st.shared.u32 	[%r315+6164], %r329;
	bar.sync 	0;
	// begin inline asm
	griddepcontrol.launch_dependents;
	// end inline asm
	add.s32 	%r22, %r3, %r2;
	shl.b32 	%r23, %r1, 1;
	min.s32 	%r24, %r23, %r22;
	setp.lt.s32 	%p48, %r24, %r3;
	sub.s32 	%r330, %r24, %r3;
	selp.b32 	%r442, 0, %r330, %p48;
	min.s32 	%r440, %r24, %r2;
	setp.ge.s32 	%p49, %r442, %r440;
	@%p49 bra 	$L__BB8_12;
	add.s32 	%r27, %r24, %r2;
$L__BB8_11:
	sub.s32 	%r331, %r440, %r442;
	shr.u32 	%r332, %r331, 31;
	add.s32 	%r333, %r331, %r332;
	shr.s32 	%r334, %r333, 1;
	add.s32 	%r335, %r334, %r442;
	mad.lo.s32 	%r337, %r335, 24, %r314;
	ld.shared.u32 	%r338, [%r337+8];
	not.b32 	%r339, %r335;
	add.s32 	%r340, %r27, %r339;
	mad.lo.s32 	%r341, %r340, 24, %r314;
	ld.shared.u32 	%r342, [%r341+8];
	setp.lt.s32 	%p50, %r342, %r338;
	add.s32 	%r343, %r335, 1;
	selp.b32 	%r442, %r442, %r343, %p50;
	selp.b32 	%r440, %r335, %r440, %p50;
	setp.lt.s32 	%p51, %r442, %r440;
	@%p51 bra 	$L__BB8_11;
$L__BB8_12:
	sub.s32 	%r344, %r24, %r442;
	add.s32 	%r33, %r344, %r2;
	mad.lo.s32 	%r34, %r33, 24, %r314;
	ld.shared.u64 	%rd176, [%r34];
	ld.shared.u32 	%r443, [%r34+8];
	ld.shared.u8 	%rs206, [%r34+12];
	ld.shared.u32 	%r444, [%r34+16];
	ld.shared.u32 	%r346, [%r34+20];
	bfe.u32 	%r347, %r346, 0, 8;
	cvt.u16.u32 	%rs207, %r347;
	bfe.u32 	%r348, %r346, 8, 8;
	cvt.u16.u32 	%rs208, %r348;
	bfe.u32 	%r349, %r346, 16, 8;
	cvt.u16.u32 	%rs209, %r349;
	bfe.u32 	%r350, %r346, 24, 8;
	cvt.u16.u32 	%rs210, %r350;
	mad.lo.s32 	%r37, %r442, 24, %r314;
	ld.shared.u64 	%rd177, [%r37];
	ld.shared.u32 	%r445, [%r37+8];
	ld.shared.u8 	%rs211, [%r37+12];
	ld.shared.u32 	%r446, [%r37+16];
	ld.shared.u32 	%r351, [%r37+20];
	bfe.u32 	%r352, %r351, 0, 8;
	cvt.u16.u32 	%rs212, %r352;
	bfe.u32 	%r353, %r351, 8, 8;
	cvt.u16.u32 	%rs213, %r353;
	bfe.u32 	%r354, %r351, 16, 8;
	cvt.u16.u32 	%rs214, %r354;
	bfe.u32 	%r355, %r351, 24, 8;
	cvt.u16.u32 	%rs215, %r355;
	setp.ge.s32 	%p53, %r33, %r22;
	mov.pred 	%p62, 0;
	@%p53 bra 	$L__BB8_14;
	setp.ge.s32 	%p54, %r442, %r2;
	setp.lt.s32 	%p55, %r443, %r445;
	or.pred  	%p62, %p54, %p55;
$L__BB8_14:
	selp.b64 	%rd22, %rd176, %rd177, %p62;
	selp.b32 	%r40, %r443, %r445, %p62;
	selp.b16 	%rs56, %rs206, %rs211, %p62;
	selp.b32 	%r41, %r444, %r446, %p62;
	selp.b16 	%rs57, %rs207, %rs212, %p62;
	selp.b16 	%rs58, %rs208, %rs213, %p62;
	selp.b16 	%rs59, %rs209, %rs214, %p62;
	selp.b16 	%rs60, %rs210, %rs215, %p62;
	selp.u32 	%r356, 1, 0, %p62;
	add.s32 	%r42, %r33, %r356;
	not.pred 	%p56, %p62;
	selp.u32 	%r357, 1, 0, %p56;
	add.s32 	%r43, %r442, %r357;
	@%p56 bra 	$L__BB8_16;
	ld.shared.u64 	%rd176, [%r34+24];
	ld.shared.u32 	%r443, [%r34+32];
	ld.shared.u8 	%rs206, [%r34+36];
	ld.shared.u32 	%r444, [%r34+40];
	ld.shared.u32 	%r363, [%r34+44];
	bfe.u32 	%r364, %r363, 0, 8;
	cvt.u16.u32 	%rs207, %r364;
	bfe.u32 	%r365, %r363, 8, 8;
	cvt.u16.u32 	%rs208, %r365;
	bfe.u32 	%r366, %r363, 16, 8;
	cvt.u16.u32 	%rs209, %r366;
	bfe.u32 	%r367, %r363, 24, 8;
	cvt.u16.u32 	%rs210, %r367;
	bra.uni 	$L__BB8_17;
$L__BB8_16:
	ld.shared.u64 	%rd177, [%r37+24];
	ld.shared.u32 	%r445, [%r37+32];
	ld.shared.u8 	%rs211, [%r37+36];
	ld.shared.u32 	%r446, [%r37+40];
	ld.shared.u32 	%r358, [%r37+44];
	bfe.u32 	%r359, %r358, 0, 8;
	cvt.u16.u32 	%rs212, %r359;
	bfe.u32 	%r360, %r358, 8, 8;
	cvt.u16.u32 	%rs213, %r360;
	bfe.u32 	%r361, %r358, 16, 8;
	cvt.u16.u32 	%rs214, %r361;
	bfe.u32 	%r362, %r358, 24, 8;
	cvt.u16.u32 	%rs215, %r362;
$L__BB8_17:
	setp.ge.s32 	%p58, %r42, %r22;
	mov.pred 	%p63, 0;
	@%p58 bra 	$L__BB8_19;
	setp.ge.s32 	%p59, %r43, %r2;
	setp.lt.s32 	%p60, %r443, %r445;
	or.pred  	%p63, %p59, %p60;
$L__BB8_19:
	ld.param.s8 	%rs190, [_ZN3cub18CUB_300001_SM_10006detail10merge_sort26DeviceMergeSortMergeKernelINS2_10policy_hubIN6thrust24THRUST_300001_SM_1000_NS6detail15normal_iteratorINS6_10device_ptrI9SortTupleEEEEE9Policy600ESC_PNS0_8NullTypeESC_SG_mN4cuda3std3__44lessISA_EESA_SF_EEvbT2_T3_T4_PT6_PT7_T5_PSO_SO_NS1_7vsmem_tE_param_0];
	mov.u32 	%r368, %ctaid.x;
	mul.wide.u32 	%rd27, %r368, 512;
	setp.eq.s16 	%p61, %rs190, 0;
	selp.b64 	%rd28, %rd176, %rd177, %p63;
	selp.b32 	%r52, %r443, %r445, %p63;
	selp.b16 	%rs81, %rs206, %rs211, %p63;
	selp.b32 	%r53, %r444, %r446, %p63;
	selp.b16 	%rs82, %rs207, %rs212, %p63;
	selp.b16 	%rs83, %rs208, %rs213, %p63;
	selp.b16 	%rs84, %rs209, %rs214, %p63;
	selp.b16 	%rs85, %rs210, %rs215, %p63;
	bar.sync 	0;
	@%p61 bra 	$L__BB8_21;
	ld.param.u64 	%rd172, [_ZN3cub18CUB_300001_SM_10006detail10merge_sort26DeviceMergeSortMergeKernelINS2_10policy_hubIN6thrust24THRUST_300001_SM_1000_NS6detail15normal_iteratorINS6_10device_ptrI9SortTupleEEEEE9Policy600ESC_PNS0_8NullTypeESC_SG_mN4cuda3std3__44lessISA_EESA_SF_EEvbT2_T3_T4_PT6_PT7_T5_PSO_SO_NS1_7vsmem_tE_param_4];
	// begin inline asm
	mov.u32 %r369, %laneid;
	// end inline asm
	and.b32  	%r370, %r23, 1984;
	shl.b32 	%r371, %r369, 1;
	add.s32 	%r372, %r371, %r370;
	mov.u32 	%r373, _ZZN3cub18CUB_300001_SM_10006detail10merge_sort26DeviceMergeSortMergeKernelINS2_10policy_hubIN6thrust24THRUST_300001_SM_1000_NS6detail15normal_iteratorINS6_10device_ptrI9SortTupleEEEEE9Policy600ESC_PNS0_8NullTypeESC_SG_mN4cuda3std3__44lessISA_EESA_SF_EEvbT2_T3_T4_PT6_PT7_T5_PSO_SO_NS1_7vsmem_tEE19static_temp_storage;
	mad.lo.s32 	%r374, %r372, 24, %r373;
	st.shared.u64 	[%r374], %rd22;
	st.shared.u32 	[%r374+8], %r40;
	st.shared.u8 	[%r374+12], %rs56;
	st.shared.u32 	[%r374+16], %r41;
	cvt.u32.u16 	%r375, %rs60;
	cvt.u32.u16 	%r376, %rs59;
	prmt.b32 	%r377, %r376, %r375, 0x3340U;
	cvt.u32.u16 	%r378, %rs58;
	cvt.u32.u16 	%r379, %rs57;
	prmt.b32 	%r380, %r379, %r378, 0x3340U;
	prmt.b32 	%r381, %r380, %r377, 0x5410U;
	st.shared.u32 	[%r374+20], %r381;
	st.shared.u64 	[%r374+24], %rd28;
	st.shared.u32 	[%r374+32], %r52;
	st.shared.u8 	[%r374+36], %rs81;
	st.shared.u32 	[%r374+40], %r53;
	cvt.u32.u16 	%r382, %rs85;
	cvt.u32.u16 	%r383, %rs84;
	prmt.b32 	%r384, %r383, %r382, 0x3340U;
	cvt.u32.u16 	%r385, %rs83;
	cvt.u32.u16 	%r386, %rs82;
	prmt.b32 	%r387, %r386, %r385, 0x3340U;
	prmt.b32 	%r388, %r387, %r384, 0x5410U;
	st.shared.u32 	[%r374+44], %r388;
	bar.warp.sync 	-1;
	sub.s32 	%r389, %r372, %r369;
	mad.lo.s32 	%r390, %r389, 24, %r373;
	ld.shared.u64 	%rd160, [%r390];
	ld.shared.u32 	%r391, [%r390+8];
	ld.shared.u8 	%rs185, [%r390+12];
	ld.shared.u32 	%r392, [%r390+16];
	ld.shared.u32 	%r393, [%r390+20];
	ld.shared.u64 	%rd161, [%r390+768];
	ld.shared.u32 	%r394, [%r390+776];
	ld.shared.u8 	%rs186, [%r390+780];
	ld.shared.u32 	%r395, [%r390+784];
	ld.shared.u32 	%r396, [%r390+788];
	and.b32  	%r397, %r1, 31;
	or.b32  	%r398, %r370, %r397;
	cvt.u64.u32 	%rd162, %r398;
	add.s64 	%rd163, %rd27, %rd162;
	cvta.to.global.u64 	%rd164, %rd172;
	mad.lo.s64 	%rd165, %rd163, 24, %rd164;
	st.global.u64 	[%rd165], %rd160;
	st.global.u32 	[%rd165+8], %r391;
	st.global.u8 	[%rd165+12], %rs185;
	st.global.u32 	[%rd165+16], %r392;
	st.global.u32 	[%rd165+20], %r393;
	st.global.u64 	[%rd165+768], %rd161;
	st.global.u32 	[%rd165+776], %r394;
	st.global.u8 	[%rd165+780], %rs186;
	st.global.u32 	[%rd165+784], %r395;
	st.global.u32 	[%rd165+788], %r396;
	bra.uni 	$L__BB8_58;
$L__BB8_21:
	// begin inline asm
	mov.u32 %r399, %laneid;
	// end inline asm
	and.b32  	%r400, %r23, 1984;
	shl.b32 	%r401, %r399, 1;
	add.s32 	%r402, %r401, %r400;
	mov.u32 	%r403, _ZZN3cub18CUB_300001_SM_10006detail10merge_sort26DeviceMergeSortMergeKernelINS2_10policy_hubIN6thrust24THRUST_300001_SM_1000_NS6detail15normal_iteratorINS6_10device_ptrI9SortTupleEEEEE9Policy600ESC_PNS0_8NullTypeESC_SG_mN4cuda3std3__44lessISA_EESA_SF_EEvbT2_T3_T4_PT6_PT7_T5_PSO_SO_NS1_7vsmem_tEE19static_temp_storage;
	mad.lo.s32 	%r404, %r402, 24, %r403;
	st.shared.u64 	[%r404], %rd22;
	st.shared.u32 	[%r404+8], %r40;
	st.shared.u8 	[%r404+12], %rs56;
	st.shared.u32 	[%r404+16], %r41;
	cvt.u32.u16 	%r405, %rs60;
	cvt.u32.u16 	%r406, %rs59;
	prmt.b32 	%r407, %r406, %r405, 0x3340U;
	cvt.u32.u16 	%r408, %rs58;
	cvt.u32.u16 	%r409, %rs57;
	prmt.b32 	%r410, %r409, %r408, 0x3340U;
	prmt.b32 	%r411, %r410, %r407, 0x5410U;
	st.shared.u32 	[%r404+20], %r411;
	st.shared.u64 	[%r404+24], %rd28;
	st.shared.u32 	[%r404+32], %r52;
	st.shared.u8 	[%r404+36], %rs81;
	st.shared.u32 	[%r404+40], %r53;
	cvt.u32.u16 	%r412, %rs85;
	cvt.u32.u16 	%r413, %rs84;
	prmt.b32 	%r414, %r413, %r412, 0x3340U;
	cvt.u32.u16 	%r415, %rs83;
	cvt.u32.u16 	%r416, %rs82;
	prmt.b32 	%r417, %r416, %r415, 0x3340U;
	prmt.b32 	%r418, %r417, %r414, 0x5410U;
	st.shared.u32 	[%r404+44], %r418;
	bar.warp.sync 	-1;
	sub.s32 	%r419, %r402, %r399;
	mad.lo.s32 	%r420, %r419, 24, %r403;
	and.b32  	%r421, %r1, 31;
	cvt.u64.u32 	%rd166, %r400;
	cvt.u64.u32 	%rd167, %r421;
	add.s64 	%rd168, %rd27, %rd167;
	add.s64 	%rd169, %rd168, %rd166;
	mad.lo.s64 	%rd170, %rd169, 24, %rd3;
	ld.shared.v2.u32 	{%r422, %r423}, [%r420];
	.pragma "used_bytes_mask 31";
	ld.shared.v2.u32 	{%r424, %r425}, [%r420+8];
	ld.shared.v2.u32 	{%r426, %r427}, [%r420+16];
	st.global.v2.u32 	[%rd170], {%r422, %r423};
	st.global.v2.u32 	[%rd170+8], {%r424, %r425};
	st.global.v2.u32 	[%rd170+16], {%r426, %r427};
	ld.shared.v2.u32 	{%r428, %r429}, [%r420+768];
	.pragma "used_bytes_mask 31";
	ld.shared.v2.u32 	{%r430, %r431}, [%r420+776];
	ld.shared.v2.u32 	{%r432, %r433}, [%r420+784];
	st.global.v2.u32 	[%rd170+768], {%r428, %r429};
	st.global.v2.u32 	[%rd170+776], {%r430, %r431};
	st.global.v2.u32 	[%rd170+784], {%r432, %r433};
	bra.uni 	$L__BB8_58;
$L__BB8_22:
	ld.param.s8 	%rs187, [_ZN3cub18CUB_300001_SM_10006detail10merge_sort26DeviceMergeSortMergeKernelINS2_10policy_hubIN6thrust24THRUST_300001_SM_1000_NS6detail15normal_iteratorINS6_10device_ptrI9SortTupleEEEEE9Policy600ESC_PNS0_8NullTypeESC_SG_mN4cuda3std3__44lessISA_EESA_SF_EEvbT2_T3_T4_PT6_PT7_T5_PSO_SO_NS1_7vsmem_tE_param_0];
	shl.b64 	%rd66, %rd4, 3;
	add.s64 	%rd67, %rd2, %rd66;
	ld.global.u64 	%rd29, [%rd67];
	ld.global.u64 	%rd68, [%rd67+8];
	neg.s64 	%rd69, %rd63;
	and.b64  	%rd70, %rd69, %rd4;
	shl.b64 	%rd30, %rd70, 9;
	shl.b64 	%rd71, %rd63, 8;
	and.b64  	%rd31, %rd71, -512;
	sub.s64 	%rd72, %rd4, %rd70;
	shl.b64 	%rd73, %rd72, 9;
	sub.s64 	%rd74, %rd29, %rd30;
	sub.s64 	%rd75, %rd68, %rd30;
	sub.s64 	%rd76, %rd61, %rd30;
	max.u64 	%rd77, %rd76, %rd31;
	sub.s64 	%rd78, %rd77, %rd31;
	sub.s64 	%rd79, %rd73, %rd74;
	min.u64 	%rd32, %rd79, %rd78;
	setp.eq.s64 	%p10, %rd72, -1;
	selp.b64 	%rd80, 511, 512, %p10;
	add.s64 	%rd81, %rd80, %rd73;
	sub.s64 	%rd82, %rd81, %rd75;
	or.b64  	%rd83, %rd69, %rd4;
	setp.eq.s64 	%p11, %rd83, -1;
	min.u64 	%rd84, %rd31, %rd76;
	selp.b64 	%rd85, %rd84, %rd75, %p11;
	selp.b64 	%rd86, %rd31, %rd82, %p11;
	min.u64 	%rd87, %rd86, %rd78;
	cvt.u32.u64 	%r133, %rd74;
	cvt.u32.u64 	%r134, %rd85;
	sub.s32 	%r54, %r134, %r133;
	cvt.u32.u64 	%r135, %rd87;
	cvt.u32.u64 	%r136, %rd32;
	sub.s32 	%r55, %r135, %r136;
	// begin inline asm
	griddepcontrol.wait;
	// end inline asm
	setp.eq.s16 	%p12, %rs187, 0;
	@%p12 bra 	$L__BB8_31;
	add.s64 	%rd89, %rd30, %rd31;
	add.s64 	%rd90, %rd89, %rd32;
	add.s32 	%r56, %r55, %r54;
	setp.ge.s32 	%p13, %r1, %r56;
	cvt.u64.u32 	%rd91, %r1;
	add.s64 	%rd92, %rd29, %rd91;
	mad.lo.s64 	%rd33, %rd92, 24, %rd3;
	sub.s32 	%r138, %r1, %r54;
	cvt.s64.s32 	%rd93, %r138;
	add.s64 	%rd94, %rd90, %rd93;
	mad.lo.s64 	%rd34, %rd94, 24, %rd3;
	@%p13 bra 	$L__BB8_27;
	setp.ge.s32 	%p14, %r1, %r54;
	@%p14 bra 	$L__BB8_26;
	ld.global.u64 	%rd181, [%rd33];
	ld.global.u32 	%r454, [%rd33+8];
	ld.global.u8 	%rs233, [%rd33+12];
	ld.global.u32 	%r453, [%rd33+16];
	ld.global.u32 	%r144, [%rd33+20];
	bfe.u32 	%r145, %r144, 0, 8;
	cvt.u16.u32 	%rs231, %r145;
	bfe.u32 	%r146, %r144, 8, 8;
	cvt.u16.u32 	%rs230, %r146;
	bfe.u32 	%r147, %r144, 16, 8;
	cvt.u16.u32 	%rs229, %r147;
	bfe.u32 	%r148, %r144, 24, 8;
	cvt.u16.u32 	%rs228, %r148;
	bra.uni 	$L__BB8_27;
$L__BB8_26:
	ld.global.u64 	%rd181, [%rd34];
	ld.global.u32 	%r454, [%rd34+8];
	ld.global.u8 	%rs233, [%rd34+12];
	ld.global.u32 	%r453, [%rd34+16];
	ld.global.u32 	%r139, [%rd34+20];
	bfe.u32 	%r140, %r139, 0, 8;
	cvt.u16.u32 	%rs231, %r140;
	bfe.u32 	%r141, %r139, 8, 8;
	cvt.u16.u32 	%rs230, %r141;
	bfe.u32 	%r142, %r139, 16, 8;
	cvt.u16.u32 	%rs229, %r142;
	bfe.u32 	%r143, %r139, 24, 8;
	cvt.u16.u32 	%rs228, %r143;
$L__BB8_27:
	add.s32 	%r63, %r1, 256;
	setp.ge.s32 	%p15, %r63, %r56;
	@%p15 bra 	$L__BB8_35;
	setp.lt.s32 	%p16, %r63, %r54;
	@%p16 bra 	$L__BB8_30;
	ld.global.u64 	%rd180, [%rd34+6144];
	ld.global.u32 	%r452, [%rd34+6152];
	ld.global.u8 	%rs227, [%rd34+6156];
	ld.global.u32 	%r451, [%rd34+6160];
	ld.global.u32 	%r150, [%rd34+6164];
	bfe.u32 	%r151, %r150, 0, 8;
	cvt.u16.u32 	%rs226, %r151;
	bfe.u32 	%r152, %r150, 8, 8;
	cvt.u16.u32 	%rs232, %r152;
	bfe.u32 	%r153, %r150, 16, 8;
	cvt.u16.u32 	%rs234, %r153;
	bfe.u32 	%r154, %r150, 24, 8;
	cvt.u16.u32 	%rs235, %r154;
	bra.uni 	$L__BB8_35;
$L__BB8_30:
	ld.global.u64 	%rd180, [%rd33+6144];
	ld.global.u32 	%r452, [%rd33+6152];
	ld.global.u8 	%rs227, [%rd33+6156];
	ld.global.u32 	%r451, [%rd33+6160];
	ld.global.u32 	%r155, [%rd33+6164];
	bfe.u32 	%r156, %r155, 0, 8;
	cvt.u16.u32 	%rs226, %r156;
	bfe.u32 	%r157, %r155, 8, 8;
	cvt.u16.u32 	%rs232, %r157;
	bfe.u32 	%r158, %r155, 16, 8;
	cvt.u16.u32 	%rs234, %r158;
	bfe.u32 	%r159, %r155, 24, 8;
	cvt.u16.u32 	%rs235, %r159;
	bra.uni 	$L__BB8_35;
$L__BB8_31:
	add.s64 	%rd97, %rd30, %rd31;
	add.s64 	%rd40, %rd97, %rd32;
	add.s32 	%r68, %r55, %r54;
	setp.ge.s32 	%p17, %r1, %r68;
	@%p17 bra 	$L__BB8_33;
	setp.lt.s32 	%p18, %r1, %r54;
	sub.s32 	%r161, %r1, %r54;
	cvt.s64.s32 	%rd98, %r161;
	cvt.u64.u32 	%rd99, %r1;
	selp.b64 	%rd100, %rd29, %rd40, %p18;
	selp.b64 	%rd101, %rd99, %rd98, %p18;
	add.s64 	%rd102, %rd101, %rd100;
	mad.lo.s64 	%rd103, %rd102, 24, %rd1;
	ld.global.u64 	%rd181, [%rd103];
	ld.global.u32 	%r454, [%rd103+8];
	ld.global.u8 	%rs233, [%rd103+12];
	ld.global.u32 	%r453, [%rd103+16];
	ld.global.u32 	%r162, [%rd103+20];
	bfe.u32 	%r163, %r162, 0, 8;
	cvt.u16.u32 	%rs231, %r163;
	bfe.u32 	%r164, %r162, 8, 8;
	cvt.u16.u32 	%rs230, %r164;
	bfe.u32 	%r165, %r162, 16, 8;
	cvt.u16.u32 	%rs229, %r165;
	bfe.u32 	%r166, %r162, 24, 8;
	cvt.u16.u32 	%rs228, %r166;
$L__BB8_33:
	add.s32 	%r73, %r1, 256;
	setp.ge.s32 	%p19, %r73, %r68;
	@%p19 bra 	$L__BB8_35;
	setp.lt.s32 	%p20, %r73, %r54;
	sub.s32 	%r168, %r73, %r54;
	cvt.s64.s32 	%rd105, %r168;
	cvt.u64.u32 	%rd106, %r73;
	selp.b64 	%rd107, %rd29, %rd40, %p20;
	selp.b64 	%rd108, %rd106, %rd105, %p20;
	add.s64 	%rd109, %rd108, %rd107;
	mad.lo.s64 	%rd110, %rd109, 24, %rd1;
	ld.global.u64 	%rd180, [%rd110];
	ld.global.u32 	%r452, [%rd110+8];
	ld.global.u8 	%rs227, [%rd110+12];
	ld.global.u32 	%r451, [%rd110+16];
	ld.global.u32 	%r169, [%rd110+20];
	bfe.u32 	%r170, %r169, 0, 8;
	cvt.u16.u32 	%rs226, %r170;
	bfe.u32 	%r171, %r169, 8, 8;
	cvt.u16.u32 	%rs232, %r171;
	bfe.u32 	%r172, %r169, 16, 8;
	cvt.u16.u32 	%rs234, %r172;
	bfe.u32 	%r173, %r169, 24, 8;
	cvt.u16.u32 	%rs235, %r173;
$L__BB8_35:
	mov.u32 	%r174, _ZZN3cub18CUB_300001_SM_10006detail10merge_sort26DeviceMergeSortMergeKernelINS2_10policy_hubIN6thrust24THRUST_300001_SM_1000_NS6detail15normal_iteratorINS6_10device_ptrI9SortTupleEEEEE9Policy600ESC_PNS0_8NullTypeESC_SG_mN4cuda3std3__44lessISA_EESA_SF_EEvbT2_T3_T4_PT6_PT7_T5_PSO_SO_NS1_7vsmem_tEE19static_temp_storage;
	mad.lo.s32 	%r175, %r1, 24, %r174;
	st.shared.u64 	[%r175], %rd181;
	st.shared.u32 	[%r175+8], %r454;
	st.shared.u8 	[%r175+12], %rs233;
	st.shared.u32 	[%r175+16], %r453;
	cvt.u32.u16 	%r176, %rs228;
	cvt.u32.u16 	%r177, %rs229;
	prmt.b32 	%r178, %r177, %r176, 0x3340U;
	cvt.u32.u16 	%r179, %rs230;
	cvt.u32.u16 	%r180, %rs231;
	prmt.b32 	%r181, %r180, %r179, 0x3340U;
	prmt.b32 	%r182, %r181, %r178, 0x5410U;
	st.shared.u32 	[%r175+20], %r182;
	st.shared.u64 	[%r175+6144], %rd180;
	st.shared.u32 	[%r175+6152], %r452;
	st.shared.u8 	[%r175+6156], %rs227;
	st.shared.u32 	[%r175+6160], %r451;
	cvt.u32.u16 	%r183, %rs235;
	cvt.u32.u16 	%r184, %rs234;
	prmt.b32 	%r185, %r184, %r183, 0x3340U;
	cvt.u32.u16 	%r186, %rs232;
	cvt.u32.u16 	%r187, %rs226;
	prmt.b32 	%r188, %r187, %r186, 0x3340U;
	prmt.b32 	%r189, %r188, %r185, 0x5410U;
	st.shared.u32 	[%r175+6164], %r189;
	bar.sync 	0;
	// begin inline asm
	griddepcontrol.launch_dependents;
	// end inline asm
	add.s32 	%r80, %r55, %r54;
	shl.b32 	%r81, %r1, 1;
	min.s32 	%r82, %r81, %r80;
	setp.lt.s32 	%p21, %r82, %r55;
	sub.s32 	%r190, %r82, %r55;
	selp.b32 	%r457, 0, %r190, %p21;
	min.s32 	%r455, %r82, %r54;
	setp.ge.s32 	%p22, %r457, %r455;
	@%p22 bra 	$L__BB8_38;
	add.s32 	%r85, %r82, %r54;
$L__BB8_37:
	sub.s32 	%r191, %r455, %r457;
	shr.u32 	%r192, %r191, 31;
	add.s32 	%r193, %r191, %r192;
	shr.s32 	%r194, %r193, 1;
	add.s32 	%r195, %r194, %r457;
	mad.lo.s32 	%r197, %r195, 24, %r174;
	ld.shared.u32 	%r198, [%r197+8];
	not.b32 	%r199, %r195;
	add.s32 	%r200, %r85, %r199;
	mad.lo.s32 	%r201, %r200, 24, %r174;
	ld.shared.u32 	%r202, [%r201+8];
	setp.lt.s32 	%p23, %r202, %r198;
	add.s32 	%r203, %r195, 1;
	selp.b32 	%r457, %r457, %r203, %p23;
	selp.b32 	%r455, %r195, %r455, %p23;
	setp.lt.s32 	%p24, %r457, %r455;
	@%p24 bra 	$L__BB8_37;
$L__BB8_38:
	sub.s32 	%r204, %r82, %r457;
	add.s32 	%r91, %r204, %r54;
	mad.lo.s32 	%r92, %r91, 24, %r174;
	ld.shared.u64 	%rd182, [%r92];
	ld.shared.u32 	%r458, [%r92+8];
	ld.shared.u8 	%rs236, [%r92+12];
	ld.shared.u32 	%r459, [%r92+16];
	ld.shared.u32 	%r206, [%r92+20];
	bfe.u32 	%r207, %r206, 0, 8;
	cvt.u16.u32 	%rs237, %r207;
	bfe.u32 	%r208, %r206, 8, 8;
	cvt.u16.u32 	%rs238, %r208;
	bfe.u32 	%r209, %r206, 16, 8;
	cvt.u16.u32 	%rs239, %r209;
	bfe.u32 	%r210, %r206, 24, 8;
	cvt.u16.u32 	%rs240, %r210;
	mad.lo.s32 	%r95, %r457, 24, %r174;
	ld.shared.u64 	%rd183, [%r95];
	ld.shared.u32 	%r460, [%r95+8];
	ld.shared.u8 	%rs241, [%r95+12];
	ld.shared.u32 	%r461, [%r95+16];
	ld.shared.u32 	%r211, [%r95+20];
	bfe.u32 	%r212, %r211, 0, 8;
	cvt.u16.u32 	%rs242, %r212;
	bfe.u32 	%r213, %r211, 8, 8;
	cvt.u16.u32 	%rs243, %r213;
	bfe.u32 	%r214, %r211, 16, 8;
	cvt.u16.u32 	%rs244, %r214;
	bfe.u32 	%r215, %r211, 24, 8;
	cvt.u16.u32 	%rs245, %r215;
	setp.ge.s32 	%p26, %r91, %r80;
	mov.pred 	%p64, 0;
	@%p26 bra 	$L__BB8_40;
	setp.ge.s32 	%p27, %r457, %r54;
	setp.lt.s32 	%p28, %r458, %r460;
	or.pred  	%p64, %p27, %p28;
$L__BB8_40:
	selp.b64 	%rd48, %rd182, %rd183, %p64;
	selp.b32 	%r98, %r458, %r460, %p64;
	selp.b16 	%rs146, %rs236, %rs241, %p64;
	selp.b32 	%r99, %r459, %r461, %p64;
	selp.b16 	%rs147, %rs237, %rs242, %p64;
	selp.b16 	%rs148, %rs238, %rs243, %p64;
	selp.b16 	%rs149, %rs239, %rs244, %p64;
	selp.b16 	%rs150, %rs240, %rs245, %p64;
	selp.u32 	%r216, 1, 0, %p64;
	add.s32 	%r100, %r91, %r216;
	not.pred 	%p29, %p64;
	selp.u32 	%r217, 1, 0, %p29;
	add.s32 	%r101, %r457, %r217;
	@%p29 bra 	$L__BB8_42;
	ld.shared.u64 	%rd182, [%r92+24];
	ld.shared.u32 	%r458, [%r92+32];
	ld.shared.u8 	%rs236, [%r92+36];
	ld.shared.u32 	%r459, [%r92+40];
	ld.shared.u32 	%r223, [%r92+44];
	bfe.u32 	%r224, %r223, 0, 8;
	cvt.u16.u32 	%rs237, %r224;
	bfe.u32 	%r225, %r223, 8, 8;
	cvt.u16.u32 	%rs238, %r225;
	bfe.u32 	%r226, %r223, 16, 8;
	cvt.u16.u32 	%rs239, %r226;
	bfe.u32 	%r227, %r223, 24, 8;
	cvt.u16.u32 	%rs240, %r227;
	bra.uni 	$L__BB8_43;
$L__BB8_42:
	ld.shared.u64 	%rd183, [%r95+24];
	ld.shared.u32 	%r460, [%r95+32];
	ld.shared.u8 	%rs241, [%r95+36];
	ld.shared.u32 	%r461, [%r95+40];
	ld.shared.u32 	%r218, [%r95+44];
	bfe.u32 	%r219, %r218, 0, 8;
	cvt.u16.u32 	%rs242, %r219;
	bfe.u32 	%r220, %r218, 8, 8;
	cvt.u16.u32 	%rs243, %r220;
	bfe.u32 	%r221, %r218, 16, 8;
	cvt.u16.u32 	%rs244, %r221;
	bfe.u32 	%r222, %r218, 24, 8;
	cvt.u16.u32 	%rs245, %r222;
$L__BB8_43:
	setp.ge.s32 	%p31, %r100, %r80;
	mov.pred 	%p65, 0;
	@%p31 bra 	$L__BB8_45;
	setp.ge.s32 	%p32, %r101, %r54;
	setp.lt.s32 	%p33, %r458, %r460;
	or.pred  	%p65, %p32, %p33;
$L__BB8_45:
	ld.param.s8 	%rs188, [_ZN3cub18CUB_300001_SM_10006detail10merge_sort26DeviceMergeSortMergeKernelINS2_10policy_hubIN6thrust24THRUST_300001_SM_1000_NS6detail15normal_iteratorINS6_10device_ptrI9SortTupleEEEEE9Policy600ESC_PNS0_8NullTypeESC_SG_mN4cuda3std3__44lessISA_EESA_SF_EEvbT2_T3_T4_PT6_PT7_T5_PSO_SO_NS1_7vsmem_tE_param_0];
	mov.u32 	%r228, %ctaid.x;
	mul.wide.u32 	%rd53, %r228, 512;
	setp.eq.s16 	%p34, %rs188, 0;
	selp.b64 	%rd54, %rd182, %rd183, %p65;
	selp.b32 	%r110, %r458, %r460, %p65;
	selp.b16 	%rs171, %rs236, %rs241, %p65;
	selp.b32 	%r111, %r459, %r461, %p65;
	selp.b16 	%rs172, %rs237, %rs242, %p65;
	selp.b16 	%rs173, %rs238, %rs243, %p65;
	selp.b16 	%rs174, %rs239, %rs244, %p65;
	selp.b16 	%rs175, %rs240, %rs245, %p65;
	bar.sync 	0;
	@%p34 bra 	$L__BB8_52;
	// begin inline asm
	mov.u32 %r229, %laneid;
	// end inline asm
	and.b32  	%r112, %r81, 1984;
	shl.b32 	%r230, %r229, 1;
	add.s32 	%r231, %r230, %r112;
	mov.u32 	%r232, _ZZN3cub18CUB_300001_SM_10006detail10merge_sort26DeviceMergeSortMergeKernelINS2_10policy_hubIN6thrust24THRUST_300001_SM_1000_NS6detail15normal_iteratorINS6_10device_ptrI9SortTupleEEEEE9Policy600ESC_PNS0_8NullTypeESC_SG_mN4cuda3std3__44lessISA_EESA_SF_EEvbT2_T3_T4_PT6_PT7_T5_PSO_SO_NS1_7vsmem_tEE19static_temp_storage;
	mad.lo.s32 	%r233, %r231, 24, %r232;
	st.shared.u64 	[%r233], %rd48;
	st.shared.u32 	[%r233+8], %r98;
	st.shared.u8 	[%r233+12], %rs146;
	st.shared.u32 	[%r233+16], %r99;
	cvt.u32.u16 	%r234, %rs150;
	cvt.u32.u16 	%r235, %rs149;
	prmt.b32 	%r236, %r235, %r234, 0x3340U;
	cvt.u32.u16 	%r237, %rs148;
	cvt.u32.u16 	%r238, %rs147;
	prmt.b32 	%r239, %r238, %r237, 0x3340U;
	prmt.b32 	%r240, %r239, %r236, 0x5410U;
	st.shared.u32 	[%r233+20], %r240;
	st.shared.u64 	[%r233+24], %rd54;
	st.shared.u32 	[%r233+32], %r110;
	st.shared.u8 	[%r233+36], %rs171;
	st.shared.u32 	[%r233+40], %r111;
	cvt.u32.u16 	%r241, %rs175;
	cvt.u32.u16 	%r242, %rs174;
	prmt.b32 	%r243, %r242, %r241, 0x3340U;
	cvt.u32.u16 	%r244, %rs173;
	cvt.u32.u16 	%r245, %rs172;
	prmt.b32 	%r246, %r245, %r244, 0x3340U;
	prmt.b32 	%r247, %r246, %r243, 0x5410U;
	st.shared.u32 	[%r233+44], %r247;
	bar.warp.sync 	-1;
	sub.s32 	%r248, %r231, %r229;
	mad.lo.s32 	%r249, %r248, 24, %r232;
	ld.shared.u64 	%rd55, [%r249];
	ld.shared.u32 	%r113, [%r249+8];
	ld.shared.u8 	%rs176, [%r249+12];
	ld.shared.u32 	%r114, [%r249+16];
	ld.shared.u32 	%r115, [%r249+20];
	ld.shared.u64 	%rd56, [%r249+768];
	ld.shared.u32 	%r116, [%r249+776];
	ld.shared.u8 	%rs177, [%r249+780];
	ld.shared.u32 	%r117, [%r249+784];
	ld.shared.u32 	%r118, [%r249+788];
	setp.ne.s32 	%p35, %r1, 0;
	@%p35 bra 	$L__BB8_48;
	st.volatile.shared.u32 	[_ZZN3cub18CUB_300001_SM_10006detail10merge_sort26DeviceMergeSortMergeKernelINS2_10policy_hubIN6thrust24THRUST_300001_SM_1000_NS6detail15normal_iteratorINS6_10device_ptrI9SortTupleEEEEE9Policy600ESC_PNS0_8NullTypeESC_SG_mN4cuda3std3__44lessISA_EESA_SF_EEvbT2_T3_T4_PT6_PT7_T5_PSO_SO_NS1_7vsmem_tEE19static_temp_storage+12288], %r80;
$L__BB8_48:
	ld.param.u64 	%rd171, [_ZN3cub18CUB_300001_SM_10006detail10merge_sort26DeviceMergeSortMergeKernelINS2_10policy_hubIN6thrust24THRUST_300001_SM_1000_NS6detail15normal_iteratorINS6_10device_ptrI9SortTupleEEEEE9Policy600ESC_PNS0_8NullTypeESC_SG_mN4cuda3std3__44lessISA_EESA_SF_EEvbT2_T3_T4_PT6_PT7_T5_PSO_SO_NS1_7vsmem_tE_param_4];
	bar.sync 	0;
	ld.volatile.shared.u32 	%r119, [_ZZN3cub18CUB_300001_SM_10006detail10merge_sort26DeviceMergeSortMergeKernelINS2_10policy_hubIN6thrust24THRUST_300001_SM_1000_NS6detail15normal_iteratorINS6_10device_ptrI9SortTupleEEEEE9Policy600ESC_PNS0_8NullTypeESC_SG_mN4cuda3std3__44lessISA_EESA_SF_EEvbT2_T3_T4_PT6_PT7_T5_PSO_SO_NS1_7vsmem_tEE19static_temp_storage+12288];
	and.b32  	%r250, %r1, 31;
	add.s32 	%r120, %r112, %r250;
	setp.ge.s32 	%p36, %r120, %r119;
	cvt.u64.u32 	%rd111, %r120;
	add.s64 	%rd112, %rd53, %rd111;
	cvta.to.global.u64 	%rd113, %rd171;
	mad.lo.s64 	%rd57, %rd112, 24, %rd113;
	@%p36 bra 	$L__BB8_50;
	st.global.u64 	[%rd57], %rd55;
	st.global.u32 	[%rd57+8], %r113;
	st.global.u8 	[%rd57+12], %rs176;
	st.global.u32 	[%rd57+16], %r114;
	st.global.u32 	[%rd57+20], %r115;
$L__BB8_50:
	add.s32 	%r251, %r120, 32;
	setp.ge.s32 	%p37, %r251, %r119;
	@%p37 bra 	$L__BB8_58;
	st.global.u64 	[%rd57+768], %rd56;
	st.global.u32 	[%rd57+776], %r116;
	st.global.u8 	[%rd57+780], %rs177;
	st.global.u32 	[%rd57+784], %r117;
	st.global.u32 	[%rd57+788], %r118;
	bra.uni 	$L__BB8_58;
$L__BB8_52:
	// begin inline asm
	mov.u32 %r252, %laneid;
	// end inline asm
	and.b32  	%r121, %r81, 1984;
	shl.b32 	%r253, %r252, 1;
	add.s32 	%r254, %r253, %r121;
	mov.u32 	%r255, _ZZN3cub18CUB_300001_SM_10006detail10merge_sort26DeviceMergeSortMergeKernelINS2_10policy_hubIN6thrust24THRUST_300001_SM_1000_NS6detail15normal_iteratorINS6_10device_ptrI9SortTupleEEEEE9Policy600ESC_PNS0_8NullTypeESC_SG_mN4cuda3std3__44lessISA_EESA_SF_EEvbT2_T3_T4_PT6_PT7_T5_PSO_SO_NS1_7vsmem_tEE19static_temp_storage;
	mad.lo.s32 	%r256, %r254, 24, %r255;
	st.shared.u64 	[%r256], %rd48;
	st.shared.u32 	[%r256+8], %r98;
	st.shared.u8 	[%r256+12], %rs146;
	st.shared.u32 	[%r256+16], %r99;
	cvt.u32.u16 	%r257, %rs150;
	cvt.u32.u16 	%r258, %rs149;
	prmt.b32 	%r259, %r258, %r257, 0x3340U;
	cvt.u32.u16 	%r260, %rs148;
	cvt.u32.u16 	%r261, %rs147;
	prmt.b32 	%r262, %r261, %r260, 0x3340U;
	prmt.b32 	%r263, %r262, %r259, 0x5410U;
	st.shared.u32 	[%r256+20], %r263;
	st.shared.u64 	[%r256+24], %rd54;
	st.shared.u32 	[%r256+32], %r110;
	st.shared.u8 	[%r256+36], %rs171;
	st.shared.u32 	[%r256+40], %r111;
	cvt.u32.u16 	%r264, %rs175;
	cvt.u32.u16 	%r265, %rs174;
	prmt.b32 	%r266, %r265, %r264, 0x3340U;
	cvt.u32.u16 	%r267, %rs173;
	cvt.u32.u16 	%r268, %rs172;
	prmt.b32 	%r269, %r268, %r267, 0x3340U;
	prmt.b32 	%r270, %r269, %r266, 0x5410U;
	st.shared.u32 	[%r256+44], %r270;
	bar.warp.sync 	-1;
	sub.s32 	%r271, %r254, %r252;
	mad.lo.s32 	%r272, %r271, 24, %r255;
	ld.shared.u64 	%rd58, [%r272];
	ld.shared.u32 	%r122, [%r272+8];
	ld.shared.u8 	%rs178, [%r272+12];
	ld.shared.u32 	%r123, [%r272+16];
	ld.shared.u32 	%r124, [%r272+20];
	ld.shared.u64 	%rd59, [%r272+768];
	ld.shared.u32 	%r125, [%r272+776];
	ld.shared.u8 	%rs179, [%r272+780];
	ld.shared.u32 	%r126, [%r272+784];
	ld.shared.u32 	%r127, [%r272+788];
	setp.ne.s32 	%p38, %r1, 0;
	@%p38 bra 	$L__BB8_54;
	st.volatile.shared.u32 	[_ZZN3cub18CUB_300001_SM_10006detail10merge_sort26DeviceMergeSortMergeKernelINS2_10policy_hubIN6thrust24THRUST_300001_SM_1000_NS6detail15normal_iteratorINS6_10device_ptrI9SortTupleEEEEE9Policy600ESC_PNS0_8NullTypeESC_SG_mN4cuda3std3__44lessISA_EESA_SF_EEvbT2_T3_T4_PT6_PT7_T5_PSO_SO_NS1_7vsmem_tEE19static_temp_storage+12288], %r80;
$L__BB8_54:
	bar.sync 	0;
	ld.volatile.shared.u32 	%r128, [_ZZN3cub18CUB_300001_SM_10006detail10merge_sort26DeviceMergeSortMergeKernelINS2_10policy_hubIN6thrust24THRUST_300001_SM_1000_NS6detail15normal_iteratorINS6_10device_ptrI9SortTupleEEEEE9Policy600ESC_PNS0_8NullTypeESC_SG_mN4cuda3std3__44lessISA_EESA_SF_EEvbT2_T3_T4_PT6_PT7_T5_PSO_SO_NS1_7vsmem_tEE19static_temp_storage+12288];
	and.b32  	%r273, %r1, 31;
	cvt.u64.u32 	%rd114, %r121;
	cvt.u64.u32 	%rd115, %r273;
	add.s32 	%r129, %r121, %r273;
	add.s64 	%rd116, %rd53, %rd115;
	add.s64 	%rd117, %rd116, %rd114;
	setp.ge.s32 	%p39, %r129, %r128;
	mad.lo.s64 	%rd60, %rd117, 24, %rd3;
	@%p39 bra 	$L__BB8_56;
	st.global.u64 	[%rd60], %rd58;
	st.global.u32 	[%rd60+8], %r122;
	st.global.u8 	[%rd60+12], %rs178;
	st.global.u32 	[%rd60+16], %r123;
	st.global.u32 	[%rd60+20], %r124;
$L__BB8_56:
	add.s32 	%r274, %r129, 32;
	setp.ge.s32 	%p40, %r274, %r128;
	@%p40 bra 	$L__BB8_58;
	st.global.u64 	[%rd60+768], %rd59;
	st.global.u32 	[%rd60+776], %r125;
	st.global.u8 	[%rd60+780], %rs179;
	st.global.u32 	[%rd60+784], %r126;
	st.global.u32 	[%rd60+788], %r127;
$L__BB8_58:
	ret;

}
	// .globl	_ZN3cub18CUB_300001_SM_10006detail10radix_sort31DeviceRadixSortSingleTileKernelINS1_5radix10policy_hubIjNS0_8NullTypeEyE10Policy1000ELNS0_9SortOrderE0EjS6_yNS1_21identity_decomposer_tEEEvPKT1_PSB_PKT2_PSF_T3_iiT4_
.visible .entry _ZN3cub18CUB_300001_SM_10006detail10radix_sort31DeviceRadixSortSingleTileKernelINS1_5radix10policy_hubIjNS0_8NullTypeEyE10Policy1000ELNS0_9SortOrderE0EjS6_yNS1_21identity_decomposer_tEEEvPKT1_PSB_PKT2_PSF_T3_iiT4_(
	.param .u64 .ptr .align 1 _ZN3cub18CUB_300001_SM_10006detail10radix_sort31DeviceRadixSortSingleTileKernelINS1_5radix10policy_hubIjNS0_8NullTypeEyE10Policy1000ELNS0_9SortOrderE0EjS6_yNS1_21identity_decomposer_tEEEvPKT1_PSB_PKT2_PSF_T3_iiT4__param_0,
	.param .u64 .ptr .align 1 _ZN3cub18CUB_300001_SM_10006detail10radix_sort31DeviceRadixSortSingleTileKernelINS1_5radix10policy_hubIjNS0_8NullTypeEyE10Policy1000ELNS0_9SortOrderE0EjS6_yNS1_21identity_decomposer_tEEEvPKT1_PSB_PKT2_PSF_T3_iiT4__param_1,
	.param .u64 .ptr .align 1 _ZN3cub18CUB_300001_SM_10006detail10radix_sort31DeviceRadixSortSingleTileKernelINS1_5radix10policy_hubIjNS0_8NullTypeEyE10Policy1000ELNS0_9SortOrderE0EjS6_yNS1_21identity_decomposer_tEEEvPKT1_PSB_PKT2_PSF_T3_iiT4__param_2,
	.param .u64 .ptr .align 1 _ZN3cub18CUB_300001_SM_10006detail10radix_sort31DeviceRadixSortSingleTileKernelINS1_5radix10policy_hubIjNS0_8NullTypeEyE10Policy1000ELNS0_9SortOrderE0EjS6_yNS1_21identity_decomposer_tEEEvPKT1_PSB_PKT2_PSF_T3_iiT4__param_3,
	.param .u64 _ZN3cub18CUB_300001_SM_10006detail10radix_sort31DeviceRadixSortSingleTileKernelINS1_5radix10policy_hubIjNS0_8NullTypeEyE10Policy1000ELNS0_9SortOrderE0EjS6_yNS1_21identity_decomposer_tEEEvPKT1_PSB_PKT2_PSF_T3_iiT4__param_4,
	.param .u32 _ZN3cub18CUB_300001_SM_10006detail10radix_sort31DeviceRadixSortSingleTileKernelINS1_5radix10policy_hubIjNS0_8NullTypeEyE10Policy1000ELNS0_9SortOrderE0EjS6_yNS1_21identity_decomposer_tEEEvPKT1_PSB_PKT2_PSF_T3_iiT4__param_5,
	.param .u32 _ZN3cub18CUB_300001_SM_10006detail10radix_sort31DeviceRadixSortSingleTileKernelINS1_5radix10policy_hubIjNS0_8NullTypeEyE10Policy1000ELNS0_9SortOrderE0EjS6_yNS1_21identity_decomposer_tEEEvPKT1_PSB_PKT2_PSF_T3_iiT4__param_6,
	.param .align 1 .b8 _ZN3cub18CUB_300001_SM_10006detail10radix_sort31DeviceRadixSortSingleTileKernelINS1_5radix10policy_hubIjNS0_8NullTypeEyE10Policy1000ELNS0_9SortOrderE0EjS6_yNS1_21identity_decomposer_tEEEvPKT1_PSB_PKT2_PSF_T3_iiT4__param_7[1]
)
.maxntid 256
.minnctapersm 1
{
	.reg .pred 	%p<52>;
	.reg .b16 	%rs<39>;
	.reg .b32 	%r<706>;
	.reg .b64 	%rd<29>;
	// demoted variable
	.shared .align 16 .b8 _ZZN3cub18CUB_300001_SM_10006detail10radix_sort31DeviceRadixSortSingleTileKernelINS1_5radix10policy_hubIjNS0_8NullTypeEyE10Policy1000ELNS0_9SortOrderE0EjS6_yNS1_21identity_decomposer_tEEEvPKT1_PSB_PKT2_PSF_T3_iiT4_E12temp_storage[33856];
	ld.param.u64 	%rd5, [_ZN3cub18CUB_300001_SM_10006detail10radix_sort31DeviceRadixSortSingleTileKernelINS1_5radix10policy_hubIjNS0_8NullTypeEyE10Policy1000ELNS0_9SortOrderE0EjS6_yNS1_21identity_decomposer_tEEEvPKT1_PSB_PKT2_PSF_T3_iiT4__param_0];
	ld.param.u64 	%rd3, [_ZN3cub18CUB_300001_SM_10006detail10radix_sort31DeviceRadixSortSingleTileKernelINS1_5radix10policy_hubIjNS0_8NullTypeEyE10Policy1000ELNS0_9SortOrderE0EjS6_yNS1_21identity_decomposer_tEEEvPKT1_PSB_PKT2_PSF_T3_iiT4__param_1];
	ld.param.u64 	%rd4, [_ZN3cub18CUB_300001_SM_10006detail10radix_sort31DeviceRadixSortSingleTileKernelINS1_5radix10policy_hubIjNS0_8NullTypeEyE10Policy1000ELNS0_9SortOrderE0EjS6_yNS1_21identity_decomposer_tEEEvPKT1_PSB_PKT2_PSF_T3_iiT4__param_4];
	ld.param.u32 	%r189, [_ZN3cub18CUB_300001_SM_10006detail10radix_sort31DeviceRadixSortSingleTileKernelINS1_5radix10policy_hubIjNS0_8NullTypeEyE10Policy1000ELNS0_9SortOrderE0EjS6_yNS1_21identity_decomposer_tEEEvPKT1_PSB_PKT2_PSF_T3_iiT4__param_5];
	ld.param.u32 	%r190, [_ZN3cub18CUB_300001_SM_10006detail10radix_sort31DeviceRadixSortSingleTileKernelINS1_5radix10policy_hubIjNS0_8NullTypeEyE10Policy1000ELNS0_9SortOrderE0EjS6_yNS1_21identity_decomposer_tEEEvPKT1_PSB_PKT2_PSF_T3_iiT4__param_6];
	cvta.to.global.u64 	%rd6, %rd5;
	cvt.u32.u64 	%r1, %rd4;
	mov.u32 	%r2, %tid.x;
	mul.lo.s32 	%r3, %r2, 19;
	setp.ge.s32 	%p1, %r3, %r1;
	mul.wide.u32 	%rd7, %r3, 4;
	add.s64 	%rd1, %rd6, %rd7;
	mov.b32 	%r703, -1;
	@%p1 bra 	$L__BB9_2;
	ld.global.u32 	%r703, [%rd1];
$L__BB9_2:
	add.s32 	%r193, %r3, 1;
	setp.ge.s32 	%p2, %r193, %r1;
	mov.b32 	%r702, -1;
	@%p2 bra 	$L__BB9_4;
	ld.global.u32 	%r702, [%rd1+4];
$L__BB9_4:
	add.s32 	%r195, %r3, 2;
	setp.ge.s32 	%p3, %r195, %r1;
	mov.b32 	%r701, -1;
	@%p3 bra 	$L__BB9_6;
	ld.global.u32 	%r701, [%rd1+8];
$L__BB9_6:
	add.s32 	%r197, %r3, 3;
	setp.ge.s32 	%p4, %r197, %r1;
	mov.b32 	%r700, -1;
	@%p4 bra 	$L__BB9_8;
	ld.global.u32 	%r700, [%rd1+12];
$L__BB9_8:
	add.s32 	%r199, %r3, 4;
	setp.ge.s32 	%p5, %r199, %r1;
	mov.b32 	%r699, -1;
	@%p5 bra 	$L__BB9_10;
	ld.global.u32 	%r699, [%rd1+16];
$L__BB9_10:
	add.s32 	%r201, %r3, 5;
	setp.ge.s32 	%p6, %r201, %r1;
	mov.b32 	%r698, -1;
	@%p6 bra 	$L__BB9_12;
	ld.global.u32 	%r698, [%rd1+20];
$L__BB9_12:
	add.s32 	%r203, %r3, 6;
	setp.ge.s32 	%p7, %r203, %r1;
	mov.b32 	%r697, -1;
	@%p7 bra 	$L__BB9_14;
	ld.global.u32 	%r697, [%rd1+24];
$L__BB9_14:
	add.s32 	%r205, %r3, 7;
	setp.ge.s32 	%p8, %r205, %r1;
	mov.b32 	%r696, -1;
	@%p8 bra 	$L__BB9_16;
	ld.global.u32 	%r696, [%rd1+28];
$L__BB9_16:
	add.s32 	%r207, %r3, 8;
	setp.ge.s32 	%p9, %r207, %r1;
	mov.b32 	%r695, -1;
	@%p9 bra 	$L__BB9_18;
	ld.global.u32 	%r695, [%rd1+32];
$L__BB9_18:
	add.s32 	%r209, %r3, 9;
	setp.ge.s32 	%p10, %r209, %r1;
	mov.b32 	%r694, -1;
	@%p10 bra 	$L__BB9_20;
	ld.global.u32 	%r694, [%rd1+36];
$L__BB9_20:
	add.s32 	%r211, %r3, 10;
	setp.ge.s32 	%p11, %r211, %r1;
	mov.b32 	%r693, -1;
	@%p11 bra 	$L__BB9_22;
	ld.global.u32 	%r693, [%rd1+40];
$L__BB9_22:
	add.s32 	%r213, %r3, 11;
	setp.ge.s32 	%p12, %r213, %r1;
	mov.b32 	%r692, -1;
	@%p12 bra 	$L__BB9_24;
	ld.global.u32 	%r692, [%rd1+44];
$L__BB9_24:
	add.s32 	%r215, %r3, 12;
	setp.ge.s32 	%p13, %r215, %r1;
	mov.b32 	%r691, -1;
	@%p13 bra 	$L__BB9_26;
	ld.global.u32 	%r691, [%rd1+48];
$L__BB9_26:
	add.s32 	%r217, %r3, 13;
	setp.ge.s32 	%p14, %r217, %r1;
	mov.b32 	%r690, -1;
	@%p14 bra 	$L__BB9_28;
	ld.global.u32 	%r690, [%rd1+52];
$L__BB9_28:
	add.s32 	%r219, %r3, 14;
	setp.ge.s32 	%p15, %r219, %r1;
	mov.b32 	%r689, -1;
	@%p15 bra 	$L__BB9_30;
	ld.global.u32 	%r689, [%rd1+56];
$L__BB9_30:
	add.s32 	%r221, %r3, 15;
	setp.ge.s32 	%p16, %r221, %r1;
	mov.b32 	%r688, -1;
	@%p16 bra 	$L__BB9_32;
	ld.global.u32 	%r688, [%rd1+60];
$L__BB9_32:
	add.s32 	%r223, %r3, 16;
	setp.ge.s32 	%p17, %r223, %r1;
	mov.b32 	%r687, -1;
	@%p17 bra 	$L__BB9_34;
	ld.global.u32 	%r687, [%rd1+64];
$L__BB9_34:
	add.s32 	%r225, %r3, 17;
	setp.ge.s32 	%p18, %r225, %r1;
	mov.b32 	%r686, -1;
	@%p18 bra 	$L__BB9_36;
	ld.global.u32 	%r686, [%rd1+68];
$L__BB9_36:
	add.s32 	%r227, %r3, 18;
	setp.ge.s32 	%p19, %r227, %r1;
	mov.b32 	%r685, -1;
	@%p19 bra 	$L__BB9_38;
	ld.global.u32 	%r685, [%rd1+72];
$L__BB9_38:
	bar.sync 	0;
	shr.u32 	%r42, %r2, 5;
	shl.b32 	%r229, %r2, 2;
	mov.u32 	%r230, _ZZN3cub18CUB_300001_SM_10006detail10radix_sort31DeviceRadixSortSingleTileKernelINS1_5radix10policy_hubIjNS0_8NullTypeEyE10Policy1000ELNS0_9SortOrderE0EjS6_yNS1_21identity_decomposer_tEEEvPKT1_PSB_PKT2_PSF_T3_iiT4_E12temp_storage;
	add.s32 	%r43, %r230, %r229;
	shl.b32 	%r231, %r2, 7;
	add.s32 	%r44, %r43, %r231;
	shl.b32 	%r232, %r42, 2;
	add.s32 	%r233, %r230, %r232;
	add.s32 	%r45, %r233, 33792;
	mad.lo.s32 	%r46, %r2, -56, %r44;
	add.s32 	%r684, %r189, 6;
	sub.s32 	%r683, %r190, %r189;
$L__BB9_39:
	add.s32 	%r293, %r684, -6;
	min.s32 	%r236, %r683, 6;
	mov.b32 	%r322, 0;
	st.shared.u32 	[%r43], %r322;
	st.shared.u32 	[%r43+1024], %r322;
	st.shared.u32 	[%r43+2048], %r322;
	st.shared.u32 	[%r43+3072], %r322;
	st.shared.u32 	[%r43+4096], %r322;
	st.shared.u32 	[%r43+5120], %r322;
	st.shared.u32 	[%r43+6144], %r322;
	st.shared.u32 	[%r43+7168], %r322;
	st.shared.u32 	[%r43+8192], %r322;
	st.shared.u32 	[%r43+9216], %r322;
	st.shared.u32 	[%r43+10240], %r322;
	st.shared.u32 	[%r43+11264], %r322;
	st.shared.u32 	[%r43+12288], %r322;
	st.shared.u32 	[%r43+13312], %r322;
	st.shared.u32 	[%r43+14336], %r322;
	st.shared.u32 	[%r43+15360], %r322;
	st.shared.u32 	[%r43+16384], %r322;
	st.shared.u32 	[%r43+17408], %r322;
	st.shared.u32 	[%r43+18432], %r322;
	st.shared.u32 	[%r43+19456], %r322;
	st.shared.u32 	[%r43+20480], %r322;
	st.shared.u32 	[%r43+21504], %r322;
	st.shared.u32 	[%r43+22528], %r322;
	st.shared.u32 	[%r43+23552], %r322;
	st.shared.u32 	[%r43+24576], %r322;
	st.shared.u32 	[%r43+25600], %r322;
	st.shared.u32 	[%r43+26624], %r322;
	st.shared.u32 	[%r43+27648], %r322;
	st.shared.u32 	[%r43+28672], %r322;
	st.shared.u32 	[%r43+29696], %r322;
	st.shared.u32 	[%r43+30720], %r322;
	st.shared.u32 	[%r43+31744], %r322;
	st.shared.u32 	[%r43+32768], %r322;
	// begin inline asm
	bmsk.clamp.b32 %r234, %r322, %r236;
	// end inline asm
	// begin inline asm
	shr.b32 %r237, %r703, %r293;
	// end inline asm
	and.b32  	%r325, %r234, %r237;
	shl.b32 	%r326, %r325, 10;
	and.b32  	%r327, %r326, 31744;
	add.s32 	%r328, %r43, %r327;
	shr.u32 	%r329, %r325, 4;
	and.b32  	%r330, %r329, 268435454;
	add.s32 	%r71, %r328, %r330;
	ld.shared.u16 	%rs1, [%r71];
	add.s16 	%rs20, %rs1, 1;
	st.shared.u16 	[%r71], %rs20;
	// begin inline asm
	shr.b32 %r240, %r702, %r293;
	// end inline asm
	and.b32  	%r331, %r234, %r240;
	shl.b32 	%r332, %r331, 10;
	and.b32  	%r333, %r332, 31744;
	add.s32 	%r334, %r43, %r333;
	shr.u32 	%r335, %r331, 4;
	and.b32  	%r336, %r335, 268435454;
	add.s32 	%r72, %r334, %r336;
	ld.shared.u16 	%rs2, [%r72];
	add.s16 	%rs21, %rs2, 1;
	st.shared.u16 	[%r72], %rs21;
	// begin inline asm
	shr.b32 %r243, %r701, %r293;
	// end inline asm
	and.b32  	%r337, %r234, %r243;
	shl.b32 	%r338, %r337, 10;
	and.b32  	%r339, %r338, 31744;
	add.s32 	%r340, %r43, %r339;
	shr.u32 	%r341, %r337, 4;
	and.b32  	%r342, %r341, 268435454;
	add.s32 	%r73, %r340, %r342;
	ld.shared.u16 	%rs3, [%r73];
	add.s16 	%rs22, %rs3, 1;
	st.shared.u16 	[%r73], %rs22;
	// begin inline asm
	shr.b32 %r246, %r700, %r293;
	// end inline asm
	and.b32  	%r343, %r234, %r246;
	shl.b32 	%r344, %r343, 10;
	and.b32  	%r345, %r344, 31744;
	add.s32 	%r346, %r43, %r345;
	shr.u32 	%r347, %r343, 4;
	and.b32  	%r348, %r347, 268435454;
	add.s32 	%r74, %r346, %r348;
	ld.shared.u16 	%rs4, [%r74];
	add.s16 	%rs23, %rs4, 1;
	st.shared.u16 	[%r74], %rs23;
	// begin inline asm
	shr.b32 %r249, %r699, %r293;
	// end inline asm
	and.b32  	%r349, %r234, %r249;
	shl.b32 	%r350, %r349, 10;
	and.b32  	%r351, %r350, 31744;
	add.s32 	%r352, %r43, %r351;
	shr.u32 	%r353, %r349, 4;
	and.b32  	%r354, %r353, 268435454;
	add.s32 	%r75, %r352, %r354;
	ld.shared.u16 	%rs5, [%r75];
	add.s16 	%rs24, %rs5, 1;
	st.shared.u16 	[%r75], %rs24;
	// begin inline asm
	shr.b32 %r252, %r698, %r293;
	// end inline asm
	and.b32  	%r355, %r234, %r252;
	shl.b32 	%r356, %r355, 10;
	and.b32  	%r357, %r356, 31744;
	add.s32 	%r358, %r43, %r357;
	shr.u32 	%r359, %r355, 4;
	and.b32  	%r360, %r359, 268435454;
	add.s32 	%r76, %r358, %r360;
	ld.shared.u16 	%rs6, [%r76];
	add.s16 	%rs25, %rs6, 1;
	st.shared.u16 	[%r76], %rs25;
	// begin inline asm
	shr.b32 %r255, %r697, %r293;
	// end inline asm
	and.b32  	%r361, %r234, %r255;
	shl.b32 	%r362, %r361, 10;
	and.b32  	%r363, %r362, 31744;
	add.s32 	%r364, %r43, %r363;
	shr.u32 	%r365, %r361, 4;
	and.b32  	%r366, %r365, 268435454;
	add.s32 	%r77, %r364, %r366;
	ld.shared.u16 	%rs7, [%r77];
	add.s16 	%rs26, %rs7, 1;
	st.shared.u16 	[%r77], %rs26;
	// begin inline asm
	shr.b32 %r258, %r696, %r293;
	// end inline asm
	and.b32  	%r367, %r234, %r258;
	shl.b32 	%r368, %r367, 10;
	and.b32  	%r369, %r368, 31744;
	add.s32 	%r370, %r43, %r369;
	shr.u32 	%r371, %r367, 4;
	and.b32  	%r372, %r371, 268435454;
	add.s32 	%r78, %r370, %r372;
	ld.shared.u16 	%rs8, [%r78];
	add.s16 	%rs27, %rs8, 1;
	st.shared.u16 	[%r78], %rs27;
	// begin inline asm
	shr.b32 %r261, %r695, %r293;
	// end inline asm
	and.b32  	%r373, %r234, %r261;
	shl.b32 	%r374, %r373, 10;
	and.b32  	%r375, %r374, 31744;
	add.s32 	%r376, %r43, %r375;
	shr.u32 	%r377, %r373, 4;
	and.b32  	%r378, %r377, 268435454;
	add.s32 	%r79, %r376, %r378;
	ld.shared.u16 	%rs9, [%r79];
	add.s16 	%rs28, %rs9, 1;
	st.shared.u16 	[%r79], %rs28;
	// begin inline asm
	shr.b32 %r264, %r694, %r293;
	// end inline asm
	and.b32  	%r379, %r234, %r264;
	shl.b32 	%r380, %r379, 10;
	and.b32  	%r381, %r380, 31744;
	add.s32 	%r382, %r43, %r381;
	shr.u32 	%r383, %r379, 4;
	and.b32  	%r384, %r383, 268435454;
	add.s32 	%r80, %r382, %r384;
	ld.shared.u16 	%rs10, [%r80];
	add.s16 	%rs29, %rs10, 1;
	st.shared.u16 	[%r80], %rs29;
	// begin inline asm
	shr.b32 %r267, %r693, %r293;
	// end inline asm
	and.b32  	%r385, %r234, %r267;
	shl.b32 	%r386, %r385, 10;
	and.b32  	%r387, %r386, 31744;
	add.s32 	%r388, %r43, %r387;
	shr.u32 	%r389, %r385, 4;
	and.b32  	%r390, %r389, 268435454;
	add.s32 	%r81, %r388, %r390;
	ld.shared.u16 	%rs11, [%r81];
	add.s16 	%rs30, %rs11, 1;
	st.shared.u16 	[%r81], %rs30;
	// begin inline asm
	shr.b32 %r270, %r692, %r293;
	// end inline asm
	and.b32  	%r391, %r234, %r270;
	shl.b32 	%r392, %r391, 10;
	and.b32  	%r393, %r392, 31744;
	add.s32 	%r394, %r43, %r393;
	shr.u32 	%r395, %r391, 4;
	and.b32  	%r396, %r395, 268435454;
	add.s32 	%r82, %r394, %r396;
	ld.shared.u16 	%rs12, [%r82];
	add.s16 	%rs31, %rs12, 1;
	st.shared.u16 	[%r82], %rs31;
	// begin inline asm
	shr.b32 %r273, %r691, %r293;
	// end inline asm
	and.b32  	%r397, %r234, %r273;
	shl.b32 	%r398, %r397, 10;
	and.b32  	%r399, %r398, 31744;
	add.s32 	%r400, %r43, %r399;
	shr.u32 	%r401, %r397, 4;
	and.b32  	%r402, %r401, 268435454;
	add.s32 	%r83, %r400, %r402;
	ld.shared.u16 	%rs13, [%r83];
	add.s16 	%rs32, %rs13, 1;
	st.shared.u16 	[%r83], %rs32;
	// begin inline asm
	shr.b32 %r276, %r690, %r293;
	// end inline asm
	and.b32  	%r403, %r234, %r276;
	shl.b32 	%r404, %r403, 10;
	and.b32  	%r405, %r404, 31744;
	add.s32 	%r406, %r43, %r405;
	shr.u32 	%r407, %r403, 4;
	and.b32  	%r408, %r407, 268435454;
	add.s32 	%r84, %r406, %r408;
	ld.shared.u16 	%rs14, [%r84];
	add.s16 	%rs33, %rs14, 1;
	st.shared.u16 	[%r84], %rs33;
	// begin inline asm
	shr.b32 %r279, %r689, %r293;
	// end inline asm
	and.b32  	%r409, %r234, %r279;
	shl.b32 	%r410, %r409, 10;
	and.b32  	%r411, %r410, 31744;
	add.s32 	%r412, %r43, %r411;
	shr.u32 	%r413, %r409, 4;
	and.b32  	%r414, %r413, 268435454;
	add.s32 	%r85, %r412, %r414;
	ld.shared.u16 	%rs15, [%r85];
	add.s16 	%rs34, %rs15, 1;
	st.shared.u16 	[%r85], %rs34;
	// begin inline asm
	shr.b32 %r282, %r688, %r293;
	// end inline asm
	and.b32  	%r415, %r234, %r282;
	shl.b32 	%r416, %r415, 10;
	and.b32  	%r417, %r416, 31744;
	add.s32 	%r418, %r43, %r417;
	shr.u32 	%r419, %r415, 4;
	and.b32  	%r420, %r419, 268435454;
	add.s32 	%r86, %r418, %r420;
	ld.shared.u16 	%rs16, [%r86];
	add.s16 	%rs35, %rs16, 1;
	st.shared.u16 	[%r86], %rs35;
	// begin inline asm
	shr.b32 %r285, %r687, %r293;
	// end inline asm
	and.b32  	%r421, %r234, %r285;
	shl.b32 	%r422, %r421, 10;
	and.b32  	%r423, %r422, 31744;
	add.s32 	%r424, %r43, %r423;
	shr.u32 	%r425, %r421, 4;
	and.b32  	%r426, %r425, 268435454;
	add.s32 	%r87, %r424, %r426;
	ld.shared.u16 	%rs17, [%r87];
	add.s16 	%rs36, %rs17, 1;
	st.shared.u16 	[%r87], %rs36;
	// begin inline asm
	shr.b32 %r288, %r686, %r293;
	// end inline asm
	and.b32  	%r427, %r234, %r288;
	shl.b32 	%r428, %r427, 10;
	and.b32  	%r429, %r428, 31744;
	add.s32 	%r430, %r43, %r429;
	shr.u32 	%r431, %r427, 4;
	and.b32  	%r432, %r431, 268435454;
	add.s32 	%r88, %r430, %r432;
	ld.shared.u16 	%rs18, [%r88];
	add.s16 	%rs37, %rs18, 1;
	st.shared.u16 	[%r88], %rs37;
	// begin inline asm
	shr.b32 %r291, %r685, %r293;
	// end inline asm
	and.b32  	%r433, %r234, %r291;
	shl.b32 	%r434, %r433, 10;
	and.b32  	%r435, %r434, 31744;
	add.s32 	%r436, %r43, %r435;
	shr.u32 	%r437, %r433, 4;
	and.b32  	%r438, %r437, 268435454;
	add.s32 	%r89, %r436, %r438;
	ld.shared.u16 	%rs19, [%r89];
	add.s16 	%rs38, %rs19, 1;
	st.shared.u16 	[%r89], %rs38;
	bar.sync 	0;
	ld.shared.u32 	%r90, [%r44];
	ld.shared.u32 	%r439, [%r44+4];
	ld.shared.u32 	%r440, [%r44+8];
	ld.shared.u32 	%r441, [%r44+12];
	ld.shared.u32 	%r442, [%r44+16];
	ld.shared.u32 	%r443, [%r44+20];
	ld.shared.u32 	%r444, [%r44+24];
	ld.shared.u32 	%r445, [%r44+28];
	ld.shared.u32 	%r446, [%r44+32];
	ld.shared.u32 	%r447, [%r44+36];
	ld.shared.u32 	%r448, [%r44+40];
	ld.shared.u32 	%r449, [%r44+44];
	ld.shared.u32 	%r450, [%r44+48];
	ld.shared.u32 	%r451, [%r44+52];
	ld.shared.u32 	%r452, [%r44+56];
	ld.shared.u32 	%r453, [%r44+60];
	ld.shared.u32 	%r454, [%r44+64];
	ld.shared.u32 	%r455, [%r44+68];
	ld.shared.u32 	%r456, [%r44+72];
	ld.shared.u32 	%r457, [%r44+76];
	ld.shared.u32 	%r458, [%r44+80];
	ld.shared.u32 	%r459, [%r44+84];
	ld.shared.u32 	%r460, [%r44+88];
	ld.shared.u32 	%r461, [%r44+92];
	ld.shared.u32 	%r462, [%r44+96];
	ld.shared.u32 	%r463, [%r44+100];
	ld.shared.u32 	%r464, [%r44+104];
	ld.shared.u32 	%r465, [%r44+108];
	ld.shared.u32 	%r466, [%r44+112];
	ld.shared.u32 	%r467, [%r44+116];
	ld.shared.u32 	%r468, [%r44+120];
	ld.shared.u32 	%r469, [%r44+124];
	ld.shared.u32 	%r470, [%r44+128];
	add.s32 	%r91, %r439, %r90;
	add.s32 	%r92, %r440, %r91;
	add.s32 	%r93, %r441, %r92;
	add.s32 	%r94, %r442, %r93;
	add.s32 	%r95, %r443, %r94;
	add.s32 	%r96, %r444, %r95;
	add.s32 	%r97, %r445, %r96;
	add.s32 	%r98, %r446, %r97;
	add.s32 	%r99, %r447, %r98;
	add.s32 	%r100, %r448, %r99;
	add.s32 	%r101, %r449, %r100;
	add.s32 	%r102, %r450, %r101;
	add.s32 	%r103, %r451, %r102;
	add.s32 	%r104, %r452, %r103;
	add.s32 	%r105, %r453, %r104;
	add.s32 	%r106, %r454, %r105;
	add.s32 	%r107, %r455, %r106;
	add.s32 	%r108, %r456, %r107;
	add.s32 	%r109, %r457, %r108;
	add.s32 	%r110, %r458, %r109;
	add.s32 	%r111, %r459, %r110;
	add.s32 	%r112, %r460, %r111;
	add.s32 	%r113, %r461, %r112;
	add.s32 	%r114, %r462, %r113;
	add.s32 	%r115, %r463, %r114;
	add.s32 	%r116, %r464, %r115;
	add.s32 	%r117, %r465, %r116;
	add.s32 	%r118, %r466, %r117;
	add.s32 	%r119, %r467, %r118;
	add.s32 	%r120, %r468, %r119;
	add.s32 	%r121, %r469, %r120;
	add.s32 	%r299, %r470, %r121;
	// begin inline asm
	mov.u32 %r294, %laneid;
	// end inline asm
	mov.b32 	%r297, 1;
	mov.b32 	%r324, -1;
	// begin inline asm
	{  .reg .u32 r0;  .reg .pred p;  shfl.sync.up.b32 r0|p, %r299, %r297, %r322, %r324;  @p add.u32 r0, r0, %r299;  mov.u32 %r295, r0;}
	// end inline asm
	mov.b32 	%r303, 2;
	// begin inline asm
	{  .reg .u32 r0;  .reg .pred p;  shfl.sync.up.b32 r0|p, %r295, %r303, %r322, %r324;  @p add.u32 r0, r0, %r295;  mov.u32 %r301, r0;}
	// end inline asm
	mov.b32 	%r309, 4;
	// begin inline asm
	{  .reg .u32 r0;  .reg .pred p;  shfl.sync.up.b32 r0|p, %r301, %r309, %r322, %r324;  @p add.u32 r0, r0, %r301;  mov.u32 %r307, r0;}
	// end inline asm
	mov.b32 	%r315, 8;
	// begin inline asm
	{  .reg .u32 r0;  .reg .pred p;  shfl.sync.up.b32 r0|p, %r307, %r315, %r322, %r324;  @p add.u32 r0, r0, %r307;  mov.u32 %r313, r0;}
	// end inline asm
	mov.b32 	%r321, 16;
	// begin inline asm
	{  .reg .u32 r0;  .reg .pred p;  shfl.sync.up.b32 r0|p, %r313, %r321, %r322, %r324;  @p add.u32 r0, r0, %r313;  mov.u32 %r319, r0;}
	// end inline asm
	setp.ne.s32 	%p20, %r294, 31;
	@%p20 bra 	$L__BB9_41;
	st.shared.u32 	[%r45], %r319;
$L__BB9_41:
	sub.s32 	%r471, %r319, %r299;
	setp.gt.u32 	%p21, %r2, 31;
	setp.eq.s32 	%p22, %r42, 7;
	setp.eq.s32 	%p23, %r42, 6;
	setp.eq.s32 	%p24, %r42, 5;
	setp.eq.s32 	%p25, %r42, 4;
	setp.eq.s32 	%p26, %r42, 3;
	setp.eq.s32 	%p27, %r42, 2;
	setp.eq.s32 	%p28, %r42, 1;
	bar.sync 	0;
	ld.shared.v4.u32 	{%r472, %r473, %r474, %r475}, [_ZZN3cub18CUB_300001_SM_10006detail10radix_sort31DeviceRadixSortSingleTileKernelINS1_5radix10policy_hubIjNS0_8NullTypeEyE10Policy1000ELNS0_9SortOrderE0EjS6_yNS1_21identity_decomposer_tEEEvPKT1_PSB_PKT2_PSF_T3_iiT4_E12temp_storage+33792];
	selp.b32 	%r476, %r472, %r704, %p28;
	add.s32 	%r477, %r473, %r472;
	selp.b32 	%r478, %r477, %r476, %p27;
	add.s32 	%r479, %r477, %r474;
	selp.b32 	%r480, %r479, %r478, %p26;
	add.s32 	%r481, %r479, %r475;
	selp.b32 	%r482, %r481, %r480, %p25;
	ld.shared.v4.u32 	{%r483, %r484, %r485, %r486}, [_ZZN3cub18CUB_300001_SM_10006detail10radix_sort31DeviceRadixSortSingleTileKernelINS1_5radix10policy_hubIjNS0_8NullTypeEyE10Policy1000ELNS0_9SortOrderE0EjS6_yNS1_21identity_decomposer_tEEEvPKT1_PSB_PKT2_PSF_T3_iiT4_E12temp_storage+33808];
	add.s32 	%r487, %r481, %r483;
	selp.b32 	%r488, %r487, %r482, %p24;
	add.s32 	%r489, %r487, %r484;
	selp.b32 	%r490, %r489, %r488, %p23;
	add.s32 	%r491, %r489, %r485;
	selp.b32 	%r704, %r491, %r490, %p22;
	add.s32 	%r126, %r491, %r486;
	setp.ne.s32 	%p29, %r294, 0;
	selp.b32 	%r492, %r471, 0, %p29;
	add.s32 	%r493, %r704, %r492;
	or.pred  	%p30, %p21, %p29;
	selp.b32 	%r705, %r493, %r471, %p21;
	@%p30 bra 	$L__BB9_43;
	shl.b32 	%r705, %r126, 16;
	st.shared.u32 	[_ZZN3cub18CUB_300001_SM_10006detail10radix_sort31DeviceRadixSortSingleTileKernelINS1_5radix10policy_hubIjNS0_8NullTypeEyE10Policy1000ELNS0_9SortOrderE0EjS6_yNS1_21identity_decomposer_tEEEvPKT1_PSB_PKT2_PSF_T3_iiT4_E12temp_storage+33832], %r705;
$L__BB9_43:
	setp.eq.s32 	%p31, %r2, 0;
	bar.sync 	0;
	ld.shared.u32 	%r494, [_ZZN3cub18CUB_300001_SM_10006detail10radix_sort31DeviceRadixSortSingleTileKernelINS1_5radix10policy_hubIjNS0_8NullTypeEyE10Policy1000ELNS0_9SortOrderE0EjS6_yNS1_21identity_decomposer_tEEEvPKT1_PSB_PKT2_PSF_T3_iiT4_E12temp_storage+33832];
	selp.b32 	%r495, 0, %r494, %p31;
	add.s32 	%r496, %r705, %r495;
	add.s32 	%r497, %r90, %r496;
	add.s32 	%r498, %r91, %r496;
	add.s32 	%r499, %r92, %r496;
	add.s32 	%r500, %r93, %r496;
	add.s32 	%r501, %r94, %r496;
	add.s32 	%r502, %r95, %r496;
	add.s32 	%r503, %r96, %r496;
	add.s32 	%r504, %r97, %r496;
	add.s32 	%r505, %r98, %r496;
	add.s32 	%r506, %r99, %r496;
	add.s32 	%r507, %r100, %r496;
	add.s32 	%r508, %r101, %r496;
	add.s32 	%r509, %r102, %r496;
	add.s32 	%r510, %r103, %r496;
	add.s32 	%r511, %r104, %r496;
	add.s32 	%r512, %r105, %r496;
	add.s32 	%r513, %r106, %r496;
	add.s32 	%r514, %r107, %r496;
	add.s32 	%r515, %r108, %r496;
	add.s32 	%r516, %r109, %r496;
	add.s32 	%r517, %r110, %r496;
	add.s32 	%r518, %r111, %r496;
	add.s32 	%r519, %r112, %r496;
	add.s32 	%r520, %r113, %r496;
	add.s32 	%r521, %r114, %r496;
	add.s32 	%r522, %r115, %r496;
	add.s32 	%r523, %r116, %r496;
	add.s32 	%r524, %r117, %r496;
	add.s32 	%r525, %r118, %r496;
	add.s32 	%r526, %r119, %r496;
	add.s32 	%r527, %r120, %r496;
	add.s32 	%r528, %r121, %r496;
	st.shared.u32 	[%r44], %r496;
	st.shared.u32 	[%r44+4], %r497;
	st.shared.u32 	[%r44+8], %r498;
	st.shared.u32 	[%r44+12], %r499;
	st.shared.u32 	[%r44+16], %r500;
	st.shared.u32 	[%r44+20], %r501;
	st.shared.u32 	[%r44+24], %r502;
	st.shared.u32 	[%r44+28], %r503;
	st.shared.u32 	[%r44+32], %r504;
	st.shared.u32 	[%r44+36], %r505;
	st.shared.u32 	[%r44+40], %r506;
	st.shared.u32 	[%r44+44], %r507;
	st.shared.u32 	[%r44+48], %r508;
	st.shared.u32 	[%r44+52], %r509;
	st.shared.u32 	[%r44+56], %r510;
	st.shared.u32 	[%r44+60], %r511;
	st.shared.u32 	[%r44+64], %r512;
	st.shared.u32 	[%r44+68], %r513;
	st.shared.u32 	[%r44+72], %r514;
	st.shared.u32 	[%r44+76], %r515;
	st.shared.u32 	[%r44+80], %r516;
	st.shared.u32 	[%r44+84], %r517;
	st.shared.u32 	[%r44+88], %r518;
	st.shared.u32 	[%r44+92], %r519;
	st.shared.u32 	[%r44+96], %r520;
	st.shared.u32 	[%r44+100], %r521;
	st.shared.u32 	[%r44+104], %r522;
	st.shared.u32 	[%r44+108], %r523;
	st.shared.u32 	[%r44+112], %r524;
	st.shared.u32 	[%r44+116], %r525;
	st.shared.u32 	[%r44+120], %r526;
	st.shared.u32 	[%r44+124], %r527;
	st.shared.u32 	[%r44+128], %r528;
	bar.sync 	0;
	cvt.u32.u16 	%r529, %rs1;
	ld.shared.u16 	%r530, [%r71];
	add.s32 	%r130, %r530, %r529;
	cvt.u32.u16 	%r531, %rs2;
	ld.shared.u16 	%r532, [%r72];
	add.s32 	%r131, %r532, %r531;
	cvt.u32.u16 	%r533, %rs3;
	ld.shared.u16 	%r534, [%r73];
	add.s32 	%r132, %r534, %r533;
	cvt.u32.u16 	%r535, %rs4;
	ld.shared.u16 	%r536, [%r74];
	add.s32 	%r133, %r536, %r535;
	cvt.u32.u16 	%r537, %rs5;
	ld.shared.u16 	%r538, [%r75];
	add.s32 	%r134, %r538, %r537;
	cvt.u32.u16 	%r539, %rs6;
	ld.shared.u16 	%r540, [%r76];
	add.s32 	%r135, %r540, %r539;
	cvt.u32.u16 	%r541, %rs7;
	ld.shared.u16 	%r542, [%r77];
	add.s32 	%r136, %r542, %r541;
	cvt.u32.u16 	%r543, %rs8;
	ld.shared.u16 	%r544, [%r78];
	add.s32 	%r137, %r544, %r543;
	cvt.u32.u16 	%r545, %rs9;
	ld.shared.u16 	%r546, [%r79];
	add.s32 	%r138, %r546, %r545;
	cvt.u32.u16 	%r547, %rs10;
	ld.shared.u16 	%r548, [%r80];
	add.s32 	%r139, %r548, %r547;
	cvt.u32.u16 	%r549, %rs11;
	ld.shared.u16 	%r550, [%r81];
	add.s32 	%r140, %r550, %r549;
	cvt.u32.u16 	%r551, %rs12;
	ld.shared.u16 	%r552, [%r82];
	add.s32 	%r141, %r552, %r551;
	cvt.u32.u16 	%r553, %rs13;
	ld.shared.u16 	%r554, [%r83];
	add.s32 	%r142, %r554, %r553;
	cvt.u32.u16 	%r555, %rs14;
	ld.shared.u16 	%r556, [%r84];
	add.s32 	%r143, %r556, %r555;
	cvt.u32.u16 	%r557, %rs15;
	ld.shared.u16 	%r558, [%r85];
	add.s32 	%r144, %r558, %r557;
	cvt.u32.u16 	%r559, %rs16;
	ld.shared.u16 	%r560, [%r86];
	add.s32 	%r145, %r560, %r559;
	cvt.u32.u16 	%r561, %rs17;
	ld.shared.u16 	%r562, [%r87];
	add.s32 	%r146, %r562, %r561;
	cvt.u32.u16 	%r563, %rs18;
	ld.shared.u16 	%r564, [%r88];
	add.s32 	%r147, %r564, %r563;
	cvt.u32.u16 	%r565, %rs19;
	ld.shared.u16 	%r566, [%r89];
	add.s32 	%r148, %r566, %r565;
	bar.sync 	0;
	setp.lt.s32 	%p32, %r684, %r190;
	@%p32 bra 	$L__BB9_83;
	cvt.u64.u32 	%rd8, %r2;
	shl.b32 	%r567, %r130, 2;
	mov.u32 	%r568, _ZZN3cub18CUB_300001_SM_10006detail10radix_sort31DeviceRadixSortSingleTileKernelINS1_5radix10policy_hubIjNS0_8NullTypeEyE10Policy1000ELNS0_9SortOrderE0EjS6_yNS1_21identity_decomposer_tEEEvPKT1_PSB_PKT2_PSF_T3_iiT4_E12temp_storage;
	add.s32 	%r569, %r568, %r567;
	st.shared.u32 	[%r569], %r703;
	shl.b32 	%r570, %r131, 2;
	add.s32 	%r571, %r568, %r570;
	st.shared.u32 	[%r571], %r702;
	shl.b32 	%r572, %r132, 2;
	add.s32 	%r573, %r568, %r572;
	st.shared.u32 	[%r573], %r701;
	shl.b32 	%r574, %r133, 2;
	add.s32 	%r575, %r568, %r574;
	st.shared.u32 	[%r575], %r700;
	shl.b32 	%r576, %r134, 2;
	add.s32 	%r577, %r568, %r576;
	st.shared.u32 	[%r577], %r699;
	shl.b32 	%r578, %r135, 2;
	add.s32 	%r579, %r568, %r578;
	st.shared.u32 	[%r579], %r698;
	shl.b32 	%r580, %r136, 2;
	add.s32 	%r581, %r568, %r580;
	st.shared.u32 	[%r581], %r697;
	shl.b32 	%r582, %r137, 2;
	add.s32 	%r583, %r568, %r582;
	st.shared.u32 	[%r583], %r696;
	shl.b32 	%r584, %r138, 2;
	add.s32 	%r585, %r568, %r584;
	st.shared.u32 	[%r585], %r695;
	shl.b32 	%r586, %r139, 2;
	add.s32 	%r587, %r568, %r586;
	st.shared.u32 	[%r587], %r694;
	shl.b32 	%r588, %r140, 2;
	add.s32 	%r589, %r568, %r588;
	st.shared.u32 	[%r589], %r693;
	shl.b32 	%r590, %r141, 2;
	add.s32 	%r591, %r568, %r590;
	st.shared.u32 	[%r591], %r692;
	shl.b32 	%r592, %r142, 2;
	add.s32 	%r593, %r568, %r592;
	st.shared.u32 	[%r593], %r691;
	shl.b32 	%r594, %r143, 2;
	add.s32 	%r595, %r568, %r594;
	st.shared.u32 	[%r595], %r690;
	shl.b32 	%r596, %r144, 2;
	add.s32 	%r597, %r568, %r596;
	st.shared.u32 	[%r597], %r689;
	shl.b32 	%r598, %r145, 2;
	add.s32 	%r599, %r568, %r598;
	st.shared.u32 	[%r599], %r688;
	shl.b32 	%r600, %r146, 2;
	add.s32 	%r601, %r568, %r600;
	st.shared.u32 	[%r601], %r687;
	shl.b32 	%r602, %r147, 2;
	add.s32 	%r603, %r568, %r602;
	st.shared.u32 	[%r603], %r686;
	shl.b32 	%r604, %r148, 2;
	add.s32 	%r605, %r568, %r604;
	st.shared.u32 	[%r605], %r685;
	bar.sync 	0;
	mad.lo.s32 	%r149, %r2, -72, %r46;
	ld.shared.u32 	%r150, [%r149+1024];
	ld.shared.u32 	%r151, [%r149+2048];
	ld.shared.u32 	%r152, [%r149+3072];
	ld.shared.u32 	%r153, [%r149+4096];
	ld.shared.u32 	%r154, [%r149+5120];
	ld.shared.u32 	%r155, [%r149+6144];
	ld.shared.u32 	%r156, [%r149+7168];
	ld.shared.u32 	%r157, [%r149+8192];
	ld.shared.u32 	%r158, [%r149+9216];
	ld.shared.u32 	%r159, [%r149+10240];
	ld.shared.u32 	%r160, [%r149+11264];
	ld.shared.u32 	%r161, [%r149+12288];
	ld.shared.u32 	%r162, [%r149+13312];
	ld.shared.u32 	%r163, [%r149+14336];
	ld.shared.u32 	%r164, [%r149+15360];
	ld.shared.u32 	%r165, [%r149+16384];
	ld.shared.u32 	%r166, [%r149+17408];
	ld.shared.u32 	%r167, [%r149+18432];
	setp.gt.u64 	%p33, %rd4, %rd8;
	cvta.to.global.u64 	%rd9, %rd3;
	mul.wide.u32 	%rd10, %r2, 4;
	add.s64 	%rd2, %rd9, %rd10;
	@%p33 bra 	$L__BB9_45;
	bra.uni 	$L__BB9_46;
$L__BB9_45:
	ld.shared.u32 	%r606, [%r149];
	st.global.u32 	[%rd2], %r606;
$L__BB9_46:
	add.s32 	%r607, %r2, 256;
	cvt.u64.u32 	%rd11, %r607;
	setp.le.u64 	%p34, %rd4, %rd11;
	@%p34 bra 	$L__BB9_48;
	st.global.u32 	[%rd2+1024], %r150;
$L__BB9_48:
	add.s32 	%r608, %r2, 512;
	cvt.u64.u32 	%rd12, %r608;
	setp.le.u64 	%p35, %rd4, %rd12;
	@%p35 bra 	$L__BB9_50;
	st.global.u32 	[%rd2+2048], %r151;
$L__BB9_50:
	add.s32 	%r609, %r2, 768;
	cvt.u64.u32 	%rd13, %r609;
	setp.le.u64 	%p36, %rd4, %rd13;
	@%p36 bra 	$L__BB9_52;
	st.global.u32 	[%rd2+3072], %r152;
$L__BB9_52:
	or.b32  	%r610, %r2, 1024;
	cvt.u64.u32 	%rd14, %r610;
	setp.le.u64 	%p37, %rd4, %rd14;
	@%p37 bra 	$L__BB9_54;
	st.global.u32 	[%rd2+4096], %r153;
$L__BB9_54:
	add.s32 	%r611, %r2, 1280;
	cvt.u64.u32 	%rd15, %r611;
	setp.le.u64 	%p38, %rd4, %rd15;
	@%p38 bra 	$L__BB9_56;
	st.global.u32 	[%rd2+5120], %r154;
$L__BB9_56:
	add.s32 	%r612, %r2, 1536;
	cvt.u64.u32 	%rd16, %r612;
	setp.le.u64 	%p39, %rd4, %rd16;
	@%p39 bra 	$L__BB9_58;
	st.global.u32 	[%rd2+6144], %r155;
$L__BB9_58:
	add.s32 	%r613, %r2, 1792;
	cvt.u64.u32 	%rd17, %r613;
	setp.le.u64 	%p40, %rd4, %rd17;
	@%p40 bra 	$L__BB9_60;
	st.global.u32 	[%rd2+7168], %r156;
$L__BB9_60:
	or.b32  	%r614, %r2, 2048;
	cvt.u64.u32 	%rd18, %r614;
	setp.le.u64 	%p41, %rd4, %rd18;
	@%p41 bra 	$L__BB9_62;
	st.global.u32 	[%rd2+8192], %r157;
$L__BB9_62:
	add.s32 	%r615, %r2, 2304;
	cvt.u64.u32 	%rd19, %r615;
	setp.le.u64 	%p42, %rd4, %rd19;
	@%p42 bra 	$L__BB9_64;
	st.global.u32 	[%rd2+9216], %r158;
$L__BB9_64:
	add.s32 	%r616, %r2, 2560;
	cvt.u64.u32 	%rd20, %r616;
	setp.le.u64 	%p43, %rd4, %rd20;
	@%p43 bra 	$L__BB9_66;
	st.global.u32 	[%rd2+10240], %r159;
$L__BB9_66:
	add.s32 	%r617, %r2, 2816;
	cvt.u64.u32 	%rd21, %r617;
	setp.le.u64 	%p44, %rd4, %rd21;
	@%p44 bra 	$L__BB9_68;
	st.global.u32 	[%rd2+11264], %r160;
$L__BB9_68:
	or.b32  	%r618, %r2, 3072;
	cvt.u64.u32 	%rd22, %r618;
	setp.le.u64 	%p45, %rd4, %rd22;
	@%p45 bra 	$L__BB9_70;
	st.global.u32 	[%rd2+12288], %r161;
$L__BB9_70:
	add.s32 	%r619, %r2, 3328;
	cvt.u64.u32 	%rd23, %r619;
	setp.le.u64 	%p46, %rd4, %rd23;
	@%p46 bra 	$L__BB9_72;
	st.global.u32 	[%rd2+13312], %r162;
$L__BB9_72:
	add.s32 	%r620, %r2, 3584;
	cvt.u64.u32 	%rd24, %r620;
	setp.le.u64 	%p47, %rd4, %rd24;
	@%p47 bra 	$L__BB9_74;
	st.global.u32 	[%rd2+14336], %r163;
$L__BB9_74:
	add.s32 	%r621, %r2, 3840;
	cvt.u64.u32 	%rd25, %r621;
	setp.le.u64 	%p48, %rd4, %rd25;
	@%p48 bra 	$L__BB9_76;
	st.global.u32 	[%rd2+15360], %r164;
$L__BB9_76:
	or.b32  	%r622, %r2, 4096;
	cvt.u64.u32 	%rd26, %r622;
	setp.le.u64 	%p49, %rd4, %rd26;
	@%p49 bra 	$L__BB9_78;
	st.global.u32 	[%rd2+16384], %r165;
$L__BB9_78:
	add.s32 	%r623, %r2, 4352;
	cvt.u64.u32 	%rd27, %r623;
	setp.le.u64 	%p50, %rd4, %rd27;
	@%p50 bra 	$L__BB9_80;
	st.global.u32 	[%rd2+17408], %r166;
$L__BB9_80:
	add.s32 	%r624, %r2, 4608;
	cvt.u64.u32 	%rd28, %r624;
	setp.le.u64 	%p51, %rd4, %rd28;
	@%p51 bra 	$L__BB9_82;
	st.global.u32 	[%rd2+18432], %r167;
$L__BB9_82:
	ret;
$L__BB9_83:
	shl.b32 	%r625, %r130, 2;
	mov.u32 	%r626, _ZZN3cub18CUB_300001_SM_10006detail10radix_sort31DeviceRadixSortSingleTileKernelINS1_5radix10policy_hubIjNS0_8NullTypeEyE10Policy1000ELNS0_9SortOrderE0EjS6_yNS1_21identity_decomposer_tEEEvPKT1_PSB_PKT2_PSF_T3_iiT4_E12temp_storage;
	add.s32 	%r627, %r626, %r625;
	st.shared.u32 	[%r627], %r703;
	shl.b32 	%r628, %r131, 2;
	add.s32 	%r629, %r626, %r628;
	st.shared.u32 	[%r629], %r702;
	shl.b32 	%r630, %r132, 2;
	add.s32 	%r631, %r626, %r630;
	st.shared.u32 	[%r631], %r701;
	shl.b32 	%r632, %r133, 2;
	add.s32 	%r633, %r626, %r632;
	st.shared.u32 	[%r633], %r700;
	shl.b32 	%r634, %r134, 2;
	add.s32 	%r635, %r626, %r634;
	st.shared.u32 	[%r635], %r699;
	shl.b32 	%r636, %r135, 2;
	add.s32 	%r637, %r626, %r636;
	st.shared.u32 	[%r637], %r698;
	shl.b32 	%r638, %r136, 2;
	add.s32 	%r639, %r626, %r638;
	st.shared.u32 	[%r639], %r697;
	shl.b32 	%r640, %r137, 2;
	add.s32 	%r641, %r626, %r640;
	st.shared.u32 	[%r641], %r696;
	shl.b32 	%r642, %r138, 2;
	add.s32 	%r643, %r626, %r642;
	st.shared.u32 	[%r643], %r695;
	shl.b32 	%r644, %r139, 2;
	add.s32 	%r645, %r626, %r644;
	st.shared.u32 	[%r645], %r694;
	shl.b32 	%r646, %r140, 2;
	add.s32 	%r647, %r626, %r646;
	st.shared.u32 	[%r647], %r693;
	shl.b32 	%r648, %r141, 2;
	add.s32 	%r649, %r626, %r648;
	st.shared.u32 	[%r649], %r692;
	shl.b32 	%r650, %r142, 2;
	add.s32 	%r651, %r626, %r650;
	st.shared.u32 	[%r651], %r691;
	shl.b32 	%r652, %r143, 2;
	add.s32 	%r653, %r626, %r652;
	st.shared.u32 	[%r653], %r690;
	shl.b32 	%r654, %r144, 2;
	add.s32 	%r655, %r626, %r654;
	st.shared.u32 	[%r655], %r689;
	shl.b32 	%r656, %r145, 2;
	add.s32 	%r657, %r626, %r656;
	st.shared.u32 	[%r657], %r688;
	shl.b32 	%r658, %r146, 2;
	add.s32 	%r659, %r626, %r658;
	st.shared.u32 	[%r659], %r687;
	shl.b32 	%r660, %r147, 2;
	add.s32 	%r661, %r626, %r660;
	st.shared.u32 	[%r661], %r686;
	shl.b32 	%r662, %r148, 2;
	add.s32 	%r663, %r626, %r662;
	st.shared.u32 	[%r663], %r685;
	bar.sync 	0;
	ld.shared.u32 	%r703, [%r46];
	ld.shared.u32 	%r702, [%r46+4];
	ld.shared.u32 	%r701, [%r46+8];
	ld.shared.u32 	%r700, [%r46+12];
	ld.shared.u32 	%r699, [%r46+16];
	ld.shared.u32 	%r698, [%r46+20];
	ld.shared.u32 	%r697, [%r46+24];
	ld.shared.u32 	%r696, [%r46+28];
	ld.shared.u32 	%r695, [%r46+32];
	ld.shared.u32 	%r694, [%r46+36];
	ld.shared.u32 	%r693, [%r46+40];
	ld.shared.u32 	%r692, [%r46+44];
	ld.shared.u32 	%r691, [%r46+48];
	ld.shared.u32 	%r690, [%r46+52];
	ld.shared.u32 	%r689, [%r46+56];
	ld.shared.u32 	%r688, [%r46+60];
	ld.shared.u32 	%r687, [%r46+64];
	ld.shared.u32 	%r686, [%r46+68];
	ld.shared.u32 	%r685, [%r46+72];
	bar.sync 	0;
	add.s32 	%r684, %r684, 6;
	add.s32 	%r683, %r683, -6;
	bra.uni 	$L__BB9_39;

}
	// .globl	_ZN3cub18CUB_300001_SM_10006detail10radix_sort30DeviceRadixSortHistogramKernelINS1_5radix10policy_hubIjNS0_8NullTypeEyE10Policy1000ELNS0_9SortOrderE0EjyNS1_21identity_decomposer_tEEEvPT2_PKT1_SB_iiT3_
.visible .entry _ZN3cub18CUB_300001_SM_10006detail10radix_sort30DeviceRadixSortHistogramKernelINS1_5radix10policy_hubIjNS0_8NullTypeEyE10Policy1000ELNS0_9SortOrderE0EjyNS1_21identity_decomposer_tEEEvPT2_PKT1_SB_iiT3_(
	.param .u64 .ptr .align 1 _ZN3cub18CUB_300001_SM_10006detail10radix_sort30DeviceRadixSortHistogramKernelINS1_5radix10policy_hubIjNS0_8NullTypeEyE10Policy1000ELNS0_9SortOrderE0EjyNS1_21identity_decomposer_tEEEvPT2_PKT1_SB_iiT3__param_0,
	.param .u64 .ptr .align 1 _ZN3cub18CUB_300001_SM_10006detail10radix_sort30DeviceRadixSortHistogramKernelINS1_5radix10policy_hubIjNS0_8NullTypeEyE10Policy1000ELNS0_9SortOrderE0EjyNS1_21identity_decomposer_tEEEvPT2_PKT1_SB_iiT3__param_1,
	.param .u64 _ZN3cub18CUB_300001_SM_10006detail10radix_sort30DeviceRadixSortHistogramKernelINS1_5radix10policy_hubIjNS0_8NullTypeEyE10Policy1000ELNS0_9SortOrderE0EjyNS1_21identity_decomposer_tEEEvPT2_PKT1_SB_iiT3__param_2,
	.param .u32 _ZN3cub18CUB_300001_SM_10006detail10radix_sort30DeviceRadixSortHistogramKernelINS1_5radix10policy_hubIjNS0_8NullTypeEyE10Policy1000ELNS0_9SortOrderE0EjyNS1_21identity_decomposer_tEEEvPT2_PKT1_SB_iiT3__param_3,
	.param .u32 _ZN3cub18CUB_300001_SM_10006detail10radix_sort30DeviceRadixSortHistogramKernelINS1_5radix10policy_hubIjNS0_8NullTypeEyE10Policy1000ELNS0_9SortOrderE0EjyNS1_21identity_decomposer_tEEEvPT2_PKT1_SB_iiT3__param_4,
	.param .align 1 .b8 _ZN3cub18CUB_300001_SM_10006detail10radix_sort30DeviceRadixSortHistogramKernelINS1_5radix10policy_hubIjNS0_8NullTypeEyE10Policy1000ELNS0_9SortOrderE0EjyNS1_21identity_decomposer_tEEEvPT2_PKT1_SB_iiT3__param_5[1]
)
.maxntid 128
{
	.reg .pred 	%p<91>;
	.reg .b32 	%r<470>;
	.reg .b64 	%rd<137>;
	// demoted variable
	.shared .align 4 .b8 _ZZN3cub18CUB_300001_SM_10006detail10radix_sort30DeviceRadixSortHistogramKernelINS1_5radix10policy_hubIjNS0_8NullTypeEyE10Policy1000ELNS0_9SortOrderE0EjyNS1_21identity_decomposer_tEEEvPT2_PKT1_SB_iiT3_E12temp_storage[4096];
	ld.param.u64 	%rd18, [_ZN3cub18CUB_300001_SM_10006detail10radix_sort30DeviceRadixSortHistogramKernelINS1_5radix10policy_hubIjNS0_8NullTypeEyE10Policy1000ELNS0_9SortOrderE0EjyNS1_21identity_decomposer_tEEEvPT2_PKT1_SB_iiT3__param_0];
	ld.param.u64 	%rd19, [_ZN3cub18CUB_300001_SM_10006detail10radix_sort30DeviceRadixSortHistogramKernelINS1_5radix10policy_hubIjNS0_8NullTypeEyE10Policy1000ELNS0_9SortOrderE0EjyNS1_21identity_decomposer_tEEEvPT2_PKT1_SB_iiT3__param_1];
	ld.param.u64 	%rd17, [_ZN3cub18CUB_300001_SM_10006detail10radix_sort30DeviceRadixSortHistogramKernelINS1_5radix10policy_hubIjNS0_8NullTypeEyE10Policy1000ELNS0_9SortOrderE0EjyNS1_21identity_decomposer_tEEEvPT2_PKT1_SB_iiT3__param_2];
	ld.param.u32 	%r158, [_ZN3cub18CUB_300001_SM_10006detail10radix_sort30DeviceRadixSortHistogramKernelINS1_5radix10policy_hubIjNS0_8NullTypeEyE10Policy1000ELNS0_9SortOrderE0EjyNS1_21identity_decomposer_tEEEvPT2_PKT1_SB_iiT3__param_3];
	ld.param.u32 	%r159, [_ZN3cub18CUB_300001_SM_10006detail10radix_sort30DeviceRadixSortHistogramKernelINS1_5radix10policy_hubIjNS0_8NullTypeEyE10Policy1000ELNS0_9SortOrderE0EjyNS1_21identity_decomposer_tEEEvPT2_PKT1_SB_iiT3__param_4];
	cvta.to.global.u64 	%rd1, %rd19;
	cvta.to.global.u64 	%rd2, %rd18;
	setp.eq.s64 	%p2, %rd17, 0;
	@%p2 bra 	$L__BB10_153;
	sub.s32 	%r160, %r159, %r158;
	add.s32 	%r161, %r160, 7;
	shr.s32 	%r162, %r161, 31;
	shr.u32 	%r163, %r162, 29;
	add.s32 	%r164, %r161, %r163;
	shr.s32 	%r165, %r164, 3;
	mov.u32 	%r166, %tid.x;
	setp.gt.u32 	%p3, %r166, 255;
	setp.lt.s32 	%p4, %r161, 8;
	mov.u32 	%r167, %ctaid.x;
	shl.b32 	%r168, %r167, 11;
	cvt.u64.u32 	%rd3, %r168;
	mov.u32 	%r169, %nctaid.x;
	shl.b32 	%r170, %r169, 11;
	cvt.u64.u32 	%rd4, %r170;
	add.s32 	%r1, %r165, -1;
	and.b32  	%r2, %r165, 15;
	and.b32  	%r3, %r165, 7;
	add.s32 	%r4, %r3, -1;
	and.b32  	%r5, %r165, 3;
	or.pred  	%p1, %p3, %p4;
	shl.b32 	%r171, %r166, 2;
	mov.u32 	%r172, _ZZN3cub18CUB_300001_SM_10006detail10radix_sort30DeviceRadixSortHistogramKernelINS1_5radix10policy_hubIjNS0_8NullTypeEyE10Policy1000ELNS0_9SortOrderE0EjyNS1_21identity_decomposer_tEEEvPT2_PKT1_SB_iiT3_E12temp_storage;
	add.s32 	%r6, %r172, %r171;
	and.b32  	%r7, %r165, 268435440;
	cvt.u64.u32 	%rd5, %r166;
	add.s32 	%r8, %r166, 128;
	add.s32 	%r9, %r166, 256;
	add.s32 	%r10, %r166, 384;
	add.s32 	%r11, %r166, 512;
	add.s32 	%r12, %r166, 640;
	add.s32 	%r13, %r166, 768;
	add.s32 	%r14, %r166, 1280;
	add.s32 	%r15, %r166, 1920;
	and.b32  	%r16, %r165, 268435448;
	and.b32  	%r17, %r165, 1;
	neg.s32 	%r18, %r7;
	add.s32 	%r19, %r6, 8192;
	add.s64 	%rd21, %rd17, -1;
	shr.u64 	%rd22, %rd21, 30;
	add.s64 	%rd23, %rd22, 1;
	min.u64 	%rd6, %rd23, %rd17;
	mov.b64 	%rd135, 0;
$L__BB10_2:
	@%p1 bra 	$L__BB10_30;
	setp.lt.u32 	%p5, %r1, 15;
	mov.b32 	%r423, 0;
	@%p5 bra 	$L__BB10_6;
	mov.u32 	%r420, %r19;
	mov.u32 	%r421, %r18;
$L__BB10_5:
	.pragma "nounroll";
	mov.b32 	%r174, 0;
	st.shared.u32 	[%r420+-8192], %r174;
	st.shared.u32 	[%r420+-7168], %r174;
	st.shared.u32 	[%r420+-6144], %r174;
	st.shared.u32 	[%r420+-5120], %r174;
	st.shared.u32 	[%r420+-4096], %r174;
	st.shared.u32 	[%r420+-3072], %r174;
	st.shared.u32 	[%r420+-2048], %r174;
	st.shared.u32 	[%r420+-1024], %r174;
	st.shared.u32 	[%r420], %r174;
	st.shared.u32 	[%r420+1024], %r174;
	st.shared.u32 	[%r420+2048], %r174;
	st.shared.u32 	[%r420+3072], %r174;
	st.shared.u32 	[%r420+4096], %r174;
	st.shared.u32 	[%r420+5120], %r174;
	st.shared.u32 	[%r420+6144], %r174;
	st.shared.u32 	[%r420+7168], %r174;
	add.s32 	%r421, %r421, 16;
	add.s32 	%r420, %r420, 16384;
	setp.ne.s32 	%p6, %r421, 0;
	mov.u32 	%r423, %r7;
	@%p6 bra 	$L__BB10_5;
$L__BB10_6:
	add.s32 	%r25, %r2, -1;
	setp.eq.s32 	%p7, %r2, 0;
	@%p7 bra 	$L__BB10_16;
	setp.lt.u32 	%p8, %r25, 7;
	@%p8 bra 	$L__BB10_9;
	shl.b32 	%r175, %r423, 10;
	add.s32 	%r176, %r6, %r175;
	mov.b32 	%r177, 0;
	st.shared.u32 	[%r176], %r177;
	st.shared.u32 	[%r176+1024], %r177;
	st.shared.u32 	[%r176+2048], %r177;
	st.shared.u32 	[%r176+3072], %r177;
	st.shared.u32 	[%r176+4096], %r177;
	st.shared.u32 	[%r176+5120], %r177;
	st.shared.u32 	[%r176+6144], %r177;
	st.shared.u32 	[%r176+7168], %r177;
	add.s32 	%r423, %r423, 8;
$L__BB10_9:
	setp.eq.s32 	%p9, %r3, 0;
	@%p9 bra 	$L__BB10_16;
	setp.lt.u32 	%p10, %r4, 3;
	@%p10 bra 	$L__BB10_12;
	shl.b32 	%r178, %r423, 10;
	add.s32 	%r179, %r6, %r178;
	mov.b32 	%r180, 0;
	st.shared.u32 	[%r179], %r180;
	st.shared.u32 	[%r179+1024], %r180;
	st.shared.u32 	[%r179+2048], %r180;
	st.shared.u32 	[%r179+3072], %r180;
	add.s32 	%r423, %r423, 4;
$L__BB10_12:
	setp.eq.s32 	%p11, %r5, 0;
	@%p11 bra 	$L__BB10_16;
	setp.eq.s32 	%p12, %r5, 1;
	shl.b32 	%r181, %r423, 10;
	add.s32 	%r30, %r6, %r181;
	mov.b32 	%r182, 0;
	st.shared.u32 	[%r30], %r182;
	@%p12 bra 	$L__BB10_16;
	setp.eq.s32 	%p13, %r5, 2;
	mov.b32 	%r183, 0;
	st.shared.u32 	[%r30+1024], %r183;
	@%p13 bra 	$L__BB10_16;
	mov.b32 	%r184, 0;
	st.shared.u32 	[%r30+2048], %r184;
$L__BB10_16:
	cvt.u32.u64 	%r185, %rd5;
	setp.gt.u32 	%p14, %r185, 127;
	@%p14 bra 	$L__BB10_30;
	setp.lt.u32 	%p15, %r1, 15;
	mov.b32 	%r427, 0;
	@%p15 bra 	$L__BB10_20;
	mov.b32 	%r425, 0;
$L__BB10_19:
	.pragma "nounroll";
	shl.b32 	%r188, %r425, 10;
	add.s32 	%r189, %r6, %r188;
	mov.b32 	%r190, 0;
	st.shared.u32 	[%r189+512], %r190;
	st.shared.u32 	[%r189+1536], %r190;
	st.shared.u32 	[%r189+2560], %r190;
	st.shared.u32 	[%r189+3584], %r190;
	st.shared.u32 	[%r189+4608], %r190;
	st.shared.u32 	[%r189+5632], %r190;
	st.shared.u32 	[%r189+6656], %r190;
	st.shared.u32 	[%r189+7680], %r190;
	st.shared.u32 	[%r189+8704], %r190;
	st.shared.u32 	[%r189+9728], %r190;
	st.shared.u32 	[%r189+10752], %r190;
	st.shared.u32 	[%r189+11776], %r190;
	st.shared.u32 	[%r189+12800], %r190;
	st.shared.u32 	[%r189+13824], %r190;
	st.shared.u32 	[%r189+14848], %r190;
	st.shared.u32 	[%r189+15872], %r190;
	add.s32 	%r425, %r425, 16;
	setp.ne.s32 	%p16, %r425, %r7;
	mov.u32 	%r427, %r7;
	@%p16 bra 	$L__BB10_19;
$L__BB10_20:
	setp.eq.s32 	%p17, %r2, 0;
	@%p17 bra 	$L__BB10_30;
	setp.lt.u32 	%p18, %r25, 7;
	@%p18 bra 	$L__BB10_23;
	shl.b32 	%r191, %r427, 10;
	add.s32 	%r192, %r6, %r191;
	mov.b32 	%r193, 0;
	st.shared.u32 	[%r192+512], %r193;
	st.shared.u32 	[%r192+1536], %r193;
	st.shared.u32 	[%r192+2560], %r193;
	st.shared.u32 	[%r192+3584], %r193;
	st.shared.u32 	[%r192+4608], %r193;
	st.shared.u32 	[%r192+5632], %r193;
	st.shared.u32 	[%r192+6656], %r193;
	st.shared.u32 	[%r192+7680], %r193;
	add.s32 	%r427, %r427, 8;
$L__BB10_23:
	setp.eq.s32 	%p19, %r3, 0;
	@%p19 bra 	$L__BB10_30;
	setp.lt.u32 	%p20, %r4, 3;
	@%p20 bra 	$L__BB10_26;
	shl.b32 	%r194, %r427, 10;
	add.s32 	%r195, %r6, %r194;
	mov.b32 	%r196, 0;
	st.shared.u32 	[%r195+512], %r196;
	st.shared.u32 	[%r195+1536], %r196;
	st.shared.u32 	[%r195+2560], %r196;
	st.shared.u32 	[%r195+3584], %r196;
	add.s32 	%r427, %r427, 4;
$L__BB10_26:
	setp.eq.s32 	%p21, %r5, 0;
	@%p21 bra 	$L__BB10_30;
	setp.eq.s32 	%p22, %r5, 1;
	shl.b32 	%r197, %r427, 10;
	add.s32 	%r38, %r6, %r197;
	mov.b32 	%r198, 0;
	st.shared.u32 	[%r38+512], %r198;
	@%p22 bra 	$L__BB10_30;
	setp.eq.s32 	%p23, %r5, 2;
	mov.b32 	%r199, 0;
	st.shared.u32 	[%r38+1536], %r199;
	@%p23 bra 	$L__BB10_30;
	mov.b32 	%r200, 0;
	st.shared.u32 	[%r38+2560], %r200;
$L__BB10_30:
	bar.sync 	0;
	bar.sync 	0;
	shl.b64 	%rd8, %rd135, 30;
	sub.s64 	%rd24, %rd17, %rd8;
	min.u64 	%rd9, %rd24, 1073741824;
	setp.le.u64 	%p24, %rd9, %rd3;
	@%p24 bra 	$L__BB10_70;
	mov.u64 	%rd136, %rd3;
$L__BB10_32:
	add.s64 	%rd11, %rd136, %rd8;
	sub.s64 	%rd12, %rd17, %rd11;
	setp.lt.u64 	%p25, %rd12, 2048;
	@%p25 bra 	$L__BB10_34;
	add.s64 	%rd27, %rd11, %rd5;
	shl.b64 	%rd28, %rd27, 2;
	add.s64 	%rd29, %rd1, %rd28;
	ld.global.u32 	%r459, [%rd29];
	ld.global.u32 	%r458, [%rd29+512];
	ld.global.u32 	%r457, [%rd29+1024];
	ld.global.u32 	%r456, [%rd29+1536];
	ld.global.u32 	%r455, [%rd29+2048];
	ld.global.u32 	%r454, [%rd29+2560];
	ld.global.u32 	%r453, [%rd29+3072];
	ld.global.u32 	%r452, [%rd29+3584];
	ld.global.u32 	%r451, [%rd29+4096];
	ld.global.u32 	%r450, [%rd29+4608];
	ld.global.u32 	%r449, [%rd29+5120];
	ld.global.u32 	%r448, [%rd29+5632];
	ld.global.u32 	%r447, [%rd29+6144];
	ld.global.u32 	%r446, [%rd29+6656];
	ld.global.u32 	%r445, [%rd29+7168];
	ld.global.u32 	%r444, [%rd29+7680];
	bra.uni 	$L__BB10_66;
$L__BB10_34:
	cvt.u32.u64 	%r202, %rd5;
	cvt.u32.u64 	%r55, %rd12;
	setp.ge.s32 	%p26, %r202, %r55;
	add.s64 	%rd25, %rd11, %rd5;
	shl.b64 	%rd26, %rd25, 2;
	add.s64 	%rd13, %rd1, %rd26;
	mov.b32 	%r459, -1;
	@%p26 bra 	$L__BB10_36;
	ld.global.u32 	%r459, [%rd13];
$L__BB10_36:
	setp.ge.s32 	%p27, %r8, %r55;
	mov.b32 	%r458, -1;
	@%p27 bra 	$L__BB10_38;
	ld.global.u32 	%r458, [%rd13+512];
$L__BB10_38:
	setp.ge.s32 	%p28, %r9, %r55;
	mov.b32 	%r457, -1;
	@%p28 bra 	$L__BB10_40;
	ld.global.u32 	%r457, [%rd13+1024];
$L__BB10_40:
	setp.ge.s32 	%p29, %r10, %r55;
	mov.b32 	%r456, -1;
	@%p29 bra 	$L__BB10_42;
	ld.global.u32 	%r456, [%rd13+1536];
$L__BB10_42:
	setp.ge.s32 	%p30, %r11, %r55;
	mov.b32 	%r455, -1;
	@%p30 bra 	$L__BB10_44;
	ld.global.u32 	%r455, [%rd13+2048];
$L__BB10_44:
	setp.ge.s32 	%p31, %r12, %r55;
	mov.b32 	%r454, -1;
	@%p31 bra 	$L__BB10_46;
	ld.global.u32 	%r454, [%rd13+2560];
$L__BB10_46:
	setp.ge.s32 	%p32, %r13, %r55;
	mov.b32 	%r453, -1;
	@%p32 bra 	$L__BB10_48;
	ld.global.u32 	%r453, [%rd13+3072];
$L__BB10_48:
	mov.u32 	%r210, %tid.x;
	add.s32 	%r211, %r210, 896;
	setp.ge.s32 	%p33, %r211, %r55;
	mov.b32 	%r452, -1;
	@%p33 bra 	$L__BB10_50;
	ld.global.u32 	%r452, [%rd13+3584];
$L__BB10_50:
	or.b32  	%r214, %r210, 1024;
	setp.ge.s32 	%p34, %r214, %r55;
	mov.b32 	%r451, -1;
	@%p34 bra 	$L__BB10_52;
	ld.global.u32 	%r451, [%rd13+4096];
$L__BB10_52:
	add.s32 	%r217, %r210, 1152;
	setp.ge.s32 	%p35, %r217, %r55;
	mov.b32 	%r450, -1;
	@%p35 bra 	$L__BB10_54;
	ld.global.u32 	%r450, [%rd13+4608];
$L__BB10_54:
	setp.ge.s32 	%p36, %r14, %r55;
	mov.b32 	%r449, -1;
	@%p36 bra 	$L__BB10_56;
	ld.global.u32 	%r449, [%rd13+5120];
$L__BB10_56:
	add.s32 	%r221, %r210, 1408;
	setp.ge.s32 	%p37, %r221, %r55;
	mov.b32 	%r448, -1;
	@%p37 bra 	$L__BB10_58;
	ld.global.u32 	%r448, [%rd13+5632];
$L__BB10_58:
	add.s32 	%r224, %r210, 1536;
	setp.ge.s32 	%p38, %r224, %r55;
	mov.b32 	%r447, -1;
	@%p38 bra 	$L__BB10_60;
	ld.global.u32 	%r447, [%rd13+6144];
$L__BB10_60:
	add.s32 	%r227, %r210, 1664;
	setp.ge.s32 	%p39, %r227, %r55;
	mov.b32 	%r446, -1;
	@%p39 bra 	$L__BB10_62;
	ld.global.u32 	%r446, [%rd13+6656];
$L__BB10_62:
	add.s32 	%r230, %r210, 1792;
	setp.ge.s32 	%p40, %r230, %r55;
	mov.b32 	%r445, -1;
	@%p40 bra 	$L__BB10_64;
	ld.global.u32 	%r445, [%rd13+7168];
$L__BB10_64:
	setp.ge.s32 	%p41, %r15, %r55;
	mov.b32 	%r444, -1;
	@%p41 bra 	$L__BB10_66;
	ld.global.u32 	%r444, [%rd13+7680];
$L__BB10_66:
	setp.le.s32 	%p42, %r159, %r158;
	@%p42 bra 	$L__BB10_69;
	mov.b32 	%r460, 0;
	mov.u32 	%r461, %r158;
$L__BB10_68:
	sub.s32 	%r233, %r159, %r461;
	shl.b32 	%r234, %r460, 10;
	mov.u32 	%r235, _ZZN3cub18CUB_300001_SM_10006detail10radix_sort30DeviceRadixSortHistogramKernelINS1_5radix10policy_hubIjNS0_8NullTypeEyE10Policy1000ELNS0_9SortOrderE0EjyNS1_21identity_decomposer_tEEEvPT2_PKT1_SB_iiT3_E12temp_storage;
	add.s32 	%r236, %r235, %r234;
	min.s32 	%r237, %r233, 8;
	mov.b32 	%r238, -1;
	shl.b32 	%r239, %r238, %r237;
	not.b32 	%r240, %r239;
	shr.u32 	%r241, %r459, %r461;
	and.b32  	%r242, %r241, %r240;
	shl.b32 	%r243, %r242, 2;
	add.s32 	%r244, %r236, %r243;
	atom.shared.add.u32 	%r245, [%r244], 1;
	shr.u32 	%r246, %r458, %r461;
	and.b32  	%r247, %r246, %r240;
	shl.b32 	%r248, %r247, 2;
	add.s32 	%r249, %r236, %r248;
	atom.shared.add.u32 	%r250, [%r249], 1;
	shr.u32 	%r251, %r457, %r461;
	and.b32  	%r252, %r251, %r240;
	shl.b32 	%r253, %r252, 2;
	add.s32 	%r254, %r236, %r253;
	atom.shared.add.u32 	%r255, [%r254], 1;
	shr.u32 	%r256, %r456, %r461;
	and.b32  	%r257, %r256, %r240;
	shl.b32 	%r258, %r257, 2;
	add.s32 	%r259, %r236, %r258;
	atom.shared.add.u32 	%r260, [%r259], 1;
	shr.u32 	%r261, %r455, %r461;
	and.b32  	%r262, %r261, %r240;
	shl.b32 	%r263, %r262, 2;
	add.s32 	%r264, %r236, %r263;
	atom.shared.add.u32 	%r265, [%r264], 1;
	shr.u32 	%r266, %r454, %r461;
	and.b32  	%r267, %r266, %r240;
	shl.b32 	%r268, %r267, 2;
	add.s32 	%r269, %r236, %r268;
	atom.shared.add.u32 	%r270, [%r269], 1;
	shr.u32 	%r271, %r453, %r461;
	and.b32  	%r272, %r271, %r240;
	shl.b32 	%r273, %r272, 2;
	add.s32 	%r274, %r236, %r273;
	atom.shared.add.u32 	%r275, [%r274], 1;
	shr.u32 	%r276, %r452, %r461;
	and.b32  	%r277, %r276, %r240;
	shl.b32 	%r278, %r277, 2;
	add.s32 	%r279, %r236, %r278;
	atom.shared.add.u32 	%r280, [%r279], 1;
	shr.u32 	%r281, %r451, %r461;
	and.b32  	%r282, %r281, %r240;
	shl.b32 	%r283, %r282, 2;
	add.s32 	%r284, %r236, %r283;
	atom.shared.add.u32 	%r285, [%r284], 1;
	shr.u32 	%r286, %r450, %r461;
	and.b32  	%r287, %r286, %r240;
	shl.b32 	%r288, %r287, 2;
	add.s32 	%r289, %r236, %r288;
	atom.shared.add.u32 	%r290, [%r289], 1;
	shr.u32 	%r291, %r449, %r461;
	and.b32  	%r292, %r291, %r240;
	shl.b32 	%r293, %r292, 2;
	add.s32 	%r294, %r236, %r293;
	atom.shared.add.u32 	%r295, [%r294], 1;
	shr.u32 	%r296, %r448, %r461;
	and.b32  	%r297, %r296, %r240;
	shl.b32 	%r298, %r297, 2;
	add.s32 	%r299, %r236, %r298;
	atom.shared.add.u32 	%r300, [%r299], 1;
	shr.u32 	%r301, %r447, %r461;
	and.b32  	%r302, %r301, %r240;
	shl.b32 	%r303, %r302, 2;
	add.s32 	%r304, %r236, %r303;
	atom.shared.add.u32 	%r305, [%r304], 1;
	shr.u32 	%r306, %r446, %r461;
	and.b32  	%r307, %r306, %r240;
	shl.b32 	%r308, %r307, 2;
	add.s32 	%r309, %r236, %r308;
	atom.shared.add.u32 	%r310, [%r309], 1;
	shr.u32 	%r311, %r445, %r461;
	and.b32  	%r312, %r311, %r240;
	shl.b32 	%r313, %r312, 2;
	add.s32 	%r314, %r236, %r313;
	atom.shared.add.u32 	%r315, [%r314], 1;
	shr.u32 	%r316, %r444, %r461;
	and.b32  	%r317, %r316, %r240;
	shl.b32 	%r318, %r317, 2;
	add.s32 	%r319, %r236, %r318;
	atom.shared.add.u32 	%r320, [%r319], 1;
	add.s32 	%r461, %r461, 8;
	add.s32 	%r460, %r460, 1;
	setp.lt.s32 	%p43, %r461, %r159;
	@%p43 bra 	$L__BB10_68;
$L__BB10_69:
	add.s64 	%rd136, %rd136, %rd4;
	setp.lt.u64 	%p44, %rd136, %rd9;
	@%p44 bra 	$L__BB10_32;
$L__BB10_70:
	bar.sync 	0;
	@%p1 bra 	$L__BB10_152;
	setp.lt.u32 	%p45, %r1, 7;
	mov.b32 	%r464, 0;
	@%p45 bra 	$L__BB10_90;
	mov.b32 	%r462, 0;
$L__BB10_73:
	.pragma "nounroll";
	shl.b32 	%r323, %r462, 10;
	add.s32 	%r108, %r6, %r323;
	ld.shared.u32 	%r109, [%r108];
	setp.eq.s32 	%p46, %r109, 0;
	@%p46 bra 	$L__BB10_75;
	cvt.u32.u64 	%r324, %rd5;
	shl.b32 	%r325, %r462, 8;
	add.s32 	%r326, %r325, %r324;
	mul.wide.u32 	%rd30, %r326, 8;
	add.s64 	%rd31, %rd2, %rd30;
	cvt.u64.u32 	%rd32, %r109;
	atom.global.add.u64 	%rd33, [%rd31], %rd32;
$L__BB10_75:
	ld.shared.u32 	%r110, [%r108+1024];
	setp.eq.s32 	%p47, %r110, 0;
	@%p47 bra 	$L__BB10_77;
	cvt.u32.u64 	%r327, %rd5;
	shl.b32 	%r328, %r462, 8;
	add.s32 	%r329, %r328, %r327;
	add.s32 	%r330, %r329, 256;
	mul.wide.u32 	%rd34, %r330, 8;
	add.s64 	%rd35, %rd2, %rd34;
	cvt.u64.u32 	%rd36, %r110;
	atom.global.add.u64 	%rd37, [%rd35], %rd36;
$L__BB10_77:
	ld.shared.u32 	%r111, [%r108+2048];
	setp.eq.s32 	%p48, %r111, 0;
	@%p48 bra 	$L__BB10_79;
	cvt.u32.u64 	%r331, %rd5;
	shl.b32 	%r332, %r462, 8;
	add.s32 	%r333, %r332, %r331;
	add.s32 	%r334, %r333, 512;
	mul.wide.u32 	%rd38, %r334, 8;
	add.s64 	%rd39, %rd2, %rd38;
	cvt.u64.u32 	%rd40, %r111;
	atom.global.add.u64 	%rd41, [%rd39], %rd40;
$L__BB10_79:
	ld.shared.u32 	%r112, [%r108+3072];
	setp.eq.s32 	%p49, %r112, 0;
	@%p49 bra 	$L__BB10_81;
	cvt.u32.u64 	%r335, %rd5;
	shl.b32 	%r336, %r462, 8;
	add.s32 	%r337, %r336, %r335;
	add.s32 	%r338, %r337, 768;
	mul.wide.u32 	%rd42, %r338, 8;
	add.s64 	%rd43, %rd2, %rd42;
	cvt.u64.u32 	%rd44, %r112;
	atom.global.add.u64 	%rd45, [%rd43], %rd44;
$L__BB10_81:
	ld.shared.u32 	%r113, [%r108+4096];
	setp.eq.s32 	%p50, %r113, 0;
	@%p50 bra 	$L__BB10_83;
	cvt.u32.u64 	%r339, %rd5;
	shl.b32 	%r340, %r462, 8;
	add.s32 	%r341, %r340, %r339;
	add.s32 	%r342, %r341, 1024;
	mul.wide.u32 	%rd46, %r342, 8;
	add.s64 	%rd47, %rd2, %rd46;
	cvt.u64.u32 	%rd48, %r113;
	atom.global.add.u64 	%rd49, [%rd47], %rd48;
$L__BB10_83:
	ld.shared.u32 	%r114, [%r108+5120];
	setp.eq.s32 	%p51, %r114, 0;
	@%p51 bra 	$L__BB10_85;
	cvt.u32.u64 	%r343, %rd5;
	shl.b32 	%r344, %r462, 8;
	add.s32 	%r345, %r344, %r343;
	add.s32 	%r346, %r345, 1280;
	mul.wide.u32 	%rd50, %r346, 8;
	add.s64 	%rd51, %rd2, %rd50;
	cvt.u64.u32 	%rd52, %r114;
	atom.global.add.u64 	%rd53, [%rd51], %rd52;
$L__BB10_85:
	ld.shared.u32 	%r115, [%r108+6144];
	setp.eq.s32 	%p52, %r115, 0;
	@%p52 bra 	$L__BB10_87;
	cvt.u32.u64 	%r347, %rd5;
	shl.b32 	%r348, %r462, 8;
	add.s32 	%r349, %r348, %r347;
	add.s32 	%r350, %r349, 1536;
	mul.wide.u32 	%rd54, %r350, 8;
	add.s64 	%rd55, %rd2, %rd54;
	cvt.u64.u32 	%rd56, %r115;
	atom.global.add.u64 	%rd57, [%rd55], %rd56;
$L__BB10_87:
	ld.shared.u32 	%r116, [%r108+7168];
	setp.eq.s32 	%p53, %r116, 0;
	@%p53 bra 	$L__BB10_89;
	cvt.u32.u64 	%r351, %rd5;
	shl.b32 	%r352, %r462, 8;
	add.s32 	%r353, %r352, %r351;
	add.s32 	%r354, %r353, 1792;
	mul.wide.u32 	%rd58, %r354, 8;
	add.s64 	%rd59, %rd2, %rd58;
	cvt.u64.u32 	%rd60, %r116;
	atom.global.add.u64 	%rd61, [%rd59], %rd60;
$L__BB10_89:
	add.s32 	%r462, %r462, 8;
	setp.ne.s32 	%p54, %r462, %r16;
	mov.u32 	%r464, %r16;
	@%p54 bra 	$L__BB10_73;
$L__BB10_90:
	add.s32 	%r119, %r5, -1;
	setp.eq.s32 	%p55, %r3, 0;
	@%p55 bra 	$L__BB10_111;
	setp.lt.u32 	%p56, %r4, 3;
	@%p56 bra 	$L__BB10_101;
	shl.b32 	%r355, %r464, 10;
	add.s32 	%r120, %r6, %r355;
	ld.shared.u32 	%r121, [%r120];
	setp.eq.s32 	%p57, %r121, 0;
	@%p57 bra 	$L__BB10_94;
	cvt.u32.u64 	%r356, %rd5;
	shl.b32 	%r357, %r464, 8;
	add.s32 	%r358, %r357, %r356;
	mul.wide.u32 	%rd62, %r358, 8;
	add.s64 	%rd63, %rd2, %rd62;
	cvt.u64.u32 	%rd64, %r121;
	atom.global.add.u64 	%rd65, [%rd63], %rd64;
$L__BB10_94:
	ld.shared.u32 	%r122, [%r120+1024];
	setp.eq.s32 	%p58, %r122, 0;
	@%p58 bra 	$L__BB10_96;
	cvt.u32.u64 	%r359, %rd5;
	shl.b32 	%r360, %r464, 8;
	add.s32 	%r361, %r360, %r359;
	add.s32 	%r362, %r361, 256;
	mul.wide.u32 	%rd66, %r362, 8;
	add.s64 	%rd67, %rd2, %rd66;
	cvt.u64.u32 	%rd68, %r122;
	atom.global.add.u64 	%rd69, [%rd67], %rd68;
$L__BB10_96:
	ld.shared.u32 	%r123, [%r120+2048];
	setp.eq.s32 	%p59, %r123, 0;
	@%p59 bra 	$L__BB10_98;
	cvt.u32.u64 	%r363, %rd5;
	shl.b32 	%r364, %r464, 8;
	add.s32 	%r365, %r364, %r363;
	add.s32 	%r366, %r365, 512;
	mul.wide.u32 	%rd70, %r366, 8;
	add.s64 	%rd71, %rd2, %rd70;
	cvt.u64.u32 	%rd72, %r123;
	atom.global.add.u64 	%rd73, [%rd71], %rd72;
$L__BB10_98:
	ld.shared.u32 	%r124, [%r120+3072];
	setp.eq.s32 	%p60, %r124, 0;
	@%p60 bra 	$L__BB10_100;
	cvt.u32.u64 	%r367, %rd5;
	shl.b32 	%r368, %r464, 8;
	add.s32 	%r369, %r368, %r367;
	add.s32 	%r370, %r369, 768;
	mul.wide.u32 	%rd74, %r370, 8;
	add.s64 	%rd75, %rd2, %rd74;
	cvt.u64.u32 	%rd76, %r124;
	atom.global.add.u64 	%rd77, [%rd75], %rd76;
$L__BB10_100:
	add.s32 	%r464, %r464, 4;
$L__BB10_101:
	setp.eq.s32 	%p61, %r5, 0;
	@%p61 bra 	$L__BB10_111;
	setp.eq.s32 	%p62, %r119, 0;
	@%p62 bra 	$L__BB10_108;
	shl.b32 	%r371, %r464, 10;
	add.s32 	%r127, %r6, %r371;
	ld.shared.u32 	%r128, [%r127];
	setp.eq.s32 	%p63, %r128, 0;
	@%p63 bra 	$L__BB10_105;
	cvt.u32.u64 	%r372, %rd5;
	shl.b32 	%r373, %r464, 8;
	add.s32 	%r374, %r373, %r372;
	mul.wide.u32 	%rd78, %r374, 8;
	add.s64 	%rd79, %rd2, %rd78;
	cvt.u64.u32 	%rd80, %r128;
	atom.global.add.u64 	%rd81, [%rd79], %rd80;
$L__BB10_105:
	ld.shared.u32 	%r129, [%r127+1024];
	setp.eq.s32 	%p64, %r129, 0;
	@%p64 bra 	$L__BB10_107;
	cvt.u32.u64 	%r375, %rd5;
	shl.b32 	%r376, %r464, 8;
	add.s32 	%r377, %r376, %r375;
	add.s32 	%r378, %r377, 256;
	mul.wide.u32 	%rd82, %r378, 8;
	add.s64 	%rd83, %rd2, %rd82;
	cvt.u64.u32 	%rd84, %r129;
	atom.global.add.u64 	%rd85, [%rd83], %rd84;
$L__BB10_107:
	add.s32 	%r464, %r464, 2;
$L__BB10_108:
	setp.eq.s32 	%p65, %r17, 0;
	@%p65 bra 	$L__BB10_111;
	shl.b32 	%r379, %r464, 10;
	add.s32 	%r380, %r6, %r379;
	ld.shared.u32 	%r132, [%r380];
	setp.eq.s32 	%p66, %r132, 0;
	@%p66 bra 	$L__BB10_111;
	cvt.u32.u64 	%r381, %rd5;
	shl.b32 	%r382, %r464, 8;
	add.s32 	%r383, %r382, %r381;
	mul.wide.u32 	%rd86, %r383, 8;
	add.s64 	%rd87, %rd2, %rd86;
	cvt.u64.u32 	%rd88, %r132;
	atom.global.add.u64 	%rd89, [%rd87], %rd88;
$L__BB10_111:
	cvt.u32.u64 	%r384, %rd5;
	setp.gt.u32 	%p67, %r384, 127;
	@%p67 bra 	$L__BB10_152;
	setp.lt.u32 	%p68, %r1, 7;
	mov.b32 	%r468, 0;
	@%p68 bra 	$L__BB10_131;
	mov.b32 	%r466, 0;
$L__BB10_114:
	.pragma "nounroll";
	shl.b32 	%r388, %r466, 10;
	add.s32 	%r134, %r6, %r388;
	ld.shared.u32 	%r135, [%r134+512];
	setp.eq.s32 	%p69, %r135, 0;
	shl.b32 	%r389, %r466, 8;
	add.s32 	%r390, %r389, %r384;
	mul.wide.u32 	%rd90, %r390, 8;
	add.s64 	%rd15, %rd2, %rd90;
	@%p69 bra 	$L__BB10_116;
	cvt.u64.u32 	%rd91, %r135;
	atom.global.add.u64 	%rd92, [%rd15+1024], %rd91;
$L__BB10_116:
	ld.shared.u32 	%r136, [%r134+1536];
	setp.eq.s32 	%p70, %r136, 0;
	@%p70 bra 	$L__BB10_118;
	cvt.u64.u32 	%rd93, %r136;
	atom.global.add.u64 	%rd94, [%rd15+3072], %rd93;
$L__BB10_118:
	ld.shared.u32 	%r137, [%r134+2560];
	setp.eq.s32 	%p71, %r137, 0;
	@%p71 bra 	$L__BB10_120;
	cvt.u64.u32 	%rd95, %r137;
	atom.global.add.u64 	%rd96, [%rd15+5120], %rd95;
$L__BB10_120:
	ld.shared.u32 	%r138, [%r134+3584];
	setp.eq.s32 	%p72, %r138, 0;
	@%p72 bra 	$L__BB10_122;
	cvt.u64.u32 	%rd97, %r138;
	atom.global.add.u64 	%rd98, [%rd15+7168], %rd97;
$L__BB10_122:
	ld.shared.u32 	%r139, [%r134+4608];
	setp.eq.s32 	%p73, %r139, 0;
	@%p73 bra 	$L__BB10_124;
	cvt.u64.u32 	%rd99, %r139;
	atom.global.add.u64 	%rd100, [%rd15+9216], %rd99;
$L__BB10_124:
	ld.shared.u32 	%r140, [%r134+5632];
	setp.eq.s32 	%p74, %r140, 0;
	@%p74 bra 	$L__BB10_126;
	cvt.u64.u32 	%rd101, %r140;
	atom.global.add.u64 	%rd102, [%rd15+11264], %rd101;
$L__BB10_126:
	ld.shared.u32 	%r141, [%r134+6656];
	setp.eq.s32 	%p75, %r141, 0;
	@%p75 bra 	$L__BB10_128;
	cvt.u64.u32 	%rd103, %r141;
	atom.global.add.u64 	%rd104, [%rd15+13312], %rd103;
$L__BB10_128:
	ld.shared.u32 	%r142, [%r134+7680];
	setp.eq.s32 	%p76, %r142, 0;
	@%p76 bra 	$L__BB10_130;
	cvt.u64.u32 	%rd105, %r142;
	atom.global.add.u64 	%rd106, [%rd15+15360], %rd105;
$L__BB10_130:
	add.s32 	%r466, %r466, 8;
	setp.ne.s32 	%p77, %r466, %r16;
	mov.u32 	%r468, %r16;
	@%p77 bra 	$L__BB10_114;
$L__BB10_131:
	setp.eq.s32 	%p78, %r3, 0;
	@%p78 bra 	$L__BB10_152;
	setp.lt.u32 	%p79, %r4, 3;
	@%p79 bra 	$L__BB10_142;
	shl.b32 	%r391, %r468, 10;
	add.s32 	%r145, %r6, %r391;
	ld.shared.u32 	%r146, [%r145+512];
	setp.eq.s32 	%p80, %r146, 0;
	@%p80 bra 	$L__BB10_135;
	shl.b32 	%r393, %r468, 8;
	add.s32 	%r394, %r393, %r384;
	mul.wide.u32 	%rd107, %r394, 8;
	add.s64 	%rd108, %rd2, %rd107;
	cvt.u64.u32 	%rd109, %r146;
	atom.global.add.u64 	%rd110, [%rd108+1024], %rd109;
$L__BB10_135:
	ld.shared.u32 	%r147, [%r145+1536];
	setp.eq.s32 	%p81, %r147, 0;
	@%p81 bra 	$L__BB10_137;
	shl.b32 	%r396, %r468, 8;
	add.s32 	%r397, %r396, %r384;
	add.s32 	%r398, %r397, 256;
	mul.wide.u32 	%rd111, %r398, 8;
	add.s64 	%rd112, %rd2, %rd111;
	cvt.u64.u32 	%rd113, %r147;
	atom.global.add.u64 	%rd114, [%rd112+1024], %rd113;
$L__BB10_137:
	ld.shared.u32 	%r148, [%r145+2560];
	setp.eq.s32 	%p82, %r148, 0;
	@%p82 bra 	$L__BB10_139;
	shl.b32 	%r400, %r468, 8;
	add.s32 	%r401, %r400, %r384;
	add.s32 	%r402, %r401, 512;
	mul.wide.u32 	%rd115, %r402, 8;
	add.s64 	%rd116, %rd2, %rd115;
	cvt.u64.u32 	%rd117, %r148;
	atom.global.add.u64 	%rd118, [%rd116+1024], %rd117;
$L__BB10_139:
	ld.shared.u32 	%r149, [%r145+3584];
	setp.eq.s32 	%p83, %r149, 0;
	@%p83 bra 	$L__BB10_141;
	shl.b32 	%r404, %r468, 8;
	add.s32 	%r405, %r404, %r384;
	add.s32 	%r406, %r405, 768;
	mul.wide.u32 	%rd119, %r406, 8;
	add.s64 	%rd120, %rd2, %rd119;
	cvt.u64.u32 	%rd121, %r149;
	atom.global.add.u64 	%rd122, [%rd120+1024], %rd121;
$L__BB10_141:
	add.s32 	%r468, %r468, 4;
$L__BB10_142:
	setp.eq.s32 	%p84, %r5, 0;
	@%p84 bra 	$L__BB10_152;
	setp.eq.s32 	%p85, %r119, 0;
	@%p85 bra 	$L__BB10_149;
	shl.b32 	%r407, %r468, 10;
	add.s32 	%r152, %r6, %r407;
	ld.shared.u32 	%r153, [%r152+512];
	setp.eq.s32 	%p86, %r153, 0;
	@%p86 bra 	$L__BB10_146;
	shl.b32 	%r409, %r468, 8;
	add.s32 	%r410, %r409, %r384;
	mul.wide.u32 	%rd123, %r410, 8;
	add.s64 	%rd124, %rd2, %rd123;
	cvt.u64.u32 	%rd125, %r153;
	atom.global.add.u64 	%rd126, [%rd124+1024], %rd125;
$L__BB10_146:
	ld.shared.u32 	%r154, [%r152+1536];
	setp.eq.s32 	%p87, %r154, 0;
	@%p87 bra 	$L__BB10_148;
	shl.b32 	%r412, %r468, 8;
	add.s32 	%r413, %r412, %r384;
	add.s32 	%r414, %r413, 256;
	mul.wide.u32 	%rd127, %r414, 8;
	add.s64 	%rd128, %rd2, %rd127;
	cvt.u64.u32 	%rd129, %r154;
	atom.global.add.u64 	%rd130, [%rd128+1024], %rd129;
$L__BB10_148:
	add.s32 	%r468, %r468, 2;
$L__BB10_149:
	setp.eq.s32 	%p88, %r17, 0;
	@%p88 bra 	$L__BB10_152;
	shl.b32 	%r415, %r468, 10;
	add.s32 	%r416, %r6, %r415;
	ld.shared.u32 	%r157, [%r416+512];
	setp.eq.s32 	%p89, %r157, 0;
	@%p89 bra 	$L__BB10_152;
	shl.b32 	%r418, %r468, 8;
	add.s32 	%r419, %r418, %r384;
	mul.wide.u32 	%rd131, %r419, 8;
	add.s64 	%rd132, %rd2, %rd131;
	cvt.u64.u32 	%rd133, %r157;
	atom.global.add.u64 	%rd134, [%rd132+1024], %rd133;
$L__BB10_152:
	bar.sync 	0;
	add.s64 	%rd135, %rd135, 1;
	setp.ne.s64 	%p90, %rd135, %rd6;
	@%p90 bra 	$L__BB10_2;
$L__BB10_153:
	ret;

}
	// .globl	_ZN3cub18CUB_300001_SM_10006detail10radix_sort33DeviceRadixSortExclusiveSumKernelINS1_5radix10policy_hubIjNS0_8NullTypeEyE10Policy1000EyEEvPT0_
.visible .entry _ZN3cub18CUB_300001_SM_10006detail10radix_sort33DeviceRadixSortExclusiveSumKernelINS1_5radix10policy_hubIjNS0_8NullTypeEyE10Policy1000EyEEvPT0_(
	.param .u64 .ptr .align 1 _ZN3cub18CUB_300001_SM_10006detail10radix_sort33DeviceRadixSortExclusiveSumKernelINS1_5radix10policy_hubIjNS0_8NullTypeEyE10Policy1000EyEEvPT0__param_0
)
{
	.reg .pred 	%p<4>;
	.reg .b32 	%r<28>;
	.reg .b64 	%rd<54>;
	// demoted variable
	.shared .align 16 .b8 _ZZN3cub18CUB_300001_SM_10006detail10radix_sort33DeviceRadixSortExclusiveSumKernelINS1_5radix10policy_hubIjNS0_8NullTypeEyE10Policy1000EyEEvPT0_E12temp_storage[2336];
	ld.param.u64 	%rd5, [_ZN3cub18CUB_300001_SM_10006detail10radix_sort33DeviceRadixSortExclusiveSumKernelINS1_5radix10policy_hubIjNS0_8NullTypeEyE10Policy1000EyEEvPT0__param_0];
	cvta.to.global.u64 	%rd6, %rd5;
	mov.u32 	%r3, %ctaid.x;
	shl.b32 	%r4, %r3, 8;
	mov.u32 	%r1, %tid.x;
	setp.gt.u32 	%p1, %r1, 255;
	add.s32 	%r5, %r4, %r1;
	mul.wide.s32 	%rd7, %r5, 8;
	add.s64 	%rd1, %rd6, %rd7;
	@%p1 bra 	$L__BB11_2;
	ld.global.u64 	%rd53, [%rd1];
$L__BB11_2:
	shr.u32 	%r6, %r1, 3;
	add.s32 	%r7, %r6, %r1;
	shl.b32 	%r8, %r7, 3;
	mov.u32 	%r9, _ZZN3cub18CUB_300001_SM_10006detail10radix_sort33DeviceRadixSortExclusiveSumKernelINS1_5radix10policy_hubIjNS0_8NullTypeEyE10Policy1000EyEEvPT0_E12temp_storage;
	add.s32 	%r10, %r9, %r8;
	add.s32 	%r2, %r10, 16;
	st.shared.u64 	[%r10+16], %rd53;
	bar.sync 	0;
	setp.gt.u32 	%p2, %r1, 31;
	@%p2 bra 	$L__BB11_4;
	mad.lo.s32 	%r27, %r1, 72, %r9;
	ld.shared.u64 	%rd23, [%r27+16];
	ld.shared.u64 	%rd24, [%r27+24];
	ld.shared.u64 	%rd25, [%r27+32];
	ld.shared.u64 	%rd26, [%r27+40];
	ld.shared.u64 	%rd27, [%r27+48];
	ld.shared.u64 	%rd28, [%r27+56];
	ld.shared.u64 	%rd29, [%r27+64];
	ld.shared.u64 	%rd30, [%r27+72];
	add.s64 	%rd31, %rd24, %rd23;
	add.s64 	%rd32, %rd31, %rd25;
	add.s64 	%rd33, %rd32, %rd26;
	add.s64 	%rd34, %rd33, %rd27;
	add.s64 	%rd35, %rd34, %rd28;
	add.s64 	%rd36, %rd35, %rd29;
	add.s64 	%rd10, %rd36, %rd30;
	mov.b32 	%r11, 1;
	mov.b32 	%r24, 0;
	mov.b32 	%r25, -1;
	// begin inline asm
	{  .reg .u64 r0;  .reg .u32 lo;  .reg .u32 hi;  .reg .pred p;  mov.b64 {lo, hi}, %rd10;  shfl.sync.up.b32 lo|p, lo, %r11, %r24, %r25;  shfl.sync.up.b32 hi|p, hi, %r11, %r24, %r25;  mov.b64 r0, {lo, hi};  @p add.u64 r0, r0, %rd10;  mov.u64 %rd8, r0;}
	// end inline asm
	mov.b32 	%r14, 2;
	// begin inline asm
	{  .reg .u64 r0;  .reg .u32 lo;  .reg .u32 hi;  .reg .pred p;  mov.b64 {lo, hi}, %rd8;  shfl.sync.up.b32 lo|p, lo, %r14, %r24, %r25;  shfl.sync.up.b32 hi|p, hi, %r14, %r24, %r25;  mov.b64 r0, {lo, hi};  @p add.u64 r0, r0, %rd8;  mov.u64 %rd11, r0;}
	// end inline asm
	mov.b32 	%r17, 4;
	// begin inline asm
	{  .reg .u64 r0;  .reg .u32 lo;  .reg .u32 hi;  .reg .pred p;  mov.b64 {lo, hi}, %rd11;  shfl.sync.up.b32 lo|p, lo, %r17, %r24, %r25;  shfl.sync.up.b32 hi|p, hi, %r17, %r24, %r25;  mov.b64 r0, {lo, hi};  @p add.u64 r0, r0, %rd11;  mov.u64 %rd14, r0;}
	// end inline asm
	mov.b32 	%r20, 8;
	// begin inline asm
	{  .reg .u64 r0;  .reg .u32 lo;  .reg .u32 hi;  .reg .pred p;  mov.b64 {lo, hi}, %rd14;  shfl.sync.up.b32 lo|p, lo, %r20, %r24, %r25;  shfl.sync.up.b32 hi|p, hi, %r20, %r24, %r25;  mov.b64 r0, {lo, hi};  @p add.u64 r0, r0, %rd14;  mov.u64 %rd17, r0;}
	// end inline asm
	mov.b32 	%r23, 16;
	// begin inline asm
	{  .reg .u64 r0;  .reg .u32 lo;  .reg .u32 hi;  .reg .pred p;  mov.b64 {lo, hi}, %rd17;  shfl.sync.up.b32 lo|p, lo, %r23, %r24, %r25;  shfl.sync.up.b32 hi|p, hi, %r23, %r24, %r25;  mov.b64 r0, {lo, hi};  @p add.u64 r0, r0, %rd17;  mov.u64 %rd20, r0;}
	// end inline asm
	sub.s64 	%rd37, %rd20, %rd10;
	ld.shared.u64 	%rd38, [%r27+16];
	ld.shared.u64 	%rd39, [%r27+24];
	ld.shared.u64 	%rd40, [%r27+32];
	ld.shared.u64 	%rd41, [%r27+40];
	ld.shared.u64 	%rd42, [%r27+48];
	ld.shared.u64 	%rd43, [%r27+56];
	ld.shared.u64 	%rd44, [%r27+64];
	add.s64 	%rd45, %rd38, %rd37;
	add.s64 	%rd46, %rd39, %rd45;
	add.s64 	%rd47, %rd40, %rd46;
	add.s64 	%rd48, %rd41, %rd47;
	add.s64 	%rd49, %rd42, %rd48;
	add.s64 	%rd50, %rd43, %rd49;
	add.s64 	%rd51, %rd44, %rd50;
	st.shared.u64 	[%r27+16], %rd37;
	st.shared.u64 	[%r27+24], %rd45;
	st.shared.u64 	[%r27+32], %rd46;
	st.shared.u64 	[%r27+40], %rd47;
	st.shared.u64 	[%r27+48], %rd48;
	st.shared.u64 	[%r27+56], %rd49;
	st.shared.u64 	[%r27+64], %rd50;
	st.shared.u64 	[%r27+72], %rd51;
$L__BB11_4:
	setp.gt.u32 	%p3, %r1, 255;
	bar.sync 	0;
	@%p3 bra 	$L__BB11_6;
	ld.shared.u64 	%rd52, [%r2];
	st.global.u64 	[%rd1], %rd52;
$L__BB11_6:
	ret;

}
	// .globl	_ZN3cub18CUB_300001_SM_10006detail10radix_sort29DeviceRadixSortOnesweepKernelINS1_5radix10policy_hubIjNS0_8NullTypeEyE10Policy1000ELNS0_9SortOrderE0EjS6_yiiNS1_21identity_decomposer_tEEEvPT5_SC_PT3_PKSD_PT1_PKSH_PT2_PKSL_T4_iiT6_
.visible .entry _ZN3cub18CUB_300001_SM_10006detail10radix_sort29DeviceRadixSortOnesweepKernelINS1_5radix10policy_hubIjNS0_8NullTypeEyE10Policy1000ELNS0_9SortOrderE0EjS6_yiiNS1_21identity_decomposer_tEEEvPT5_SC_PT3_PKSD_PT1_PKSH_PT2_PKSL_T4_iiT6_(
	.param .u64 .ptr .align 1 _ZN3cub18CUB_300001_SM_10006detail10radix_sort29DeviceRadixSortOnesweepKernelINS1_5radix10policy_hubIjNS0_8NullTypeEyE10Policy1000ELNS0_9SortOrderE0EjS6_yiiNS1_21identity_decomposer_tEEEvPT5_SC_PT3_PKSD_PT1_PKSH_PT2_PKSL_T4_iiT6__param_0,
	.param .u64 .ptr .align 1 _ZN3cub18CUB_300001_SM_10006detail10radix_sort29DeviceRadixSortOnesweepKernelINS1_5radix10policy_hubIjNS0_8NullTypeEyE10Policy1000ELNS0_9SortOrderE0EjS6_yiiNS1_21identity_decomposer_tEEEvPT5_SC_PT3_PKSD_PT1_PKSH_PT2_PKSL_T4_iiT6__param_1,
	.param .u64 .ptr .align 1 _ZN3cub18CUB_300001_SM_10006detail10radix_sort29DeviceRadixSortOnesweepKernelINS1_5radix10policy_hubIjNS0_8NullTypeEyE10Policy1000ELNS0_9SortOrderE0EjS6_yiiNS1_21identity_decomposer_tEEEvPT5_SC_PT3_PKSD_PT1_PKSH_PT2_PKSL_T4_iiT6__param_2,
	.param .u64 .ptr .align 1 _ZN3cub18CUB_300001_SM_10006detail10radix_sort29DeviceRadixSortOnesweepKernelINS1_5radix10policy_hubIjNS0_8NullTypeEyE10Policy1000ELNS0_9SortOrderE0EjS6_yiiNS1_21identity_decomposer_tEEEvPT5_SC_PT3_PKSD_PT1_PKSH_PT2_PKSL_T4_iiT6__param_3,
	.param .u64 .ptr .align 1 _ZN3cub18CUB_300001_SM_10006detail10radix_sort29DeviceRadixSortOnesweepKernelINS1_5radix10policy_hubIjNS0_8NullTypeEyE10Policy1000ELNS0_9SortOrderE0EjS6_yiiNS1_21identity_decomposer_tEEEvPT5_SC_PT3_PKSD_PT1_PKSH_PT2_PKSL_T4_iiT6__param_4,
	.param .u64 .ptr .align 1 _ZN3cub18CUB_300001_SM_10006detail10radix_sort29DeviceRadixSortOnesweepKernelINS1_5radix10policy_hubIjNS0_8NullTypeEyE10Policy1000ELNS0_9SortOrderE0EjS6_yiiNS1_21identity_decomposer_tEEEvPT5_SC_PT3_PKSD_PT1_PKSH_PT2_PKSL_T4_iiT6__param_5,
	.param .u64 .ptr .align 1 _ZN3cub18CUB_300001_SM_10006detail10radix_sort29DeviceRadixSortOnesweepKernelINS1_5radix10policy_hubIjNS0_8NullTypeEyE10Policy1000ELNS0_9SortOrderE0EjS6_yiiNS1_21identity_decomposer_tEEEvPT5_SC_PT3_PKSD_PT1_PKSH_PT2_PKSL_T4_iiT6__param_6,
	.param .u64 .ptr .align 1 _ZN3cub18CUB_300001_SM_10006detail10radix_sort29DeviceRadixSortOnesweepKernelINS1_5radix10policy_hubIjNS0_8NullTypeEyE10Policy1000ELNS0_9SortOrderE0EjS6_yiiNS1_21identity_decomposer_tEEEvPT5_SC_PT3_PKSD_PT1_PKSH_PT2_PKSL_T4_iiT6__param_7,
	.param .u32 _ZN3cub18CUB_300001_SM_10006detail10radix_sort29DeviceRadixSortOnesweepKernelINS1_5radix10policy_hubIjNS0_8NullTypeEyE10Policy1000ELNS0_9SortOrderE0EjS6_yiiNS1_21identity_decomposer_tEEEvPT5_SC_PT3_PKSD_PT1_PKSH_PT2_PKSL_T4_iiT6__param_8,
	.param .u32 _ZN3cub18CUB_300001_SM_10006detail10radix_sort29DeviceRadixSortOnesweepKernelINS1_5radix10policy_hubIjNS0_8NullTypeEyE10Policy1000ELNS0_9SortOrderE0EjS6_yiiNS1_21identity_decomposer_tEEEvPT5_SC_PT3_PKSD_PT1_PKSH_PT2_PKSL_T4_iiT6__param_9,
	.param .u32 _ZN3cub18CUB_300001_SM_10006detail10radix_sort29DeviceRadixSortOnesweepKernelINS1_5radix10policy_hubIjNS0_8NullTypeEyE10Policy1000ELNS0_9SortOrderE0EjS6_yiiNS1_21identity_decomposer_tEEEvPT5_SC_PT3_PKSD_PT1_PKSH_PT2_PKSL_T4_iiT6__param_10,
	.param .align 1 .b8 _ZN3cub18CUB_300001_SM_10006detail10radix_sort29DeviceRadixSortOnesweepKernelINS1_5radix10policy_hubIjNS0_8NullTypeEyE10Policy1000ELNS0_9SortOrderE0EjS6_yiiNS1_21identity_decomposer_tEEEvPT5_SC_PT3_PKSD_PT1_PKSH_PT2_PKSL_T4_iiT6__param_11[1]
)
.maxntid 384
{
	.reg .pred 	%p<143>;
	.reg .b32 	%r<1708>;
	.reg .b64 	%rd<242>;
	// demoted variable
	.shared .align 16 .b8 _ZZN3cub18CUB_300001_SM_10006detail10radix_sort29DeviceRadixSortOnesweepKernelINS1_5radix10policy_hubIjNS0_8NullTypeEyE10Policy1000ELNS0_9SortOrderE0EjS6_yiiNS1_21identity_decomposer_tEEEvPT5_SC_PT3_PKSD_PT1_PKSH_PT2_PKSL_T4_iiT6_E1s[31232];
	ld.param.u64 	%rd18, [_ZN3cub18CUB_300001_SM_10006detail10radix_sort29DeviceRadixSortOnesweepKernelINS1_5radix10policy_hubIjNS0_8NullTypeEyE10Policy1000ELNS0_9SortOrderE0EjS6_yiiNS1_21identity_decomposer_tEEEvPT5_SC_PT3_PKSD_PT1_PKSH_PT2_PKSL_T4_iiT6__param_1];
	ld.param.u64 	%rd22, [_ZN3cub18CUB_300001_SM_10006detail10radix_sort29DeviceRadixSortOnesweepKernelINS1_5radix10policy_hubIjNS0_8NullTypeEyE10Policy1000ELNS0_9SortOrderE0EjS6_yiiNS1_21identity_decomposer_tEEEvPT5_SC_PT3_PKSD_PT1_PKSH_PT2_PKSL_T4_iiT6__param_5];
	ld.param.u32 	%r247, [_ZN3cub18CUB_300001_SM_10006detail10radix_sort29DeviceRadixSortOnesweepKernelINS1_5radix10policy_hubIjNS0_8NullTypeEyE10Policy1000ELNS0_9SortOrderE0EjS6_yiiNS1_21identity_decomposer_tEEEvPT5_SC_PT3_PKSD_PT1_PKSH_PT2_PKSL_T4_iiT6__param_10];
	cvta.to.global.u64 	%rd1, %rd22;
	mov.u32 	%r1, %tid.x;
	shr.u32 	%r2, %r1, 5;
	// begin inline asm
	mov.u32 %r248, %laneid;
	// end inline asm
	setp.ne.s32 	%p1, %r1, 0;
	@%p1 bra 	$L__BB12_2;
	cvta.to.global.u64 	%rd23, %rd18;
	atom.global.add.u32 	%r249, [%rd23], 1;
	st.shared.u32 	[_ZZN3cub18CUB_300001_SM_10006detail10radix_sort29DeviceRadixSortOnesweepKernelINS1_5radix10policy_hubIjNS0_8NullTypeEyE10Policy1000ELNS0_9SortOrderE0EjS6_yiiNS1_21identity_decomposer_tEEEvPT5_SC_PT3_PKSD_PT1_PKSH_PT2_PKSL_T4_iiT6_E1s+29184], %r249;
$L__BB12_2:
	ld.param.u32 	%r1582, [_ZN3cub18CUB_300001_SM_10006detail10radix_sort29DeviceRadixSortOnesweepKernelINS1_5radix10policy_hubIjNS0_8NullTypeEyE10Policy1000ELNS0_9SortOrderE0EjS6_yiiNS1_21identity_decomposer_tEEEvPT5_SC_PT3_PKSD_PT1_PKSH_PT2_PKSL_T4_iiT6__param_8];
	bar.sync 	0;
	ld.shared.u32 	%r4, [_ZZN3cub18CUB_300001_SM_10006detail10radix_sort29DeviceRadixSortOnesweepKernelINS1_5radix10policy_hubIjNS0_8NullTypeEyE10Policy1000ELNS0_9SortOrderE0EjS6_yiiNS1_21identity_decomposer_tEEEvPT5_SC_PT3_PKSD_PT1_PKSH_PT2_PKSL_T4_iiT6_E1s+29184];
	mul.lo.s32 	%r250, %r4, 7296;
	add.s32 	%r251, %r250, 7296;
	setp.gt.s32 	%p2, %r251, %r1582;
	cvt.s64.s32 	%rd2, %r250;
	@%p2 bra 	$L__BB12_4;
	and.b32  	%r252, %r1, 31;
	and.b32  	%r253, %r1, 992;
	mul.lo.s32 	%r254, %r253, 19;
	or.b32  	%r255, %r254, %r252;
	cvt.u64.u32 	%rd24, %r255;
	add.s64 	%rd25, %rd24, %rd2;
	shl.b64 	%rd26, %rd25, 2;
	add.s64 	%rd27, %rd1, %rd26;
	ld.global.u32 	%r1653, [%rd27];
	ld.global.u32 	%r1654, [%rd27+128];
	ld.global.u32 	%r1655, [%rd27+256];
	ld.global.u32 	%r1656, [%rd27+384];
	ld.global.u32 	%r1657, [%rd27+512];
	ld.global.u32 	%r1658, [%rd27+640];
	ld.global.u32 	%r1659, [%rd27+768];
	ld.global.u32 	%r1660, [%rd27+896];
	ld.global.u32 	%r1661, [%rd27+1024];
	ld.global.u32 	%r1662, [%rd27+1152];
	ld.global.u32 	%r1663, [%rd27+1280];
	ld.global.u32 	%r1664, [%rd27+1408];
	ld.global.u32 	%r1665, [%rd27+1536];
	ld.global.u32 	%r1666, [%rd27+1664];
	ld.global.u32 	%r1667, [%rd27+1792];
	ld.global.u32 	%r1668, [%rd27+1920];
	ld.global.u32 	%r1669, [%rd27+2048];
	ld.global.u32 	%r1670, [%rd27+2176];
	ld.global.u32 	%r1671, [%rd27+2304];
	bra.uni 	$L__BB12_42;
$L__BB12_4:
	ld.param.u32 	%r1583, [_ZN3cub18CUB_300001_SM_10006detail10radix_sort29DeviceRadixSortOnesweepKernelINS1_5radix10policy_hubIjNS0_8NullTypeEyE10Policy1000ELNS0_9SortOrderE0EjS6_yiiNS1_21identity_decomposer_tEEEvPT5_SC_PT3_PKSD_PT1_PKSH_PT2_PKSL_T4_iiT6__param_8];
	cvt.u32.u64 	%r257, %rd2;
	sub.s32 	%r24, %r1583, %r257;
	and.b32  	%r258, %r1, 31;
	and.b32  	%r259, %r1, 992;
	mul.lo.s32 	%r260, %r259, 19;
	or.b32  	%r25, %r260, %r258;
	setp.ge.s32 	%p3, %r25, %r24;
	cvt.u64.u32 	%rd28, %r25;
	add.s64 	%rd29, %rd28, %rd2;
	shl.b64 	%rd30, %rd29, 2;
	add.s64 	%rd3, %rd1, %rd30;
	mov.b32 	%r1653, -1;
	@%p3 bra 	$L__BB12_6;
	ld.global.u32 	%r1653, [%rd3];
$L__BB12_6:
	add.s32 	%r262, %r25, 32;
	setp.ge.s32 	%p4, %r262, %r24;
	mov.b32 	%r1654, -1;
	@%p4 bra 	$L__BB12_8;
	ld.global.u32 	%r1654, [%rd3+128];
$L__BB12_8:
	add.s32 	%r264, %r25, 64;
	setp.ge.s32 	%p5, %r264, %r24;
	mov.b32 	%r1655, -1;
	@%p5 bra 	$L__BB12_10;
	ld.global.u32 	%r1655, [%rd3+256];
$L__BB12_10:
	add.s32 	%r266, %r25, 96;
	setp.ge.s32 	%p6, %r266, %r24;
	mov.b32 	%r1656, -1;
	@%p6 bra 	$L__BB12_12;
	ld.global.u32 	%r1656, [%rd3+384];
$L__BB12_12:
	add.s32 	%r268, %r25, 128;
	setp.ge.s32 	%p7, %r268, %r24;
	mov.b32 	%r1657, -1;
	@%p7 bra 	$L__BB12_14;
	ld.global.u32 	%r1657, [%rd3+512];
$L__BB12_14:
	add.s32 	%r270, %r25, 160;
	setp.ge.s32 	%p8, %r270, %r24;
	mov.b32 	%r1658, -1;
	@%p8 bra 	$L__BB12_16;
	ld.global.u32 	%r1658, [%rd3+640];
$L__BB12_16:
	add.s32 	%r272, %r25, 192;
	setp.ge.s32 	%p9, %r272, %r24;
	mov.b32 	%r1659, -1;
	@%p9 bra 	$L__BB12_18;
	ld.global.u32 	%r1659, [%rd3+768];
$L__BB12_18:
	add.s32 	%r274, %r25, 224;
	setp.ge.s32 	%p10, %r274, %r24;
	mov.b32 	%r1660, -1;
	@%p10 bra 	$L__BB12_20;
	ld.global.u32 	%r1660, [%rd3+896];
$L__BB12_20:
	add.s32 	%r276, %r25, 256;
	setp.ge.s32 	%p11, %r276, %r24;
	mov.b32 	%r1661, -1;
	@%p11 bra 	$L__BB12_22;
	ld.global.u32 	%r1661, [%rd3+1024];
$L__BB12_22:
	add.s32 	%r278, %r25, 288;
	setp.ge.s32 	%p12, %r278, %r24;
	mov.b32 	%r1662, -1;
	@%p12 bra 	$L__BB12_24;
	ld.global.u32 	%r1662, [%rd3+1152];
$L__BB12_24:
	add.s32 	%r280, %r25, 320;
	setp.ge.s32 	%p13, %r280, %r24;
	mov.b32 	%r1663, -1;
	@%p13 bra 	$L__BB12_26;
	ld.global.u32 	%r1663, [%rd3+1280];
$L__BB12_26:
	add.s32 	%r282, %r25, 352;
	setp.ge.s32 	%p14, %r282, %r24;
	mov.b32 	%r1664, -1;
	@%p14 bra 	$L__BB12_28;
	ld.global.u32 	%r1664, [%rd3+1408];
$L__BB12_28:
	add.s32 	%r284, %r25, 384;
	setp.ge.s32 	%p15, %r284, %r24;
	mov.b32 	%r1665, -1;
	@%p15 bra 	$L__BB12_30;
	ld.global.u32 	%r1665, [%rd3+1536];
$L__BB12_30:
	add.s32 	%r286, %r25, 416;
	setp.ge.s32 	%p16, %r286, %r24;
	mov.b32 	%r1666, -1;
	@%p16 bra 	$L__BB12_32;
	ld.global.u32 	%r1666, [%rd3+1664];
$L__BB12_32:
	add.s32 	%r288, %r25, 448;
	setp.ge.s32 	%p17, %r288, %r24;
	mov.b32 	%r1667, -1;
	@%p17 bra 	$L__BB12_34;
	ld.global.u32 	%r1667, [%rd3+1792];
$L__BB12_34:
	add.s32 	%r290, %r25, 480;
	setp.ge.s32 	%p18, %r290, %r24;
	mov.b32 	%r1668, -1;
	@%p18 bra 	$L__BB12_36;
	ld.global.u32 	%r1668, [%rd3+1920];
$L__BB12_36:
	add.s32 	%r292, %r25, 512;
	setp.ge.s32 	%p19, %r292, %r24;
	mov.b32 	%r1669, -1;
	@%p19 bra 	$L__BB12_38;
	ld.global.u32 	%r1669, [%rd3+2048];
$L__BB12_38:
	add.s32 	%r294, %r25, 544;
	setp.ge.s32 	%p20, %r294, %r24;
	mov.b32 	%r1670, -1;
	@%p20 bra 	$L__BB12_40;
	ld.global.u32 	%r1670, [%rd3+2176];
$L__BB12_40:
	add.s32 	%r296, %r25, 576;
	setp.ge.s32 	%p21, %r296, %r24;
	mov.b32 	%r1671, -1;
	@%p21 bra 	$L__BB12_42;
	ld.global.u32 	%r1671, [%rd3+2304];
$L__BB12_42:
	mov.b32 	%r297, -1;
	shl.b32 	%r298, %r297, %r247;
	not.b32 	%r82, %r298;
	shl.b32 	%r299, %r2, 10;
	mov.u32 	%r300, _ZZN3cub18CUB_300001_SM_10006detail10radix_sort29DeviceRadixSortOnesweepKernelINS1_5radix10policy_hubIjNS0_8NullTypeEyE10Policy1000ELNS0_9SortOrderE0EjS6_yiiNS1_21identity_decomposer_tEEEvPT5_SC_PT3_PKSD_PT1_PKSH_PT2_PKSL_T4_iiT6_E1s;
	add.s32 	%r83, %r300, %r299;
	setp.gt.s32 	%p22, %r248, 255;
	@%p22 bra 	$L__BB12_55;
	max.s32 	%r301, %r248, 224;
	sub.s32 	%r302, %r301, %r248;
	add.s32 	%r303, %r302, 31;
	shr.u32 	%r304, %r303, 5;
	add.s32 	%r84, %r304, 1;
	and.b32  	%r85, %r84, 15;
	setp.lt.u32 	%p23, %r303, 480;
	mov.u32 	%r1675, %r248;
	@%p23 bra 	$L__BB12_46;
	and.b32  	%r305, %r84, 268435440;
	neg.s32 	%r1673, %r305;
	shl.b32 	%r307, %r248, 2;
	add.s32 	%r308, %r299, %r307;
	add.s32 	%r310, %r308, %r300;
	add.s32 	%r1672, %r310, 1024;
	mov.u32 	%r1675, %r248;
$L__BB12_45:
	.pragma "nounroll";
	mov.b32 	%r311, 0;
	st.shared.u32 	[%r1672+-1024], %r311;
	st.shared.u32 	[%r1672+-896], %r311;
	st.shared.u32 	[%r1672+-768], %r311;
	st.shared.u32 	[%r1672+-640], %r311;
	st.shared.u32 	[%r1672+-512], %r311;
	st.shared.u32 	[%r1672+-384], %r311;
	st.shared.u32 	[%r1672+-256], %r311;
	st.shared.u32 	[%r1672+-128], %r311;
	st.shared.u32 	[%r1672], %r311;
	st.shared.u32 	[%r1672+128], %r311;
	st.shared.u32 	[%r1672+256], %r311;
	st.shared.u32 	[%r1672+384], %r311;
	st.shared.u32 	[%r1672+512], %r311;
	st.shared.u32 	[%r1672+640], %r311;
	st.shared.u32 	[%r1672+768], %r311;
	st.shared.u32 	[%r1672+896], %r311;
	add.s32 	%r1675, %r1675, 512;
	add.s32 	%r1673, %r1673, 16;
	add.s32 	%r1672, %r1672, 2048;
	setp.ne.s32 	%p24, %r1673, 0;
	@%p24 bra 	$L__BB12_45;
$L__BB12_46:
	setp.eq.s32 	%p25, %r85, 0;
	@%p25 bra 	$L__BB12_55;
	and.b32  	%r95, %r84, 7;
	setp.lt.u32 	%p26, %r85, 8;
	@%p26 bra 	$L__BB12_49;
	shl.b32 	%r312, %r1675, 2;
	add.s32 	%r313, %r83, %r312;
	mov.b32 	%r314, 0;
	st.shared.u32 	[%r313], %r314;
	st.shared.u32 	[%r313+128], %r314;
	st.shared.u32 	[%r313+256], %r314;
	st.shared.u32 	[%r313+384], %r314;
	st.shared.u32 	[%r313+512], %r314;
	st.shared.u32 	[%r313+640], %r314;
	st.shared.u32 	[%r313+768], %r314;
	st.shared.u32 	[%r313+896], %r314;
	add.s32 	%r1675, %r1675, 256;
$L__BB12_49:
	setp.eq.s32 	%p27, %r95, 0;
	@%p27 bra 	$L__BB12_55;
	and.b32  	%r98, %r84, 3;
	setp.lt.u32 	%p28, %r95, 4;
	@%p28 bra 	$L__BB12_52;
	shl.b32 	%r315, %r1675, 2;
	add.s32 	%r316, %r83, %r315;
	mov.b32 	%r317, 0;
	st.shared.u32 	[%r316], %r317;
	st.shared.u32 	[%r316+128], %r317;
	st.shared.u32 	[%r316+256], %r317;
	st.shared.u32 	[%r316+384], %r317;
	add.s32 	%r1675, %r1675, 128;
$L__BB12_52:
	setp.eq.s32 	%p29, %r98, 0;
	@%p29 bra 	$L__BB12_55;
	shl.b32 	%r319, %r1675, 2;
	add.s32 	%r320, %r299, %r319;
	add.s32 	%r1679, %r300, %r320;
	neg.s32 	%r1678, %r98;
$L__BB12_54:
	.pragma "nounroll";
	mov.b32 	%r322, 0;
	st.shared.u32 	[%r1679], %r322;
	add.s32 	%r1679, %r1679, 128;
	add.s32 	%r1678, %r1678, 1;
	setp.ne.s32 	%p30, %r1678, 0;
	@%p30 bra 	$L__BB12_54;
$L__BB12_55:
	ld.param.u32 	%r1590, [_ZN3cub18CUB_300001_SM_10006detail10radix_sort29DeviceRadixSortOnesweepKernelINS1_5radix10policy_hubIjNS0_8NullTypeEyE10Policy1000ELNS0_9SortOrderE0EjS6_yiiNS1_21identity_decomposer_tEEEvPT5_SC_PT3_PKSD_PT1_PKSH_PT2_PKSL_T4_iiT6__param_9];
	bar.warp.sync 	-1;
	shr.u32 	%r324, %r1653, %r1590;
	and.b32  	%r107, %r324, %r82;
	shl.b32 	%r325, %r1, 5;
	and.b32  	%r326, %r325, 31744;
	mov.u32 	%r327, _ZZN3cub18CUB_300001_SM_10006detail10radix_sort29DeviceRadixSortOnesweepKernelINS1_5radix10policy_hubIjNS0_8NullTypeEyE10Policy1000ELNS0_9SortOrderE0EjS6_yiiNS1_21identity_decomposer_tEEEvPT5_SC_PT3_PKSD_PT1_PKSH_PT2_PKSL_T4_iiT6_E1s;
	add.s32 	%r328, %r327, %r326;
	shl.b32 	%r329, %r107, 2;
	add.s32 	%r108, %r328, %r329;
	atom.shared.add.u32 	%r330, [%r108], 1;
	shr.u32 	%r331, %r1654, %r1590;
	and.b32  	%r332, %r331, %r82;
	shl.b32 	%r333, %r332, 2;
	add.s32 	%r109, %r328, %r333;
	atom.shared.add.u32 	%r334, [%r109], 1;
	shr.u32 	%r335, %r1655, %r1590;
	and.b32  	%r336, %r335, %r82;
	shl.b32 	%r337, %r336, 2;
	add.s32 	%r110, %r328, %r337;
	atom.shared.add.u32 	%r338, [%r110], 1;
	shr.u32 	%r339, %r1656, %r1590;
	and.b32  	%r340, %r339, %r82;
	shl.b32 	%r341, %r340, 2;
	add.s32 	%r111, %r328, %r341;
	atom.shared.add.u32 	%r342, [%r111], 1;
	shr.u32 	%r343, %r1657, %r1590;
	and.b32  	%r344, %r343, %r82;
	shl.b32 	%r345, %r344, 2;
	add.s32 	%r112, %r328, %r345;
	atom.shared.add.u32 	%r346, [%r112], 1;
	shr.u32 	%r347, %r1658, %r1590;
	and.b32  	%r348, %r347, %r82;
	shl.b32 	%r349, %r348, 2;
	add.s32 	%r113, %r328, %r349;
	atom.shared.add.u32 	%r350, [%r113], 1;
	shr.u32 	%r351, %r1659, %r1590;
	and.b32  	%r352, %r351, %r82;
	shl.b32 	%r353, %r352, 2;
	add.s32 	%r114, %r328, %r353;
	atom.shared.add.u32 	%r354, [%r114], 1;
	shr.u32 	%r355, %r1660, %r1590;
	and.b32  	%r356, %r355, %r82;
	shl.b32 	%r357, %r356, 2;
	add.s32 	%r358, %r328, %r357;
	atom.shared.add.u32 	%r359, [%r358], 1;
	shr.u32 	%r360, %r1661, %r1590;
	and.b32  	%r361, %r360, %r82;
	shl.b32 	%r362, %r361, 2;
	add.s32 	%r363, %r328, %r362;
	atom.shared.add.u32 	%r364, [%r363], 1;
	shr.u32 	%r365, %r1662, %r1590;
	and.b32  	%r366, %r365, %r82;
	shl.b32 	%r367, %r366, 2;
	add.s32 	%r115, %r328, %r367;
	atom.shared.add.u32 	%r368, [%r115], 1;
	shr.u32 	%r369, %r1663, %r1590;
	and.b32  	%r370, %r369, %r82;
	shl.b32 	%r371, %r370, 2;
	add.s32 	%r116, %r328, %r371;
	atom.shared.add.u32 	%r372, [%r116], 1;
	shr.u32 	%r373, %r1664, %r1590;
	and.b32  	%r374, %r373, %r82;
	shl.b32 	%r375, %r374, 2;
	add.s32 	%r117, %r328, %r375;
	atom.shared.add.u32 	%r376, [%r117], 1;
	shr.u32 	%r377, %r1665, %r1590;
	and.b32  	%r378, %r377, %r82;
	shl.b32 	%r379, %r378, 2;
	add.s32 	%r118, %r328, %r379;
	atom.shared.add.u32 	%r380, [%r118], 1;
	shr.u32 	%r381, %r1666, %r1590;
	and.b32  	%r382, %r381, %r82;
	shl.b32 	%r383, %r382, 2;
	add.s32 	%r119, %r328, %r383;
	atom.shared.add.u32 	%r384, [%r119], 1;
	shr.u32 	%r385, %r1667, %r1590;
	and.b32  	%r386, %r385, %r82;
	shl.b32 	%r387, %r386, 2;
	add.s32 	%r120, %r328, %r387;
	atom.shared.add.u32 	%r388, [%r120], 1;
	shr.u32 	%r389, %r1668, %r1590;
	and.b32  	%r390, %r389, %r82;
	shl.b32 	%r391, %r390, 2;
	add.s32 	%r392, %r328, %r391;
	atom.shared.add.u32 	%r393, [%r392], 1;
	shr.u32 	%r394, %r1669, %r1590;
	and.b32  	%r395, %r394, %r82;
	shl.b32 	%r396, %r395, 2;
	add.s32 	%r397, %r328, %r396;
	atom.shared.add.u32 	%r398, [%r397], 1;
	shr.u32 	%r399, %r1670, %r1590;
	and.b32  	%r400, %r399, %r82;
	shl.b32 	%r401, %r400, 2;
	add.s32 	%r402, %r328, %r401;
	atom.shared.add.u32 	%r403, [%r402], 1;
	shr.u32 	%r404, %r1671, %r1590;
	and.b32  	%r405, %r404, %r82;
	shl.b32 	%r406, %r405, 2;
	add.s32 	%r407, %r328, %r406;
	atom.shared.add.u32 	%r408, [%r407], 1;
	bar.sync 	0;
	setp.gt.u32 	%p31, %r1, 255;
	shl.b32 	%r409, %r1, 2;
	add.s32 	%r121, %r327, %r409;
	mov.b32 	%r1680, 0;
	@%p31 bra 	$L__BB12_57;
	ld.shared.u32 	%r410, [%r121];
	mov.b32 	%r411, 0;
	st.shared.u32 	[%r121], %r411;
	ld.shared.u32 	%r412, [%r121+1024];
	st.shared.u32 	[%r121+1024], %r410;
	add.s32 	%r413, %r412, %r410;
	ld.shared.u32 	%r414, [%r121+2048];
	st.shared.u32 	[%r121+2048], %r413;
	add.s32 	%r415, %r414, %r413;
	ld.shared.u32 	%r416, [%r121+3072];
	st.shared.u32 	[%r121+3072], %r415;
	add.s32 	%r417, %r416, %r415;
	ld.shared.u32 	%r418, [%r121+4096];
	st.shared.u32 	[%r121+4096], %r417;
	add.s32 	%r419, %r418, %r417;
	ld.shared.u32 	%r420, [%r121+5120];
	st.shared.u32 	[%r121+5120], %r419;
	add.s32 	%r421, %r420, %r419;
	ld.shared.u32 	%r422, [%r121+6144];
	st.shared.u32 	[%r121+6144], %r421;
	add.s32 	%r423, %r422, %r421;
	ld.shared.u32 	%r424, [%r121+7168];
	st.shared.u32 	[%r121+7168], %r423;
	add.s32 	%r425, %r424, %r423;
	ld.shared.u32 	%r426, [%r121+8192];
	st.shared.u32 	[%r121+8192], %r425;
	add.s32 	%r427, %r426, %r425;
	ld.shared.u32 	%r428, [%r121+9216];
	st.shared.u32 	[%r121+9216], %r427;
	add.s32 	%r429, %r428, %r427;
	ld.shared.u32 	%r430, [%r121+10240];
	st.shared.u32 	[%r121+10240], %r429;
	add.s32 	%r431, %r430, %r429;
	ld.shared.u32 	%r432, [%r121+11264];
	st.shared.u32 	[%r121+11264], %r431;
	add.s32 	%r1680, %r432, %r431;
$L__BB12_57:
	ld.param.u64 	%rd230, [_ZN3cub18CUB_300001_SM_10006detail10radix_sort29DeviceRadixSortOnesweepKernelINS1_5radix10policy_hubIjNS0_8NullTypeEyE10Policy1000ELNS0_9SortOrderE0EjS6_yiiNS1_21identity_decomposer_tEEEvPT5_SC_PT3_PKSD_PT1_PKSH_PT2_PKSL_T4_iiT6__param_0];
	cvta.to.global.u64 	%rd4, %rd230;
	setp.gt.u32 	%p32, %r1, 255;
	@%p32 bra 	$L__BB12_59;
	or.b32  	%r433, %r1680, 1073741824;
	shl.b32 	%r434, %r4, 8;
	add.s32 	%r435, %r434, %r1;
	mul.wide.s32 	%rd31, %r435, 4;
	add.s64 	%rd32, %rd4, %rd31;
	st.volatile.global.u32 	[%rd32], %r433;
$L__BB12_59:
	ld.param.u64 	%rd239, [_ZN3cub18CUB_300001_SM_10006detail10radix_sort29DeviceRadixSortOnesweepKernelINS1_5radix10policy_hubIjNS0_8NullTypeEyE10Policy1000ELNS0_9SortOrderE0EjS6_yiiNS1_21identity_decomposer_tEEEvPT5_SC_PT3_PKSD_PT1_PKSH_PT2_PKSL_T4_iiT6__param_4];
	cvta.to.global.u64 	%rd5, %rd239;
	setp.lt.u32 	%p33, %r1, 256;
	setp.eq.s32 	%p34, %r1680, 7296;
	and.pred  	%p35, %p33, %p34;
	selp.u32 	%r436, 1, 0, %p35;
	{ 
	.reg .pred 	%p1; 
	.reg .pred 	%p2; 
	setp.ne.u32 	%p1, %r436, 0; 
	bar.red.or.pred 	%p2, 0, %p1; 
	selp.u32 	%r437, 1, 0, %p2; 
	}
	setp.eq.s32 	%p36, %r437, 0;
	cvt.u64.u32 	%rd6, %r1;
	@%p36 bra 	$L__BB12_111;
	shl.b32 	%r438, %r1, 3;
	add.s32 	%r440, %r327, %r438;
	add.s32 	%r124, %r440, 29184;
	@%p32 bra 	$L__BB12_68;
	ld.param.u64 	%rd237, [_ZN3cub18CUB_300001_SM_10006detail10radix_sort29DeviceRadixSortOnesweepKernelINS1_5radix10policy_hubIjNS0_8NullTypeEyE10Policy1000ELNS0_9SortOrderE0EjS6_yiiNS1_21identity_decomposer_tEEEvPT5_SC_PT3_PKSD_PT1_PKSH_PT2_PKSL_T4_iiT6__param_3];
	cvta.to.global.u64 	%rd33, %rd237;
	shl.b64 	%rd34, %rd6, 3;
	add.s64 	%rd35, %rd33, %rd34;
	ld.global.u64 	%rd36, [%rd35];
	setp.gt.u32 	%p38, %r1, %r107;
	selp.b64 	%rd37, 7296, 0, %p38;
	sub.s64 	%rd240, %rd36, %rd37;
	st.shared.u64 	[%r124], %rd240;
	setp.lt.s32 	%p39, %r4, 1;
	mov.u32 	%r1684, %r1680;
	@%p39 bra 	$L__BB12_67;
	mov.b32 	%r1682, -1;
	mov.u32 	%r1681, %r4;
	mov.u32 	%r1684, %r1680;
$L__BB12_63:
	add.s32 	%r128, %r1681, -1;
$L__BB12_64:
	membar.cta;
	shl.b32 	%r442, %r128, 8;
	add.s32 	%r443, %r442, %r1;
	mul.wide.s32 	%rd38, %r443, 4;
	add.s64 	%rd39, %rd4, %rd38;
	ld.volatile.global.u32 	%r129, [%rd39];
	setp.eq.s32 	%p40, %r129, 0;
	@%p40 bra 	$L__BB12_64;
	and.b32  	%r444, %r129, 1073741823;
	add.s32 	%r1684, %r444, %r1684;
	setp.gt.s32 	%p41, %r129, -1;
	vote.sync.ballot.b32 	%r1682, %p41, %r1682;
	setp.gt.u32 	%p43, %r1681, 1;
	and.pred  	%p44, %p41, %p43;
	mov.u32 	%r1681, %r128;
	@%p44 bra 	$L__BB12_63;
	ld.shared.u64 	%rd240, [%r124];
$L__BB12_67:
	or.b32  	%r445, %r1684, -2147483648;
	shl.b32 	%r446, %r4, 8;
	add.s32 	%r447, %r446, %r1;
	mul.wide.s32 	%rd40, %r447, 4;
	add.s64 	%rd41, %rd4, %rd40;
	st.volatile.global.u32 	[%rd41], %r445;
	sub.s32 	%r448, %r1684, %r1680;
	cvt.s64.s32 	%rd42, %r448;
	add.s64 	%rd43, %rd240, %rd42;
	st.shared.u64 	[%r124], %rd43;
$L__BB12_68:
	ld.param.u32 	%r1584, [_ZN3cub18CUB_300001_SM_10006detail10radix_sort29DeviceRadixSortOnesweepKernelINS1_5radix10policy_hubIjNS0_8NullTypeEyE10Policy1000ELNS0_9SortOrderE0EjS6_yiiNS1_21identity_decomposer_tEEEvPT5_SC_PT3_PKSD_PT1_PKSH_PT2_PKSL_T4_iiT6__param_8];
	ld.param.u64 	%rd233, [_ZN3cub18CUB_300001_SM_10006detail10radix_sort29DeviceRadixSortOnesweepKernelINS1_5radix10policy_hubIjNS0_8NullTypeEyE10Policy1000ELNS0_9SortOrderE0EjS6_yiiNS1_21identity_decomposer_tEEEvPT5_SC_PT3_PKSD_PT1_PKSH_PT2_PKSL_T4_iiT6__param_2];
	mad.lo.s32 	%r133, %r4, 7296, 7296;
	setp.lt.s32 	%p46, %r133, %r1584;
	setp.eq.s64 	%p47, %rd233, 0;
	or.pred  	%p48, %p47, %p46;
	or.pred  	%p49, %p32, %p48;
	@%p49 bra 	$L__BB12_70;
	ld.param.u64 	%rd234, [_ZN3cub18CUB_300001_SM_10006detail10radix_sort29DeviceRadixSortOnesweepKernelINS1_5radix10policy_hubIjNS0_8NullTypeEyE10Policy1000ELNS0_9SortOrderE0EjS6_yiiNS1_21identity_decomposer_tEEEvPT5_SC_PT3_PKSD_PT1_PKSH_PT2_PKSL_T4_iiT6__param_2];
	ld.shared.u64 	%rd44, [%r124];
	setp.gt.u32 	%p50, %r1, %r107;
	selp.b64 	%rd45, 7296, 0, %p50;
	cvt.s64.s32 	%rd46, %r1680;
	add.s64 	%rd47, %rd45, %rd46;
	add.s64 	%rd48, %rd47, %rd44;
	cvta.to.global.u64 	%rd49, %rd234;
	shl.b64 	%rd50, %rd6, 3;
	add.s64 	%rd51, %rd49, %rd50;
	st.global.u64 	[%rd51], %rd48;
$L__BB12_70:
	ld.param.u32 	%r1585, [_ZN3cub18CUB_300001_SM_10006detail10radix_sort29DeviceRadixSortOnesweepKernelINS1_5radix10policy_hubIjNS0_8NullTypeEyE10Policy1000ELNS0_9SortOrderE0EjS6_yiiNS1_21identity_decomposer_tEEEvPT5_SC_PT3_PKSD_PT1_PKSH_PT2_PKSL_T4_iiT6__param_8];
	setp.gt.s32 	%p51, %r133, %r1585;
	bar.sync 	0;
	shl.b32 	%r449, %r107, 3;
	add.s32 	%r451, %r327, %r449;
	ld.shared.u64 	%rd10, [%r451+29184];
	@%p51 bra 	$L__BB12_72;
	and.b32  	%r452, %r1, 31;
	and.b32  	%r453, %r1, 992;
	mul.lo.s32 	%r454, %r453, 19;
	or.b32  	%r455, %r454, %r452;
	cvt.u64.u32 	%rd52, %r455;
	add.s64 	%rd53, %rd10, %rd52;
	shl.b64 	%rd54, %rd53, 2;
	add.s64 	%rd55, %rd5, %rd54;
	st.global.u32 	[%rd55], %r1653;
	st.global.u32 	[%rd55+128], %r1654;
	st.global.u32 	[%rd55+256], %r1655;
	st.global.u32 	[%rd55+384], %r1656;
	st.global.u32 	[%rd55+512], %r1657;
	st.global.u32 	[%rd55+640], %r1658;
	st.global.u32 	[%rd55+768], %r1659;
	st.global.u32 	[%rd55+896], %r1660;
	st.global.u32 	[%rd55+1024], %r1661;
	st.global.u32 	[%rd55+1152], %r1662;
	st.global.u32 	[%rd55+1280], %r1663;
	st.global.u32 	[%rd55+1408], %r1664;
	st.global.u32 	[%rd55+1536], %r1665;
	st.global.u32 	[%rd55+1664], %r1666;
	st.global.u32 	[%rd55+1792], %r1667;
	st.global.u32 	[%rd55+1920], %r1668;
	st.global.u32 	[%rd55+2048], %r1669;
	st.global.u32 	[%rd55+2176], %r1670;
	st.global.u32 	[%rd55+2304], %r1671;
	bra.uni 	$L__BB12_110;
$L__BB12_72:
	ld.param.u32 	%r1586, [_ZN3cub18CUB_300001_SM_10006detail10radix_sort29DeviceRadixSortOnesweepKernelINS1_5radix10policy_hubIjNS0_8NullTypeEyE10Policy1000ELNS0_9SortOrderE0EjS6_yiiNS1_21identity_decomposer_tEEEvPT5_SC_PT3_PKSD_PT1_PKSH_PT2_PKSL_T4_iiT6__param_8];
	mad.lo.s32 	%r134, %r4, -7296, %r1586;
	and.b32  	%r456, %r1, 31;
	and.b32  	%r457, %r1, 992;
	mul.lo.s32 	%r458, %r457, 19;
	or.b32  	%r135, %r458, %r456;
	setp.ge.s32 	%p52, %r135, %r134;
	cvt.u64.u32 	%rd56, %r135;
	add.s64 	%rd57, %rd10, %rd56;
	shl.b64 	%rd58, %rd57, 2;
	add.s64 	%rd11, %rd5, %rd58;
	@%p52 bra 	$L__BB12_74;
	st.global.u32 	[%rd11], %r1653;
$L__BB12_74:
	add.s32 	%r459, %r135, 32;
	setp.ge.s32 	%p53, %r459, %r134;
	@%p53 bra 	$L__BB12_76;
	st.global.u32 	[%rd11+128], %r1654;
$L__BB12_76:
	add.s32 	%r460, %r135, 64;
	setp.ge.s32 	%p54, %r460, %r134;
	@%p54 bra 	$L__BB12_78;
	st.global.u32 	[%rd11+256], %r1655;
$L__BB12_78:
	add.s32 	%r461, %r135, 96;
	setp.ge.s32 	%p55, %r461, %r134;
	@%p55 bra 	$L__BB12_80;
	st.global.u32 	[%rd11+384], %r1656;
$L__BB12_80:
	add.s32 	%r462, %r135, 128;
	setp.ge.s32 	%p56, %r462, %r134;
	@%p56 bra 	$L__BB12_82;
	st.global.u32 	[%rd11+512], %r1657;
$L__BB12_82:
	add.s32 	%r463, %r135, 160;
	setp.ge.s32 	%p57, %r463, %r134;
	@%p57 bra 	$L__BB12_84;
	st.global.u32 	[%rd11+640], %r1658;
$L__BB12_84:
	add.s32 	%r464, %r135, 192;
	setp.ge.s32 	%p58, %r464, %r134;
	@%p58 bra 	$L__BB12_86;
	st.global.u32 	[%rd11+768], %r1659;
$L__BB12_86:
	add.s32 	%r465, %r135, 224;
	setp.ge.s32 	%p59, %r465, %r134;
	@%p59 bra 	$L__BB12_88;
	st.global.u32 	[%rd11+896], %r1660;
$L__BB12_88:
	add.s32 	%r466, %r135, 256;
	setp.ge.s32 	%p60, %r466, %r134;
	@%p60 bra 	$L__BB12_90;
	st.global.u32 	[%rd11+1024], %r1661;
$L__BB12_90:
	add.s32 	%r467, %r135, 288;
	setp.ge.s32 	%p61, %r467, %r134;
	@%p61 bra 	$L__BB12_92;
	st.global.u32 	[%rd11+1152], %r1662;
$L__BB12_92:
	add.s32 	%r468, %r135, 320;
	setp.ge.s32 	%p62, %r468, %r134;
	@%p62 bra 	$L__BB12_94;
	st.global.u32 	[%rd11+1280], %r1663;
$L__BB12_94:
	add.s32 	%r469, %r135, 352;
	setp.ge.s32 	%p63, %r469, %r134;
	@%p63 bra 	$L__BB12_96;
	st.global.u32 	[%rd11+1408], %r1664;
$L__BB12_96:
	add.s32 	%r470, %r135, 384;
	setp.ge.s32 	%p64, %r470, %r134;
	@%p64 bra 	$L__BB12_98;
	st.global.u32 	[%rd11+1536], %r1665;
$L__BB12_98:
	add.s32 	%r471, %r135, 416;
	setp.ge.s32 	%p65, %r471, %r134;
	@%p65 bra 	$L__BB12_100;
	st.global.u32 	[%rd11+1664], %r1666;
$L__BB12_100:
	add.s32 	%r472, %r135, 448;
	setp.ge.s32 	%p66, %r472, %r134;
	@%p66 bra 	$L__BB12_102;
	st.global.u32 	[%rd11+1792], %r1667;
$L__BB12_102:
	add.s32 	%r473, %r135, 480;
	setp.ge.s32 	%p67, %r473, %r134;
	@%p67 bra 	$L__BB12_104;
	st.global.u32 	[%rd11+1920], %r1668;
$L__BB12_104:
	add.s32 	%r474, %r135, 512;
	setp.ge.s32 	%p68, %r474, %r134;
	@%p68 bra 	$L__BB12_106;
	st.global.u32 	[%rd11+2048], %r1669;
$L__BB12_106:
	add.s32 	%r475, %r135, 544;
	setp.ge.s32 	%p69, %r475, %r134;
	@%p69 bra 	$L__BB12_108;
	st.global.u32 	[%rd11+2176], %r1670;
$L__BB12_108:
	add.s32 	%r476, %r135, 576;
	setp.ge.s32 	%p70, %r476, %r134;
	@%p70 bra 	$L__BB12_110;
	st.global.u32 	[%rd11+2304], %r1671;
$L__BB12_110:
	// begin inline asm
	exit;
	// end inline asm
$L__BB12_111:
	mul.hi.u32 	%r477, %r1, 357913942;
	add.s32 	%r478, %r477, %r1;
	shl.b32 	%r479, %r478, 2;
	add.s32 	%r481, %r327, %r479;
	add.s32 	%r136, %r481, 13328;
	st.shared.u32 	[%r481+13328], %r1680;
	bar.sync 	0;
	setp.gt.u32 	%p71, %r1, 31;
	@%p71 bra 	$L__BB12_113;
	mov.u32 	%r512, _ZZN3cub18CUB_300001_SM_10006detail10radix_sort29DeviceRadixSortOnesweepKernelINS1_5radix10policy_hubIjNS0_8NullTypeEyE10Policy1000ELNS0_9SortOrderE0EjS6_yiiNS1_21identity_decomposer_tEEEvPT5_SC_PT3_PKSD_PT1_PKSH_PT2_PKSL_T4_iiT6_E1s;
	mad.lo.s32 	%r513, %r1, 52, %r512;
	ld.shared.u32 	%r514, [%r513+13328];
	ld.shared.u32 	%r515, [%r513+13332];
	ld.shared.u32 	%r516, [%r513+13336];
	ld.shared.u32 	%r517, [%r513+13340];
	ld.shared.u32 	%r518, [%r513+13344];
	ld.shared.u32 	%r519, [%r513+13348];
	ld.shared.u32 	%r520, [%r513+13352];
	ld.shared.u32 	%r521, [%r513+13356];
	ld.shared.u32 	%r522, [%r513+13360];
	ld.shared.u32 	%r523, [%r513+13364];
	ld.shared.u32 	%r524, [%r513+13368];
	ld.shared.u32 	%r525, [%r513+13372];
	add.s32 	%r526, %r515, %r514;
	add.s32 	%r527, %r526, %r516;
	add.s32 	%r528, %r527, %r517;
	add.s32 	%r529, %r528, %r518;
	add.s32 	%r530, %r529, %r519;
	add.s32 	%r531, %r530, %r520;
	add.s32 	%r532, %r531, %r521;
	add.s32 	%r533, %r532, %r522;
	add.s32 	%r534, %r533, %r523;
	add.s32 	%r535, %r534, %r524;
	add.s32 	%r486, %r535, %r525;
	mov.b32 	%r484, 1;
	mov.b32 	%r509, 0;
	mov.b32 	%r511, -1;
	// begin inline asm
	{  .reg .s32 r0;  .reg .pred p;  shfl.sync.up.b32 r0|p, %r486, %r484, %r509, %r511;  @p add.s32 r0, r0, %r486;  mov.s32 %r482, r0;}
	// end inline asm
	mov.b32 	%r490, 2;
	// begin inline asm
	{  .reg .s32 r0;  .reg .pred p;  shfl.sync.up.b32 r0|p, %r482, %r490, %r509, %r511;  @p add.s32 r0, r0, %r482;  mov.s32 %r488, r0;}
	// end inline asm
	mov.b32 	%r496, 4;
	// begin inline asm
	{  .reg .s32 r0;  .reg .pred p;  shfl.sync.up.b32 r0|p, %r488, %r496, %r509, %r511;  @p add.s32 r0, r0, %r488;  mov.s32 %r494, r0;}
	// end inline asm
	mov.b32 	%r502, 8;
	// begin inline asm
	{  .reg .s32 r0;  .reg .pred p;  shfl.sync.up.b32 r0|p, %r494, %r502, %r509, %r511;  @p add.s32 r0, r0, %r494;  mov.s32 %r500, r0;}
	// end inline asm
	mov.b32 	%r508, 16;
	// begin inline asm
	{  .reg .s32 r0;  .reg .pred p;  shfl.sync.up.b32 r0|p, %r500, %r508, %r509, %r511;  @p add.s32 r0, r0, %r500;  mov.s32 %r506, r0;}
	// end inline asm
	sub.s32 	%r536, %r506, %r486;
	add.s32 	%r537, %r514, %r536;
	add.s32 	%r538, %r515, %r537;
	add.s32 	%r539, %r516, %r538;
	add.s32 	%r540, %r517, %r539;
	add.s32 	%r541, %r518, %r540;
	add.s32 	%r542, %r519, %r541;
	add.s32 	%r543, %r520, %r542;
	add.s32 	%r544, %r521, %r543;
	add.s32 	%r545, %r522, %r544;
	add.s32 	%r546, %r523, %r545;
	add.s32 	%r547, %r524, %r546;
	st.shared.u32 	[%r513+13328], %r536;
	st.shared.u32 	[%r513+13332], %r537;
	st.shared.u32 	[%r513+13336], %r538;
	st.shared.u32 	[%r513+13340], %r539;
	st.shared.u32 	[%r513+13344], %r540;
	st.shared.u32 	[%r513+13348], %r541;
	st.shared.u32 	[%r513+13352], %r542;
	st.shared.u32 	[%r513+13356], %r543;
	st.shared.u32 	[%r513+13360], %r544;
	st.shared.u32 	[%r513+13364], %r545;
	st.shared.u32 	[%r513+13368], %r546;
	st.shared.u32 	[%r513+13372], %r547;
$L__BB12_113:
	setp.gt.u32 	%p72, %r1, 255;
	bar.sync 	0;
	ld.shared.u32 	%r137, [%r136];
	@%p72 bra 	$L__BB12_115;
	ld.shared.u32 	%r548, [%r121];
	add.s32 	%r549, %r548, %r137;
	st.shared.u32 	[%r121], %r549;
	ld.shared.u32 	%r550, [%r121+1024];
	add.s32 	%r551, %r550, %r137;
	st.shared.u32 	[%r121+1024], %r551;
	ld.shared.u32 	%r552, [%r121+2048];
	add.s32 	%r553, %r552, %r137;
	st.shared.u32 	[%r121+2048], %r553;
	ld.shared.u32 	%r554, [%r121+3072];
	add.s32 	%r555, %r554, %r137;
	st.shared.u32 	[%r121+3072], %r555;
	ld.shared.u32 	%r556, [%r121+4096];
	add.s32 	%r557, %r556, %r137;
	st.shared.u32 	[%r121+4096], %r557;
	ld.shared.u32 	%r558, [%r121+5120];
	add.s32 	%r559, %r558, %r137;
	st.shared.u32 	[%r121+5120], %r559;
	ld.shared.u32 	%r560, [%r121+6144];
	add.s32 	%r561, %r560, %r137;
	st.shared.u32 	[%r121+6144], %r561;
	ld.shared.u32 	%r562, [%r121+7168];
	add.s32 	%r563, %r562, %r137;
	st.shared.u32 	[%r121+7168], %r563;
	ld.shared.u32 	%r564, [%r121+8192];
	add.s32 	%r565, %r564, %r137;
	st.shared.u32 	[%r121+8192], %r565;
	ld.shared.u32 	%r566, [%r121+9216];
	add.s32 	%r567, %r566, %r137;
	st.shared.u32 	[%r121+9216], %r567;
	ld.shared.u32 	%r568, [%r121+10240];
	add.s32 	%r569, %r568, %r137;
	st.shared.u32 	[%r121+10240], %r569;
	ld.shared.u32 	%r570, [%r121+11264];
	add.s32 	%r571, %r570, %r137;
	st.shared.u32 	[%r121+11264], %r571;
$L__BB12_115:
	bar.sync 	0;
	// begin inline asm
	mov.u32 %r572, %lanemask_le;
	// end inline asm
	mov.b32 	%r575, 1;
	// begin inline asm
	{
    .reg .pred p;
    and.b32 %r573, %r107, %r575;    setp.ne.u32 p, %r573, 0;
    vote.ballot.sync.b32 %r573, p, 0xffffffff;
    @!p not.b32 %r573, %r573;
}

	// end inline asm
	mov.b32 	%r578, 2;
	// begin inline asm
	{
    .reg .pred p;
    and.b32 %r576, %r107, %r578;    setp.ne.u32 p, %r576, 0;
    vote.ballot.sync.b32 %r576, p, 0xffffffff;
    @!p not.b32 %r576, %r576;
}

	// end inline asm
	and.b32  	%r598, %r576, %r573;
	mov.b32 	%r581, 4;
	// begin inline asm
	{
    .reg .pred p;
    and.b32 %r579, %r107, %r581;    setp.ne.u32 p, %r579, 0;
    vote.ballot.sync.b32 %r579, p, 0xffffffff;
    @!p not.b32 %r579, %r579;
}

	// end inline asm
	and.b32  	%r599, %r579, %r598;
	mov.b32 	%r584, 8;
	// begin inline asm
	{
    .reg .pred p;
    and.b32 %r582, %r107, %r584;    setp.ne.u32 p, %r582, 0;
    vote.ballot.sync.b32 %r582, p, 0xffffffff;
    @!p not.b32 %r582, %r582;
}

	// end inline asm
	and.b32  	%r600, %r582, %r599;
	mov.b32 	%r587, 16;
	// begin inline asm
	{
    .reg .pred p;
    and.b32 %r585, %r107, %r587;    setp.ne.u32 p, %r585, 0;
    vote.ballot.sync.b32 %r585, p, 0xffffffff;
    @!p not.b32 %r585, %r585;
}

	// end inline asm
	and.b32  	%r601, %r585, %r600;
	mov.b32 	%r590, 32;
	// begin inline asm
	{
    .reg .pred p;
    and.b32 %r588, %r107, %r590;    setp.ne.u32 p, %r588, 0;
    vote.ballot.sync.b32 %r588, p, 0xffffffff;
    @!p not.b32 %r588, %r588;
}

	// end inline asm
	and.b32  	%r602, %r588, %r601;
	mov.b32 	%r593, 64;
	// begin inline asm
	{
    .reg .pred p;
    and.b32 %r591, %r107, %r593;    setp.ne.u32 p, %r591, 0;
    vote.ballot.sync.b32 %r591, p, 0xffffffff;
    @!p not.b32 %r591, %r591;
}

	// end inline asm
	and.b32  	%r603, %r591, %r602;
	mov.b32 	%r596, 128;
	// begin inline asm
	{
    .reg .pred p;
    and.b32 %r594, %r107, %r596;    setp.ne.u32 p, %r594, 0;
    vote.ballot.sync.b32 %r594, p, 0xffffffff;
    @!p not.b32 %r594, %r594;
}

	// end inline asm
	and.b32  	%r604, %r594, %r603;
	clz.b32 	%r605, %r604;
	sub.s32 	%r139, 31, %r605;
	and.b32  	%r606, %r572, %r604;
	popc.b32 	%r140, %r606;
	setp.ne.s32 	%p73, %r248, %r139;
	mov.b32 	%r1685, 0;
	@%p73 bra 	$L__BB12_117;
	atom.shared.add.u32 	%r1685, [%r108], %r140;
$L__BB12_117:
	ld.param.u32 	%r1591, [_ZN3cub18CUB_300001_SM_10006detail10radix_sort29DeviceRadixSortOnesweepKernelINS1_5radix10policy_hubIjNS0_8NullTypeEyE10Policy1000ELNS0_9SortOrderE0EjS6_yiiNS1_21identity_decomposer_tEEEvPT5_SC_PT3_PKSD_PT1_PKSH_PT2_PKSL_T4_iiT6__param_9];
	shfl.sync.idx.b32	%r632|%p74, %r1685, %r139, 31, -1;
	add.s32 	%r143, %r140, %r632;
	shr.u32 	%r633, %r1654, %r1591;
	and.b32  	%r629, %r633, %r82;
	mov.b32 	%r609, 1;
	// begin inline asm
	{
    .reg .pred p;
    and.b32 %r607, %r629, %r609;    setp.ne.u32 p, %r607, 0;
    vote.ballot.sync.b32 %r607, p, 0xffffffff;
    @!p not.b32 %r607, %r607;
}

	// end inline asm
	mov.b32 	%r612, 2;
	// begin inline asm
	{
    .reg .pred p;
    and.b32 %r610, %r629, %r612;    setp.ne.u32 p, %r610, 0;
    vote.ballot.sync.b32 %r610, p, 0xffffffff;
    @!p not.b32 %r610, %r610;
}

	// end inline asm
	and.b32  	%r634, %r610, %r607;
	mov.b32 	%r615, 4;
	// begin inline asm
	{
    .reg .pred p;
    and.b32 %r613, %r629, %r615;    setp.ne.u32 p, %r613, 0;
    vote.ballot.sync.b32 %r613, p, 0xffffffff;
    @!p not.b32 %r613, %r613;
}

	// end inline asm
	and.b32  	%r635, %r613, %r634;
	mov.b32 	%r618, 8;
	// begin inline asm
	{
    .reg .pred p;
    and.b32 %r616, %r629, %r618;    setp.ne.u32 p, %r616, 0;
    vote.ballot.sync.b32 %r616, p, 0xffffffff;
    @!p not.b32 %r616, %r616;
}

	// end inline asm
	and.b32  	%r636, %r616, %r635;
	mov.b32 	%r621, 16;
	// begin inline asm
	{
    .reg .pred p;
    and.b32 %r619, %r629, %r621;    setp.ne.u32 p, %r619, 0;
    vote.ballot.sync.b32 %r619, p, 0xffffffff;
    @!p not.b32 %r619, %r619;
}

	// end inline asm
	and.b32  	%r637, %r619, %r636;
	mov.b32 	%r624, 32;
	// begin inline asm
	{
    .reg .pred p;
    and.b32 %r622, %r629, %r624;    setp.ne.u32 p, %r622, 0;
    vote.ballot.sync.b32 %r622, p, 0xffffffff;
    @!p not.b32 %r622, %r622;
}

	// end inline asm
	and.b32  	%r638, %r622, %r637;
	mov.b32 	%r627, 64;
	// begin inline asm
	{
    .reg .pred p;
    and.b32 %r625, %r629, %r627;    setp.ne.u32 p, %r625, 0;
    vote.ballot.sync.b32 %r625, p, 0xffffffff;
    @!p not.b32 %r625, %r625;
}

	// end inline asm
	and.b32  	%r639, %r625, %r638;
	mov.b32 	%r630, 128;
	// begin inline asm
	{
    .reg .pred p;
    and.b32 %r628, %r629, %r630;    setp.ne.u32 p, %r628, 0;
    vote.ballot.sync.b32 %r628, p, 0xffffffff;
    @!p not.b32 %r628, %r628;
}

	// end inline asm
	and.b32  	%r640, %r628, %r639;
	clz.b32 	%r641, %r640;
	sub.s32 	%r144, 31, %r641;
	and.b32  	%r642, %r572, %r640;
	popc.b32 	%r145, %r642;
	setp.ne.s32 	%p75, %r248, %r144;
	mov.b32 	%r1686, 0;
	@%p75 bra 	$L__BB12_119;
	atom.shared.add.u32 	%r1686, [%r109], %r145;
$L__BB12_119:
	ld.param.u32 	%r1592, [_ZN3cub18CUB_300001_SM_10006detail10radix_sort29DeviceRadixSortOnesweepKernelINS1_5radix10policy_hubIjNS0_8NullTypeEyE10Policy1000ELNS0_9SortOrderE0EjS6_yiiNS1_21identity_decomposer_tEEEvPT5_SC_PT3_PKSD_PT1_PKSH_PT2_PKSL_T4_iiT6__param_9];
	shfl.sync.idx.b32	%r668|%p76, %r1686, %r144, 31, -1;
	add.s32 	%r148, %r145, %r668;
	shr.u32 	%r669, %r1655, %r1592;
	and.b32  	%r665, %r669, %r82;
	mov.b32 	%r645, 1;
	// begin inline asm
	{
    .reg .pred p;
    and.b32 %r643, %r665, %r645;    setp.ne.u32 p, %r643, 0;
    vote.ballot.sync.b32 %r643, p, 0xffffffff;
    @!p not.b32 %r643, %r643;
}

	// end inline asm
	mov.b32 	%r648, 2;
	// begin inline asm
	{
    .reg .pred p;
    and.b32 %r646, %r665, %r648;    setp.ne.u32 p, %r646, 0;
    vote.ballot.sync.b32 %r646, p, 0xffffffff;
    @!p not.b32 %r646, %r646;
}

	// end inline asm
	and.b32  	%r670, %r646, %r643;
	mov.b32 	%r651, 4;
	// begin inline asm
	{
    .reg .pred p;
    and.b32 %r649, %r665, %r651;    setp.ne.u32 p, %r649, 0;
    vote.ballot.sync.b32 %r649, p, 0xffffffff;
    @!p not.b32 %r649, %r649;
}

	// end inline asm
	and.b32  	%r671, %r649, %r670;
	mov.b32 	%r654, 8;
	// begin inline asm
	{
    .reg .pred p;
    and.b32 %r652, %r665, %r654;    setp.ne.u32 p, %r652, 0;
    vote.ballot.sync.b32 %r652, p, 0xffffffff;
    @!p not.b32 %r652, %r652;
}

	// end inline asm
	and.b32  	%r672, %r652, %r671;
	mov.b32 	%r657, 16;
	// begin inline asm
	{
    .reg .pred p;
    and.b32 %r655, %r665, %r657;    setp.ne.u32 p, %r655, 0;
    vote.ballot.sync.b32 %r655, p, 0xffffffff;
    @!p not.b32 %r655, %r655;
}

	// end inline asm
	and.b32  	%r673, %r655, %r672;
	mov.b32 	%r660, 32;
	// begin inline asm
	{
    .reg .pred p;
    and.b32 %r658, %r665, %r660;    setp.ne.u32 p, %r658, 0;
    vote.ballot.sync.b32 %r658, p, 0xffffffff;
    @!p not.b32 %r658, %r658;
}

	// end inline asm
	and.b32  	%r674, %r658, %r673;
	mov.b32 	%r663, 64;
	// begin inline asm
	{
    .reg .pred p;
    and.b32 %r661, %r665, %r663;    setp.ne.u32 p, %r661, 0;
    vote.ballot.sync.b32 %r661, p, 0xffffffff;
    @!p not.b32 %r661, %r661;
}

	// end inline asm
	and.b32  	%r675, %r661, %r674;
	mov.b32 	%r666, 128;
	// begin inline asm
	{
    .reg .pred p;
    and.b32 %r664, %r665, %r666;    setp.ne.u32 p, %r664, 0;
    vote.ballot.sync.b32 %r664, p, 0xffffffff;
    @!p not.b32 %r664, %r664;
}

	// end inline asm
	and.b32  	%r676, %r664, %r675;
	clz.b32 	%r677, %r676;
	sub.s32 	%r149, 31, %r677;
	and.b32  	%r678, %r572, %r676;
	popc.b32 	%r150, %r678;
	setp.ne.s32 	%p77, %r248, %r149;
	mov.b32 	%r1687, 0;
	@%p77 bra 	$L__BB12_121;
	atom.shared.add.u32 	%r1687, [%r110], %r150;
$L__BB12_121:
	ld.param.u32 	%r1593, [_ZN3cub18CUB_300001_SM_10006detail10radix_sort29DeviceRadixSortOnesweepKernelINS1_5radix10policy_hubIjNS0_8NullTypeEyE10Policy1000ELNS0_9SortOrderE0EjS6_yiiNS1_21identity_decomposer_tEEEvPT5_SC_PT3_PKSD_PT1_PKSH_PT2_PKSL_T4_iiT6__param_9];
	shfl.sync.idx.b32	%r704|%p78, %r1687, %r149, 31, -1;
	add.s32 	%r153, %r150, %r704;
	shr.u32 	%r705, %r1656, %r1593;
	and.b32  	%r701, %r705, %r82;
	mov.b32 	%r681, 1;
	// begin inline asm
	{
    .reg .pred p;
    and.b32 %r679, %r701, %r681;    setp.ne.u32 p, %r679, 0;
    vote.ballot.sync.b32 %r679, p, 0xffffffff;
    @!p not.b32 %r679, %r679;
}

	// end inline asm
	mov.b32 	%r684, 2;
	// begin inline asm
	{
    .reg .pred p;
    and.b32 %r682, %r701, %r684;    setp.ne.u32 p, %r682, 0;
    vote.ballot.sync.b32 %r682, p, 0xffffffff;
    @!p not.b32 %r682, %r682;
}

	// end inline asm
	and.b32  	%r706, %r682, %r679;
	mov.b32 	%r687, 4;
	// begin inline asm
	{
    .reg .pred p;
    and.b32 %r685, %r701, %r687;    setp.ne.u32 p, %r685, 0;
    vote.ballot.sync.b32 %r685, p, 0xffffffff;
    @!p not.b32 %r685, %r685;
}

	// end inline asm
	and.b32  	%r707, %r685, %r706;
	mov.b32 	%r690, 8;
	// begin inline asm
	{
    .reg .pred p;
    and.b32 %r688, %r701, %r690;    setp.ne.u32 p, %r688, 0;
    vote.ballot.sync.b32 %r688, p, 0xffffffff;
    @!p not.b32 %r688, %r688;
}

	// end inline asm
	and.b32  	%r708, %r688, %r707;
	mov.b32 	%r693, 16;
	// begin inline asm
	{
    .reg .pred p;
    and.b32 %r691, %r701, %r693;    setp.ne.u32 p, %r691, 0;
    vote.ballot.sync.b32 %r691, p, 0xffffffff;
    @!p not.b32 %r691, %r691;
}

	// end inline asm
	and.b32  	%r709, %r691, %r708;
	mov.b32 	%r696, 32;
	// begin inline asm
	{
    .reg .pred p;
    and.b32 %r694, %r701, %r696;    setp.ne.u32 p, %r694, 0;
    vote.ballot.sync.b32 %r694, p, 0xffffffff;
    @!p not.b32 %r694, %r694;
}

	// end inline asm
	and.b32  	%r710, %r694, %r709;
	mov.b32 	%r699, 64;
	// begin inline asm
	{
    .reg .pred p;
    and.b32 %r697, %r701, %r699;    setp.ne.u32 p, %r697, 0;
    vote.ballot.sync.b32 %r697, p, 0xffffffff;
    @!p not.b32 %r697, %r697;
}

	// end inline asm
	and.b32  	%r711, %r697, %r710;
	mov.b32 	%r702, 128;
	// begin inline asm
	{
    .reg .pred p;
    and.b32 %r700, %r701, %r702;    setp.ne.u32 p, %r700, 0;
    vote.ballot.sync.b32 %r700, p, 0xffffffff;
    @!p not.b32 %r700, %r700;
}

	// end inline asm
	and.b32  	%r712, %r700, %r711;
	clz.b32 	%r713, %r712;
	sub.s32 	%r154, 31, %r713;
	and.b32  	%r714, %r572, %r712;
	popc.b32 	%r155, %r714;
	setp.ne.s32 	%p79, %r248, %r154;
	mov.b32 	%r1688, 0;
	@%p79 bra 	$L__BB12_123;
	atom.shared.add.u32 	%r1688, [%r111], %r155;
$L__BB12_123:
	ld.param.u32 	%r1594, [_ZN3cub18CUB_300001_SM_10006detail10radix_sort29DeviceRadixSortOnesweepKernelINS1_5radix10policy_hubIjNS0_8NullTypeEyE10Policy1000ELNS0_9SortOrderE0EjS6_yiiNS1_21identity_decomposer_tEEEvPT5_SC_PT3_PKSD_PT1_PKSH_PT2_PKSL_T4_iiT6__param_9];
	shfl.sync.idx.b32	%r740|%p80, %r1688, %r154, 31, -1;
	add.s32 	%r158, %r155, %r740;
	shr.u32 	%r741, %r1657, %r1594;
	and.b32  	%r737, %r741, %r82;
	mov.b32 	%r717, 1;
	// begin inline asm
	{
    .reg .pred p;
    and.b32 %r715, %r737, %r717;    setp.ne.u32 p, %r715, 0;
    vote.ballot.sync.b32 %r715, p, 0xffffffff;
    @!p not.b32 %r715, %r715;
}

	// end inline asm
	mov.b32 	%r720, 2;
	// begin inline asm
	{
    .reg .pred p;
    and.b32 %r718, %r737, %r720;    setp.ne.u32 p, %r718, 0;
    vote.ballot.sync.b32 %r718, p, 0xffffffff;
    @!p not.b32 %r718, %r718;
}

	// end inline asm
	and.b32  	%r742, %r718, %r715;
	mov.b32 	%r723, 4;
	// begin inline asm
	{
    .reg .pred p;
    and.b32 %r721, %r737, %r723;    setp.ne.u32 p, %r721, 0;
    vote.ballot.sync.b32 %r721, p, 0xffffffff;
    @!p not.b32 %r721, %r721;
}

	// end inline asm
	and.b32  	%r743, %r721, %r742;
	mov.b32 	%r726, 8;
	// begin inline asm
	{
    .reg .pred p;
    and.b32 %r724, %r737, %r726;    setp.ne.u32 p, %r724, 0;
    vote.ballot.sync.b32 %r724, p, 0xffffffff;
    @!p not.b32 %r724, %r724;
}

	// end inline asm
	and.b32  	%r744, %r724, %r743;
	mov.b32 	%r729, 16;
	// begin inline asm
	{
    .reg .pred p;
    and.b32 %r727, %r737, %r729;    setp.ne.u32 p, %r727, 0;
    vote.ballot.sync.b32 %r727, p, 0xffffffff;
    @!p not.b32 %r727, %r727;
}

	// end inline asm
	and.b32  	%r745, %r727, %r744;
	mov.b32 	%r732, 32;
	// begin inline asm
	{
    .reg .pred p;
    and.b32 %r730, %r737, %r732;    setp.ne.u32 p, %r730, 0;
    vote.ballot.sync.b32 %r730, p, 0xffffffff;
    @!p not.b32 %r730, %r730;
}

	// end inline asm
	and.b32  	%r746, %r730, %r745;
	mov.b32 	%r735, 64;
	// begin inline asm
	{
    .reg .pred p;
    and.b32 %r733, %r737, %r735;    setp.ne.u32 p, %r733, 0;
    vote.ballot.sync.b32 %r733, p, 0xffffffff;
    @!p not.b32 %r733, %r733;
}

	// end inline asm
	and.b32  	%r747, %r733, %r746;
	mov.b32 	%r738, 128;
	// begin inline asm
	{
    .reg .pred p;
    and.b32 %r736, %r737, %r738;    setp.ne.u32 p, %r736, 0;
    vote.ballot.sync.b32 %r736, p, 0xffffffff;
    @!p not.b32 %r736, %r736;
}

	// end inline asm
	and.b32  	%r748, %r736, %r747;
	clz.b32 	%r749, %r748;
	sub.s32 	%r159, 31, %r749;
	and.b32  	%r750, %r572, %r748;
	popc.b32 	%r160, %r750;
	setp.ne.s32 	%p81, %r248, %r159;
	mov.b32 	%r1689, 0;
	@%p81 bra 	$L__BB12_125;
	atom.shared.add.u32 	%r1689, [%r112], %r160;
$L__BB12_125:
	ld.param.u32 	%r1595, [_ZN3cub18CUB_300001_SM_10006detail10radix_sort29DeviceRadixSortOnesweepKernelINS1_5radix10policy_hubIjNS0_8NullTypeEyE10Policy1000ELNS0_9SortOrderE0EjS6_yiiNS1_21identity_decomposer_tEEEvPT5_SC_PT3_PKSD_PT1_PKSH_PT2_PKSL_T4_iiT6__param_9];
	shfl.sync.idx.b32	%r776|%p82, %r1689, %r159, 31, -1;
	add.s32 	%r163, %r160, %r776;
	shr.u32 	%r777, %r1658, %r1595;
	and.b32  	%r773, %r777, %r82;
	mov.b32 	%r753, 1;
	// begin inline asm
	{
    .reg .pred p;
    and.b32 %r751, %r773, %r753;    setp.ne.u32 p, %r751, 0;
    vote.ballot.sync.b32 %r751, p, 0xffffffff;
    @!p not.b32 %r751, %r751;
}

	// end inline asm
	mov.b32 	%r756, 2;
	// begin inline asm
	{
    .reg .pred p;
    and.b32 %r754, %r773, %r756;    setp.ne.u32 p, %r754, 0;
    vote.ballot.sync.b32 %r754, p, 0xffffffff;
    @!p not.b32 %r754, %r754;
}

	// end inline asm
	and.b32  	%r778, %r754, %r751;
	mov.b32 	%r759, 4;
	// begin inline asm
	{
    .reg .pred p;
    and.b32 %r757, %r773, %r759;    setp.ne.u32 p, %r757, 0;
    vote.ballot.sync.b32 %r757, p, 0xffffffff;
    @!p not.b32 %r757, %r757;
}

	// end inline asm
	and.b32  	%r779, %r757, %r778;
	mov.b32 	%r762, 8;
	// begin inline asm
	{
    .reg .pred p;
    and.b32 %r760, %r773, %r762;    setp.ne.u32 p, %r760, 0;
    vote.ballot.sync.b32 %r760, p, 0xffffffff;
    @!p not.b32 %r760, %r760;
}

	// end inline asm
	and.b32  	%r780, %r760, %r779;
	mov.b32 	%r765, 16;
	// begin inline asm
	{
    .reg .pred p;
    and.b32 %r763, %r773, %r765;    setp.ne.u32 p, %r763, 0;
    vote.ballot.sync.b32 %r763, p, 0xffffffff;
    @!p not.b32 %r763, %r763;
}

	// end inline asm
	and.b32  	%r781, %r763, %r780;
	mov.b32 	%r768, 32;
	// begin inline asm
	{
    .reg .pred p;
    and.b32 %r766, %r773, %r768;    setp.ne.u32 p, %r766, 0;
    vote.ballot.sync.b32 %r766, p, 0xffffffff;
    @!p not.b32 %r766, %r766;
}

	// end inline asm
	and.b32  	%r782, %r766, %r781;
	mov.b32 	%r771, 64;
	// begin inline asm
	{
    .reg .pred p;
    and.b32 %r769, %r773, %r771;    setp.ne.u32 p, %r769, 0;
    vote.ballot.sync.b32 %r769, p, 0xffffffff;
    @!p not.b32 %r769, %r769;
}

	// end inline asm
	and.b32  	%r783, %r769, %r782;
	mov.b32 	%r774, 128;
	// begin inline asm
	{
    .reg .pred p;
    and.b32 %r772, %r773, %r774;    setp.ne.u32 p, %r772, 0;
    vote.ballot.sync.b32 %r772, p, 0xffffffff;
    @!p not.b32 %r772, %r772;
}

	// end inline asm
	and.b32  	%r784, %r772, %r783;
	clz.b32 	%r785, %r784;
	sub.s32 	%r164, 31, %r785;
	and.b32  	%r786, %r572, %r784;
	popc.b32 	%r165, %r786;
	setp.ne.s32 	%p83, %r248, %r164;
	mov.b32 	%r1690, 0;
	@%p83 bra 	$L__BB12_127;
	atom.shared.add.u32 	%r1690, [%r113], %r165;
$L__BB12_127:
	ld.param.u32 	%r1596, [_ZN3cub18CUB_300001_SM_10006detail10radix_sort29DeviceRadixSortOnesweepKernelINS1_5radix10policy_hubIjNS0_8NullTypeEyE10Policy1000ELNS0_9SortOrderE0EjS6_yiiNS1_21identity_decomposer_tEEEvPT5_SC_PT3_PKSD_PT1_PKSH_PT2_PKSL_T4_iiT6__param_9];
	shfl.sync.idx.b32	%r812|%p84, %r1690, %r164, 31, -1;
	add.s32 	%r168, %r165, %r812;
	shr.u32 	%r813, %r1659, %r1596;
	and.b32  	%r809, %r813, %r82;
	mov.b32 	%r789, 1;
	// begin inline asm
	{
    .reg .pred p;
    and.b32 %r787, %r809, %r789;    setp.ne.u32 p, %r787, 0;
    vote.ballot.sync.b32 %r787, p, 0xffffffff;
    @!p not.b32 %r787, %r787;
}

	// end inline asm
	mov.b32 	%r792, 2;
	// begin inline asm
	{
    .reg .pred p;
    and.b32 %r790, %r809, %r792;    setp.ne.u32 p, %r790, 0;
    vote.ballot.sync.b32 %r790, p, 0xffffffff;
    @!p not.b32 %r790, %r790;
}

	// end inline asm
	and.b32  	%r814, %r790, %r787;
	mov.b32 	%r795, 4;
	// begin inline asm
	{
    .reg .pred p;
    and.b32 %r793, %r809, %r795;    setp.ne.u32 p, %r793, 0;
    vote.ballot.sync.b32 %r793, p, 0xffffffff;
    @!p not.b32 %r793, %r793;
}

	// end inline asm
	and.b32  	%r815, %r793, %r814;
	mov.b32 	%r798, 8;
	// begin inline asm
	{
    .reg .pred p;
    and.b32 %r796, %r809, %r798;    setp.ne.u32 p, %r796, 0;
    vote.ballot.sync.b32 %r796, p, 0xffffffff;
    @!p not.b32 %r796, %r796;
}

	// end inline asm
	and.b32  	%r816, %r796, %r815;
	mov.b32 	%r801, 16;
	// begin inline asm
	{
    .reg .pred p;
    and.b32 %r799, %r809, %r801;    setp.ne.u32 p, %r799, 0;
    vote.ballot.sync.b32 %r799, p, 0xffffffff;
    @!p not.b32 %r799, %r799;
}

	// end inline asm
	and.b32  	%r817, %r799, %r816;
	mov.b32 	%r804, 32;
	// begin inline asm
	{
    .reg .pred p;
    and.b32 %r802, %r809, %r804;    setp.ne.u32 p, %r802, 0;
    vote.ballot.sync.b32 %r802, p, 0xffffffff;
    @!p not.b32 %r802, %r802;
}

	// end inline asm
	and.b32  	%r818, %r802, %r817;
	mov.b32 	%r807, 64;
	// begin inline asm
	{
    .reg .pred p;
    and.b32 %r805, %r809, %r807;    setp.ne.u32 p, %r805, 0;
    vote.ballot.sync.b32 %r805, p, 0xffffffff;
    @!p not.b32 %r805, %r805;
}

	// end inline asm
	and.b32  	%r819, %r805, %r818;
	mov.b32 	%r810, 128;
	// begin inline asm
	{
    .reg .pred p;
    and.b32 %r808, %r809, %r810;    setp.ne.u32 p, %r808, 0;
    vote.ballot.sync.b32 %r808, p, 0xffffffff;
    @!p not.b32 %r808, %r808;
}

	// end inline asm
	and.b32  	%r820, %r808, %r819;
	clz.b32 	%r821, %r820;
	sub.s32 	%r169, 31, %r821;
	and.b32  	%r822, %r572, %r820;
	popc.b32 	%r170, %r822;
	setp.ne.s32 	%p85, %r248, %r169;
	mov.b32 	%r1691, 0;
	@%p85 bra 	$L__BB12_129;
	atom.shared.add.u32 	%r1691, [%r114], %r170;
$L__BB12_129:
	ld.param.u32 	%r1597, [_ZN3cub18CUB_300001_SM_10006detail10radix_sort29DeviceRadixSortOnesweepKernelINS1_5radix10policy_hubIjNS0_8NullTypeEyE10Policy1000ELNS0_9SortOrderE0EjS6_yiiNS1_21identity_decomposer_tEEEvPT5_SC_PT3_PKSD_PT1_PKSH_PT2_PKSL_T4_iiT6__param_9];
	shfl.sync.idx.b32	%r848|%p86, %r1691, %r169, 31, -1;
	add.s32 	%r173, %r170, %r848;
	shr.u32 	%r849, %r1660, %r1597;
	and.b32  	%r845, %r849, %r82;
	mov.b32 	%r825, 1;
	// begin inline asm
	{
    .reg .pred p;
    and.b32 %r823, %r845, %r825;    setp.ne.u32 p, %r823, 0;
    vote.ballot.sync.b32 %r823, p, 0xffffffff;
    @!p not.b32 %r823, %r823;
}

	// end inline asm
	mov.b32 	%r828, 2;
	// begin inline asm
	{
    .reg .pred p;
    and.b32 %r826, %r845, %r828;    setp.ne.u32 p, %r826, 0;
    vote.ballot.sync.b32 %r826, p, 0xffffffff;
    @!p not.b32 %r826, %r826;
}

	// end inline asm
	and.b32  	%r850, %r826, %r823;
	mov.b32 	%r831, 4;
	// begin inline asm
	{
    .reg .pred p;
    and.b32 %r829, %r845, %r831;    setp.ne.u32 p, %r829, 0;
    vote.ballot.sync.b32 %r829, p, 0xffffffff;
    @!p not.b32 %r829, %r829;
}

	// end inline asm
	and.b32  	%r851, %r829, %r850;
	mov.b32 	%r834, 8;
	// begin inline asm
	{
    .reg .pred p;
    and.b32 %r832, %r845, %r834;    setp.ne.u32 p, %r832, 0;
    vote.ballot.sync.b32 %r832, p, 0xffffffff;
    @!p not.b32 %r832, %r832;
}

	// end inline asm
	and.b32  	%r852, %r832, %r851;
	mov.b32 	%r837, 16;
	// begin inline asm
	{
    .reg .pred p;
    and.b32 %r835, %r845, %r837;    setp.ne.u32 p, %r835, 0;
    vote.ballot.sync.b32 %r835, p, 0xffffffff;
    @!p not.b32 %r835, %r835;
}

	// end inline asm
	and.b32  	%r853, %r835, %r852;
	mov.b32 	%r840, 32;
	// begin inline asm
	{
    .reg .pred p;
    and.b32 %r838, %r845, %r840;    setp.ne.u32 p, %r838, 0;
    vote.ballot.sync.b32 %r838, p, 0xffffffff;
    @!p not.b32 %r838, %r838;
}

	// end inline asm
	and.b32  	%r854, %r838, %r853;
	mov.b32 	%r843, 64;
	// begin inline asm
	{
    .reg .pred p;
    and.b32 %r841, %r845, %r843;    setp.ne.u32 p, %r841, 0;
    vote.ballot.sync.b32 %r841, p, 0xffffffff;
    @!p not.b32 %r841, %r841;
}

	// end inline asm
	and.b32  	%r855, %r841, %r854;
	mov.b32 	%r846, 128;
	// begin inline asm
	{
    .reg .pred p;
    and.b32 %r844, %r845, %r846;    setp.ne.u32 p, %r844, 0;
    vote.ballot.sync.b32 %r844, p, 0xffffffff;
    @!p not.b32 %r844, %r844;
}

	// end inline asm
	and.b32  	%r856, %r844, %r855;
	clz.b32 	%r857, %r856;
	sub.s32 	%r174, 31, %r857;
	and.b32  	%r858, %r572, %r856;
	popc.b32 	%r175, %r858;
	setp.ne.s32 	%p87, %r248, %r174;
	mov.b32 	%r1692, 0;
	@%p87 bra 	$L__BB12_131;
	ld.param.u32 	%r1598, [_ZN3cub18CUB_300001_SM_10006detail10radix_sort29DeviceRadixSortOnesweepKernelINS1_5radix10policy_hubIjNS0_8NullTypeEyE10Policy1000ELNS0_9SortOrderE0EjS6_yiiNS1_21identity_decomposer_tEEEvPT5_SC_PT3_PKSD_PT1_PKSH_PT2_PKSL_T4_iiT6__param_9];
	shl.b32 	%r859, %r1, 5;
	and.b32  	%r860, %r859, 31744;
	mov.u32 	%r861, _ZZN3cub18CUB_300001_SM_10006detail10radix_sort29DeviceRadixSortOnesweepKernelINS1_5radix10policy_hubIjNS0_8NullTypeEyE10Policy1000ELNS0_9SortOrderE0EjS6_yiiNS1_21identity_decomposer_tEEEvPT5_SC_PT3_PKSD_PT1_PKSH_PT2_PKSL_T4_iiT6_E1s;
	add.s32 	%r862, %r861, %r860;
	shr.u32 	%r863, %r1660, %r1598;
	and.b32  	%r864, %r863, %r82;
	shl.b32 	%r865, %r864, 2;
	add.s32 	%r866, %r862, %r865;
	atom.shared.add.u32 	%r1692, [%r866], %r175;
$L__BB12_131:
	ld.param.u32 	%r1599, [_ZN3cub18CUB_300001_SM_10006detail10radix_sort29DeviceRadixSortOnesweepKernelINS1_5radix10policy_hubIjNS0_8NullTypeEyE10Policy1000ELNS0_9SortOrderE0EjS6_yiiNS1_21identity_decomposer_tEEEvPT5_SC_PT3_PKSD_PT1_PKSH_PT2_PKSL_T4_iiT6__param_9];
	shfl.sync.idx.b32	%r892|%p88, %r1692, %r174, 31, -1;
	add.s32 	%r178, %r175, %r892;
	shr.u32 	%r893, %r1661, %r1599;
	and.b32  	%r889, %r893, %r82;
	mov.b32 	%r869, 1;
	// begin inline asm
	{
    .reg .pred p;
    and.b32 %r867, %r889, %r869;    setp.ne.u32 p, %r867, 0;
    vote.ballot.sync.b32 %r867, p, 0xffffffff;
    @!p not.b32 %r867, %r867;
}

	// end inline asm
	mov.b32 	%r872, 2;
	// begin inline asm
	{
    .reg .pred p;
    and.b32 %r870, %r889, %r872;    setp.ne.u32 p, %r870, 0;
    vote.ballot.sync.b32 %r870, p, 0xffffffff;
    @!p not.b32 %r870, %r870;
}

	// end inline asm
	and.b32  	%r894, %r870, %r867;
	mov.b32 	%r875, 4;
	// begin inline asm
	{
    .reg .pred p;
    and.b32 %r873, %r889, %r875;    setp.ne.u32 p, %r873, 0;
    vote.ballot.sync.b32 %r873, p, 0xffffffff;
    @!p not.b32 %r873, %r873;
}

	// end inline asm
	and.b32  	%r895, %r873, %r894;
	mov.b32 	%r878, 8;
	// begin inline asm
	{
    .reg .pred p;
    and.b32 %r876, %r889, %r878;    setp.ne.u32 p, %r876, 0;
    vote.ballot.sync.b32 %r876, p, 0xffffffff;
    @!p not.b32 %r876, %r876;
}

	// end inline asm
	and.b32  	%r896, %r876, %r895;
	mov.b32 	%r881, 16;
	// begin inline asm
	{
    .reg .pred p;
    and.b32 %r879, %r889, %r881;    setp.ne.u32 p, %r879, 0;
    vote.ballot.sync.b32 %r879, p, 0xffffffff;
    @!p not.b32 %r879, %r879;
}

	// end inline asm
	and.b32  	%r897, %r879, %r896;
	mov.b32 	%r884, 32;
	// begin inline asm
	{
    .reg .pred p;
    and.b32 %r882, %r889, %r884;    setp.ne.u32 p, %r882, 0;
    vote.ballot.sync.b32 %r882, p, 0xffffffff;
    @!p not.b32 %r882, %r882;
}

	// end inline asm
	and.b32  	%r898, %r882, %r897;
	mov.b32 	%r887, 64;
	// begin inline asm
	{
    .reg .pred p;
    and.b32 %r885, %r889, %r887;    setp.ne.u32 p, %r885, 0;
    vote.ballot.sync.b32 %r885, p, 0xffffffff;
    @!p not.b32 %r885, %r885;
}

	// end inline asm
	and.b32  	%r899, %r885, %r898;
	mov.b32 	%r890, 128;
	// begin inline asm
	{
    .reg .pred p;
    and.b32 %r888, %r889, %r890;    setp.ne.u32 p, %r888, 0;
    vote.ballot.sync.b32 %r888, p, 0xffffffff;
    @!p not.b32 %r888, %r888;
}

	// end inline asm
	and.b32  	%r900, %r888, %r899;
	clz.b32 	%r901, %r900;
	sub.s32 	%r179, 31, %r901;
	and.b32  	%r902, %r572, %r900;
	popc.b32 	%r180, %r902;
	setp.ne.s32 	%p89, %r248, %r179;
	mov.b32 	%r1693, 0;
	@%p89 bra 	$L__BB12_133;
	ld.param.u32 	%r1600, [_ZN3cub18CUB_300001_SM_10006detail10radix_sort29DeviceRadixSortOnesweepKernelINS1_5radix10policy_hubIjNS0_8NullTypeEyE10Policy1000ELNS0_9SortOrderE0EjS6_yiiNS1_21identity_decomposer_tEEEvPT5_SC_PT3_PKSD_PT1_PKSH_PT2_PKSL_T4_iiT6__param_9];
	shl.b32 	%r903, %r1, 5;
	and.b32  	%r904, %r903, 31744;
	mov.u32 	%r905, _ZZN3cub18CUB_300001_SM_10006detail10radix_sort29DeviceRadixSortOnesweepKernelINS1_5radix10policy_hubIjNS0_8NullTypeEyE10Policy1000ELNS0_9SortOrderE0EjS6_yiiNS1_21identity_decomposer_tEEEvPT5_SC_PT3_PKSD_PT1_PKSH_PT2_PKSL_T4_iiT6_E1s;
	add.s32 	%r906, %r905, %r904;
	shr.u32 	%r907, %r1661, %r1600;
	and.b32  	%r908, %r907, %r82;
	shl.b32 	%r909, %r908, 2;
	add.s32 	%r910, %r906, %r909;
	atom.shared.add.u32 	%r1693, [%r910], %r180;
$L__BB12_133:
	ld.param.u32 	%r1601, [_ZN3cub18CUB_300001_SM_10006detail10radix_sort29DeviceRadixSortOnesweepKernelINS1_5radix10policy_hubIjNS0_8NullTypeEyE10Policy1000ELNS0_9SortOrderE0EjS6_yiiNS1_21identity_decomposer_tEEEvPT5_SC_PT3_PKSD_PT1_PKSH_PT2_PKSL_T4_iiT6__param_9];
	shfl.sync.idx.b32	%r936|%p90, %r1693, %r179, 31, -1;
	add.s32 	%r183, %r180, %r936;
	shr.u32 	%r937, %r1662, %r1601;
	and.b32  	%r933, %r937, %r82;
	mov.b32 	%r913, 1;
	// begin inline asm
	{
    .reg .pred p;
    and.b32 %r911, %r933, %r913;    setp.ne.u32 p, %r911, 0;
    vote.ballot.sync.b32 %r911, p, 0xffffffff;
    @!p not.b32 %r911, %r911;
}

	// end inline asm
	mov.b32 	%r916, 2;
	// begin inline asm
	{
    .reg .pred p;
    and.b32 %r914, %r933, %r916;    setp.ne.u32 p, %r914, 0;
    vote.ballot.sync.b32 %r914, p, 0xffffffff;
    @!p not.b32 %r914, %r914;
}

	// end inline asm
	and.b32  	%r938, %r914, %r911;
	mov.b32 	%r919, 4;
	// begin inline asm
	{
    .reg .pred p;
    and.b32 %r917, %r933, %r919;    setp.ne.u32 p, %r917, 0;
    vote.ballot.sync.b32 %r917, p, 0xffffffff;
    @!p not.b32 %r917, %r917;
}

	// end inline asm
	and.b32  	%r939, %r917, %r938;
	mov.b32 	%r922, 8;
	// begin inline asm
	{
    .reg .pred p;
    and.b32 %r920, %r933, %r922;    setp.ne.u32 p, %r920, 0;
    vote.ballot.sync.b32 %r920, p, 0xffffffff;
    @!p not.b32 %r920, %r920;
}

	// end inline asm
	and.b32  	%r940, %r920, %r939;
	mov.b32 	%r925, 16;
	// begin inline asm
	{
    .reg .pred p;
    and.b32 %r923, %r933, %r925;    setp.ne.u32 p, %r923, 0;
    vote.ballot.sync.b32 %r923, p, 0xffffffff;
    @!p not.b32 %r923, %r923;
}

	// end inline asm
	and.b32  	%r941, %r923, %r940;
	mov.b32 	%r928, 32;
	// begin inline asm
	{
    .reg .pred p;
    and.b32 %r926, %r933, %r928;    setp.ne.u32 p, %r926, 0;
    vote.ballot.sync.b32 %r926, p, 0xffffffff;
    @!p not.b32 %r926, %r926;
}

	// end inline asm
	and.b32  	%r942, %r926, %r941;
	mov.b32 	%r931, 64;
	// begin inline asm
	{
    .reg .pred p;
    and.b32 %r929, %r933, %r931;    setp.ne.u32 p, %r929, 0;
    vote.ballot.sync.b32 %r929, p, 0xffffffff;
    @!p not.b32 %r929, %r929;
}

	// end inline asm
	and.b32  	%r943, %r929, %r942;
	mov.b32 	%r934, 128;
	// begin inline asm
	{
    .reg .pred p;
    and.b32 %r932, %r933, %r934;    setp.ne.u32 p, %r932, 0;
    vote.ballot.sync.b32 %r932, p, 0xffffffff;
    @!p not.b32 %r932, %r932;
}

	// end inline asm
	and.b32  	%r944, %r932, %r943;
	clz.b32 	%r945, %r944;
	sub.s32 	%r184, 31, %r945;
	and.b32  	%r946, %r572, %r944;
	popc.b32 	%r185, %r946;
	setp.ne.s32 	%p91, %r248, %r184;
	mov.b32 	%r1694, 0;
	@%p91 bra 	$L__BB12_135;
	atom.shared.add.u32 	%r1694, [%r115], %r185;
$L__BB12_135:
	ld.param.u32 	%r1602, [_ZN3cub18CUB_300001_SM_10006detail10radix_sort29DeviceRadixSortOnesweepKernelINS1_5radix10policy_hubIjNS0_8NullTypeEyE10Policy1000ELNS0_9SortOrderE0EjS6_yiiNS1_21identity_decomposer_tEEEvPT5_SC_PT3_PKSD_PT1_PKSH_PT2_PKSL_T4_iiT6__param_9];
	shfl.sync.idx.b32	%r972|%p92, %r1694, %r184, 31, -1;
	add.s32 	%r188, %r185, %r972;
	shr.u32 	%r973, %r1663, %r1602;
	and.b32  	%r969, %r973, %r82;
	mov.b32 	%r949, 1;
	// begin inline asm
	{
    .reg .pred p;
    and.b32 %r947, %r969, %r949;    setp.ne.u32 p, %r947, 0;
    vote.ballot.sync.b32 %r947, p, 0xffffffff;
    @!p not.b32 %r947, %r947;
}

	// end inline asm
	mov.b32 	%r952, 2;
	// begin inline asm
	{
    .reg .pred p;
    and.b32 %r950, %r969, %r952;    setp.ne.u32 p, %r950, 0;
    vote.ballot.sync.b32 %r950, p, 0xffffffff;
    @!p not.b32 %r950, %r950;
}

	// end inline asm
	and.b32  	%r974, %r950, %r947;
	mov.b32 	%r955, 4;
	// begin inline asm
	{
    .reg .pred p;
    and.b32 %r953, %r969, %r955;    setp.ne.u32 p, %r953, 0;
    vote.ballot.sync.b32 %r953, p, 0xffffffff;
    @!p not.b32 %r953, %r953;
}

	// end inline asm
	and.b32  	%r975, %r953, %r974;
	mov.b32 	%r958, 8;
	// begin inline asm
	{
    .reg .pred p;
    and.b32 %r956, %r969, %r958;    setp.ne.u32 p, %r956, 0;
    vote.ballot.sync.b32 %r956, p, 0xffffffff;
    @!p not.b32 %r956, %r956;
}

	// end inline asm
	and.b32  	%r976, %r956, %r975;
	mov.b32 	%r961, 16;
	// begin inline asm
	{
    .reg .pred p;
    and.b32 %r959, %r969, %r961;    setp.ne.u32 p, %r959, 0;
    vote.ballot.sync.b32 %r959, p, 0xffffffff;
    @!p not.b32 %r959, %r959;
}

	// end inline asm
	and.b32  	%r977, %r959, %r976;
	mov.b32 	%r964, 32;
	// begin inline asm
	{
    .reg .pred p;
    and.b32 %r962, %r969, %r964;    setp.ne.u32 p, %r962, 0;
    vote.ballot.sync.b32 %r962, p, 0xffffffff;
    @!p not.b32 %r962, %r962;
}

	// end inline asm
	and.b32  	%r978, %r962, %r977;
	mov.b32 	%r967, 64;
	// begin inline asm
	{
    .reg .pred p;
    and.b32 %r965, %r969, %r967;    setp.ne.u32 p, %r965, 0;
    vote.ballot.sync.b32 %r965, p, 0xffffffff;
    @!p not.b32 %r965, %r965;
}

	// end inline asm
	and.b32  	%r979, %r965, %r978;
	mov.b32 	%r970, 128;
	// begin inline asm
	{
    .reg .pred p;
    and.b32 %r968, %r969, %r970;    setp.ne.u32 p, %r968, 0;
    vote.ballot.sync.b32 %r968, p, 0xffffffff;
    @!p not.b32 %r968, %r968;
}

	// end inline asm
	and.b32  	%r980, %r968, %r979;
	clz.b32 	%r981, %r980;
	sub.s32 	%r189, 31, %r981;
	and.b32  	%r982, %r572, %r980;
	popc.b32 	%r190, %r982;
	setp.ne.s32 	%p93, %r248, %r189;
	mov.b32 	%r1695, 0;
	@%p93 bra 	$L__BB12_137;
	atom.shared.add.u32 	%r1695, [%r116], %r190;
$L__BB12_137:
	ld.param.u32 	%r1603, [_ZN3cub18CUB_300001_SM_10006detail10radix_sort29DeviceRadixSortOnesweepKernelINS1_5radix10policy_hubIjNS0_8NullTypeEyE10Policy1000ELNS0_9SortOrderE0EjS6_yiiNS1_21identity_decomposer_tEEEvPT5_SC_PT3_PKSD_PT1_PKSH_PT2_PKSL_T4_iiT6__param_9];
	shfl.sync.idx.b32	%r1008|%p94, %r1695, %r189, 31, -1;
	add.s32 	%r193, %r190, %r1008;
	shr.u32 	%r1009, %r1664, %r1603;
	and.b32  	%r1005, %r1009, %r82;
	mov.b32 	%r985, 1;
	// begin inline asm
	{
    .reg .pred p;
    and.b32 %r983, %r1005, %r985;    setp.ne.u32 p, %r983, 0;
    vote.ballot.sync.b32 %r983, p, 0xffffffff;
    @!p not.b32 %r983, %r983;
}

	// end inline asm
	mov.b32 	%r988, 2;
	// begin inline asm
	{
    .reg .pred p;
    and.b32 %r986, %r1005, %r988;    setp.ne.u32 p, %r986, 0;
    vote.ballot.sync.b32 %r986, p, 0xffffffff;
    @!p not.b32 %r986, %r986;
}

	// end inline asm
	and.b32  	%r1010, %r986, %r983;
	mov.b32 	%r991, 4;
	// begin inline asm
	{
    .reg .pred p;
    and.b32 %r989, %r1005, %r991;    setp.ne.u32 p, %r989, 0;
    vote.ballot.sync.b32 %r989, p, 0xffffffff;
    @!p not.b32 %r989, %r989;
}

	// end inline asm
	and.b32  	%r1011, %r989, %r1010;
	mov.b32 	%r994, 8;
	// begin inline asm
	{
    .reg .pred p;
    and.b32 %r992, %r1005, %r994;    setp.ne.u32 p, %r992, 0;
    vote.ballot.sync.b32 %r992, p, 0xffffffff;
    @!p not.b32 %r992, %r992;
}

	// end inline asm
	and.b32  	%r1012, %r992, %r1011;
	mov.b32 	%r997, 16;
	// begin inline asm
	{
    .reg .pred p;
    and.b32 %r995, %r1005, %r997;    setp.ne.u32 p, %r995, 0;
    vote.ballot.sync.b32 %r995, p, 0xffffffff;
    @!p not.b32 %r995, %r995;
}

	// end inline asm
	and.b32  	%r1013, %r995, %r1012;
	mov.b32 	%r1000, 32;
	// begin inline asm
	{
    .reg .pred p;
    and.b32 %r998, %r1005, %r1000;    setp.ne.u32 p, %r998, 0;
    vote.ballot.sync.b32 %r998, p, 0xffffffff;
    @!p not.b32 %r998, %r998;
}

	// end inline asm
	and.b32  	%r1014, %r998, %r1013;
	mov.b32 	%r1003, 64;
	// begin inline asm
	{
    .reg .pred p;
    and.b32 %r1001, %r1005, %r1003;    setp.ne.u32 p, %r1001, 0;
    vote.ballot.sync.b32 %r1001, p, 0xffffffff;
    @!p not.b32 %r1001, %r1001;
}

	// end inline asm
	and.b32  	%r1015, %r1001, %r1014;
	mov.b32 	%r1006, 128;
	// begin inline asm
	{
    .reg .pred p;
    and.b32 %r1004, %r1005, %r1006;    setp.ne.u32 p, %r1004, 0;
    vote.ballot.sync.b32 %r1004, p, 0xffffffff;
    @!p not.b32 %r1004, %r1004;
}

	// end inline asm
	and.b32  	%r1016, %r1004, %r1015;
	clz.b32 	%r1017, %r1016;
	sub.s32 	%r194, 31, %r1017;
	and.b32  	%r1018, %r572, %r1016;
	popc.b32 	%r195, %r1018;
	setp.ne.s32 	%p95, %r248, %r194;
	mov.b32 	%r1696, 0;
	@%p95 bra 	$L__BB12_139;
	atom.shared.add.u32 	%r1696, [%r117], %r195;
$L__BB12_139:
	ld.param.u32 	%r1604, [_ZN3cub18CUB_300001_SM_10006detail10radix_sort29DeviceRadixSortOnesweepKernelINS1_5radix10policy_hubIjNS0_8NullTypeEyE10Policy1000ELNS0_9SortOrderE0EjS6_yiiNS1_21identity_decomposer_tEEEvPT5_SC_PT3_PKSD_PT1_PKSH_PT2_PKSL_T4_iiT6__param_9];
	shfl.sync.idx.b32	%r1044|%p96, %r1696, %r194, 31, -1;
	add.s32 	%r198, %r195, %r1044;
	shr.u32 	%r1045, %r1665, %r1604;
	and.b32  	%r1041, %r1045, %r82;
	mov.b32 	%r1021, 1;
	// begin inline asm
	{
    .reg .pred p;
    and.b32 %r1019, %r1041, %r1021;    setp.ne.u32 p, %r1019, 0;
    vote.ballot.sync.b32 %r1019, p, 0xffffffff;
    @!p not.b32 %r1019, %r1019;
}

	// end inline asm
	mov.b32 	%r1024, 2;
	// begin inline asm
	{
    .reg .pred p;
    and.b32 %r1022, %r1041, %r1024;    setp.ne.u32 p, %r1022, 0;
    vote.ballot.sync.b32 %r1022, p, 0xffffffff;
    @!p not.b32 %r1022, %r1022;
}

	// end inline asm
	and.b32  	%r1046, %r1022, %r1019;
	mov.b32 	%r1027, 4;
	// begin inline asm
	{
    .reg .pred p;
    and.b32 %r1025, %r1041, %r1027;    setp.ne.u32 p, %r1025, 0;
    vote.ballot.sync.b32 %r1025, p, 0xffffffff;
    @!p not.b32 %r1025, %r1025;
}

	// end inline asm
	and.b32  	%r1047, %r1025, %r1046;
	mov.b32 	%r1030, 8;
	// begin inline asm
	{
    .reg .pred p;
    and.b32 %r1028, %r1041, %r1030;    setp.ne.u32 p, %r1028, 0;
    vote.ballot.sync.b32 %r1028, p, 0xffffffff;
    @!p not.b32 %r1028, %r1028;
}

	// end inline asm
	and.b32  	%r1048, %r1028, %r1047;
	mov.b32 	%r1033, 16;
	// begin inline asm
	{
    .reg .pred p;
    and.b32 %r1031, %r1041, %r1033;    setp.ne.u32 p, %r1031, 0;
    vote.ballot.sync.b32 %r1031, p, 0xffffffff;
    @!p not.b32 %r1031, %r1031;
}

	// end inline asm
	and.b32  	%r1049, %r1031, %r1048;
	mov.b32 	%r1036, 32;
	// begin inline asm
	{
    .reg .pred p;
    and.b32 %r1034, %r1041, %r1036;    setp.ne.u32 p, %r1034, 0;
    vote.ballot.sync.b32 %r1034, p, 0xffffffff;
    @!p not.b32 %r1034, %r1034;
}

	// end inline asm
	and.b32  	%r1050, %r1034, %r1049;
	mov.b32 	%r1039, 64;
	// begin inline asm
	{
    .reg .pred p;
    and.b32 %r1037, %r1041, %r1039;    setp.ne.u32 p, %r1037, 0;
    vote.ballot.sync.b32 %r1037, p, 0xffffffff;
    @!p not.b32 %r1037, %r1037;
}

	// end inline asm
	and.b32  	%r1051, %r1037, %r1050;
	mov.b32 	%r1042, 128;
	// begin inline asm
	{
    .reg .pred p;
    and.b32 %r1040, %r1041, %r1042;    setp.ne.u32 p, %r1040, 0;
    vote.ballot.sync.b32 %r1040, p, 0xffffffff;
    @!p not.b32 %r1040, %r1040;
}

	// end inline asm
	and.b32  	%r1052, %r1040, %r1051;
	clz.b32 	%r1053, %r1052;
	sub.s32 	%r199, 31, %r1053;
	and.b32  	%r1054, %r572, %r1052;
	popc.b32 	%r200, %r1054;
	setp.ne.s32 	%p97, %r248, %r199;
	mov.b32 	%r1697, 0;
	@%p97 bra 	$L__BB12_141;
	atom.shared.add.u32 	%r1697, [%r118], %r200;
$L__BB12_141:
	ld.param.u32 	%r1605, [_ZN3cub18CUB_300001_SM_10006detail10radix_sort29DeviceRadixSortOnesweepKernelINS1_5radix10policy_hubIjNS0_8NullTypeEyE10Policy1000ELNS0_9SortOrderE0EjS6_yiiNS1_21identity_decomposer_tEEEvPT5_SC_PT3_PKSD_PT1_PKSH_PT2_PKSL_T4_iiT6__param_9];
	shfl.sync.idx.b32	%r1080|%p98, %r1697, %r199, 31, -1;
	add.s32 	%r203, %r200, %r1080;
	shr.u32 	%r1081, %r1666, %r1605;
	and.b32  	%r1077, %r1081, %r82;
	mov.b32 	%r1057, 1;
	// begin inline asm
	{
    .reg .pred p;
    and.b32 %r1055, %r1077, %r1057;    setp.ne.u32 p, %r1055, 0;
    vote.ballot.sync.b32 %r1055, p, 0xffffffff;
    @!p not.b32 %r1055, %r1055;
}

	// end inline asm
	mov.b32 	%r1060, 2;
	// begin inline asm
	{
    .reg .pred p;
    and.b32 %r1058, %r1077, %r1060;    setp.ne.u32 p, %r1058, 0;
    vote.ballot.sync.b32 %r1058, p, 0xffffffff;
    @!p not.b32 %r1058, %r1058;
}

	// end inline asm
	and.b32  	%r1082, %r1058, %r1055;
	mov.b32 	%r1063, 4;
	// begin inline asm
	{
    .reg .pred p;
    and.b32 %r1061, %r1077, %r1063;    setp.ne.u32 p, %r1061, 0;
    vote.ballot.sync.b32 %r1061, p, 0xffffffff;
    @!p not.b32 %r1061, %r1061;
}

	// end inline asm
	and.b32  	%r1083, %r1061, %r1082;
	mov.b32 	%r1066, 8;
	// begin inline asm
	{
    .reg .pred p;
    and.b32 %r1064, %r1077, %r1066;    setp.ne.u32 p, %r1064, 0;
    vote.ballot.sync.b32 %r1064, p, 0xffffffff;
    @!p not.b32 %r1064, %r1064;
}

	// end inline asm
	and.b32  	%r1084, %r1064, %r1083;
	mov.b32 	%r1069, 16;
	// begin inline asm
	{
    .reg .pred p;
    and.b32 %r1067, %r1077, %r1069;    setp.ne.u32 p, %r1067, 0;
    vote.ballot.sync.b32 %r1067, p, 0xffffffff;
    @!p not.b32 %r1067, %r1067;
}

	// end inline asm
	and.b32  	%r1085, %r1067, %r1084;
	mov.b32 	%r1072, 32;
	// begin inline asm
	{
    .reg .pred p;
    and.b32 %r1070, %r1077, %r1072;    setp.ne.u32 p, %r1070, 0;
    vote.ballot.sync.b32 %r1070, p, 0xffffffff;
    @!p not.b32 %r1070, %r1070;
}

	// end inline asm
	and.b32  	%r1086, %r1070, %r1085;
	mov.b32 	%r1075, 64;
	// begin inline asm
	{
    .reg .pred p;
    and.b32 %r1073, %r1077, %r1075;    setp.ne.u32 p, %r1073, 0;
    vote.ballot.sync.b32 %r1073, p, 0xffffffff;
    @!p not.b32 %r1073, %r1073;
}

	// end inline asm
	and.b32  	%r1087, %r1073, %r1086;
	mov.b32 	%r1078, 128;
	// begin inline asm
	{
    .reg .pred p;
    and.b32 %r1076, %r1077, %r1078;    setp.ne.u32 p, %r1076, 0;
    vote.ballot.sync.b32 %r1076, p, 0xffffffff;
    @!p not.b32 %r1076, %r1076;
}

	// end inline asm
	and.b32  	%r1088, %r1076, %r1087;
	clz.b32 	%r1089, %r1088;
	sub.s32 	%r204, 31, %r1089;
	and.b32  	%r1090, %r572, %r1088;
	popc.b32 	%r205, %r1090;
	setp.ne.s32 	%p99, %r248, %r204;
	mov.b32 	%r1698, 0;
	@%p99 bra 	$L__BB12_143;
	atom.shared.add.u32 	%r1698, [%r119], %r205;
$L__BB12_143:
	ld.param.u32 	%r1606, [_ZN3cub18CUB_300001_SM_10006detail10radix_sort29DeviceRadixSortOnesweepKernelINS1_5radix10policy_hubIjNS0_8NullTypeEyE10Policy1000ELNS0_9SortOrderE0EjS6_yiiNS1_21identity_decomposer_tEEEvPT5_SC_PT3_PKSD_PT1_PKSH_PT2_PKSL_T4_iiT6__param_9];
	shfl.sync.idx.b32	%r1116|%p100, %r1698, %r204, 31, -1;
	add.s32 	%r208, %r205, %r1116;
	shr.u32 	%r1117, %r1667, %r1606;
	and.b32  	%r1113, %r1117, %r82;
	mov.b32 	%r1093, 1;
	// begin inline asm
	{
    .reg .pred p;
    and.b32 %r1091, %r1113, %r1093;    setp.ne.u32 p, %r1091, 0;
    vote.ballot.sync.b32 %r1091, p, 0xffffffff;
    @!p not.b32 %r1091, %r1091;
}

	// end inline asm
	mov.b32 	%r1096, 2;
	// begin inline asm
	{
    .reg .pred p;
    and.b32 %r1094, %r1113, %r1096;    setp.ne.u32 p, %r1094, 0;
    vote.ballot.sync.b32 %r1094, p, 0xffffffff;
    @!p not.b32 %r1094, %r1094;
}

	// end inline asm
	and.b32  	%r1118, %r1094, %r1091;
	mov.b32 	%r1099, 4;
	// begin inline asm
	{
    .reg .pred p;
    and.b32 %r1097, %r1113, %r1099;    setp.ne.u32 p, %r1097, 0;
    vote.ballot.sync.b32 %r1097, p, 0xffffffff;
    @!p not.b32 %r1097, %r1097;
}

	// end inline asm
	and.b32  	%r1119, %r1097, %r1118;
	mov.b32 	%r1102, 8;
	// begin inline asm
	{
    .reg .pred p;
    and.b32 %r1100, %r1113, %r1102;    setp.ne.u32 p, %r1100, 0;
    vote.ballot.sync.b32 %r1100, p, 0xffffffff;
    @!p not.b32 %r1100, %r1100;
}

	// end inline asm
	and.b32  	%r1120, %r1100, %r1119;
	mov.b32 	%r1105, 16;
	// begin inline asm
	{
    .reg .pred p;
    and.b32 %r1103, %r1113, %r1105;    setp.ne.u32 p, %r1103, 0;
    vote.ballot.sync.b32 %r1103, p, 0xffffffff;
    @!p not.b32 %r1103, %r1103;
}

	// end inline asm
	and.b32  	%r1121, %r1103, %r1120;
	mov.b32 	%r1108, 32;
	// begin inline asm
	{
    .reg .pred p;
    and.b32 %r1106, %r1113, %r1108;    setp.ne.u32 p, %r1106, 0;
    vote.ballot.sync.b32 %r1106, p, 0xffffffff;
    @!p not.b32 %r1106, %r1106;
}

	// end inline asm
	and.b32  	%r1122, %r1106, %r1121;
	mov.b32 	%r1111, 64;
	// begin inline asm
	{
    .reg .pred p;
    and.b32 %r1109, %r1113, %r1111;    setp.ne.u32 p, %r1109, 0;
    vote.ballot.sync.b32 %r1109, p, 0xffffffff;
    @!p not.b32 %r1109, %r1109;
}

	// end inline asm
	and.b32  	%r1123, %r1109, %r1122;
	mov.b32 	%r1114, 128;
	// begin inline asm
	{
    .reg .pred p;
    and.b32 %r1112, %r1113, %r1114;    setp.ne.u32 p, %r1112, 0;
    vote.ballot.sync.b32 %r1112, p, 0xffffffff;
    @!p not.b32 %r1112, %r1112;
}

	// end inline asm
	and.b32  	%r1124, %r1112, %r1123;
	clz.b32 	%r1125, %r1124;
	sub.s32 	%r209, 31, %r1125;
	and.b32  	%r1126, %r572, %r1124;
	popc.b32 	%r210, %r1126;
	setp.ne.s32 	%p101, %r248, %r209;
	mov.b32 	%r1699, 0;
	@%p101 bra 	$L__BB12_145;
	atom.shared.add.u32 	%r1699, [%r120], %r210;
$L__BB12_145:
	ld.param.u32 	%r1607, [_ZN3cub18CUB_300001_SM_10006detail10radix_sort29DeviceRadixSortOnesweepKernelINS1_5radix10policy_hubIjNS0_8NullTypeEyE10Policy1000ELNS0_9SortOrderE0EjS6_yiiNS1_21identity_decomposer_tEEEvPT5_SC_PT3_PKSD_PT1_PKSH_PT2_PKSL_T4_iiT6__param_9];
	shfl.sync.idx.b32	%r1152|%p102, %r1699, %r209, 31, -1;
	add.s32 	%r213, %r210, %r1152;
	shr.u32 	%r1153, %r1668, %r1607;
	and.b32  	%r1149, %r1153, %r82;
	mov.b32 	%r1129, 1;
	// begin inline asm
	{
    .reg .pred p;
    and.b32 %r1127, %r1149, %r1129;    setp.ne.u32 p, %r1127, 0;
    vote.ballot.sync.b32 %r1127, p, 0xffffffff;
    @!p not.b32 %r1127, %r1127;
}

	// end inline asm
	mov.b32 	%r1132, 2;
	// begin inline asm
	{
    .reg .pred p;
    and.b32 %r1130, %r1149, %r1132;    setp.ne.u32 p, %r1130, 0;
    vote.ballot.sync.b32 %r1130, p, 0xffffffff;
    @!p not.b32 %r1130, %r1130;
}

	// end inline asm
	and.b32  	%r1154, %r1130, %r1127;
	mov.b32 	%r1135, 4;
	// begin inline asm
	{
    .reg .pred p;
    and.b32 %r1133, %r1149, %r1135;    setp.ne.u32 p, %r1133, 0;
    vote.ballot.sync.b32 %r1133, p, 0xffffffff;
    @!p not.b32 %r1133, %r1133;
}

	// end inline asm
	and.b32  	%r1155, %r1133, %r1154;
	mov.b32 	%r1138, 8;
	// begin inline asm
	{
    .reg .pred p;
    and.b32 %r1136, %r1149, %r1138;    setp.ne.u32 p, %r1136, 0;
    vote.ballot.sync.b32 %r1136, p, 0xffffffff;
    @!p not.b32 %r1136, %r1136;
}

	// end inline asm
	and.b32  	%r1156, %r1136, %r1155;
	mov.b32 	%r1141, 16;
	// begin inline asm
	{
    .reg .pred p;
    and.b32 %r1139, %r1149, %r1141;    setp.ne.u32 p, %r1139, 0;
    vote.ballot.sync.b32 %r1139, p, 0xffffffff;
    @!p not.b32 %r1139, %r1139;
}

	// end inline asm
	and.b32  	%r1157, %r1139, %r1156;
	mov.b32 	%r1144, 32;
	// begin inline asm
	{
    .reg .pred p;
    and.b32 %r1142, %r1149, %r1144;    setp.ne.u32 p, %r1142, 0;
    vote.ballot.sync.b32 %r1142, p, 0xffffffff;
    @!p not.b32 %r1142, %r1142;
}

	// end inline asm
	and.b32  	%r1158, %r1142, %r1157;
	mov.b32 	%r1147, 64;
	// begin inline asm
	{
    .reg .pred p;
    and.b32 %r1145, %r1149, %r1147;    setp.ne.u32 p, %r1145, 0;
    vote.ballot.sync.b32 %r1145, p, 0xffffffff;
    @!p not.b32 %r1145, %r1145;
}

	// end inline asm
	and.b32  	%r1159, %r1145, %r1158;
	mov.b32 	%r1150, 128;
	// begin inline asm
	{
    .reg .pred p;
    and.b32 %r1148, %r1149, %r1150;    setp.ne.u32 p, %r1148, 0;
    vote.ballot.sync.b32 %r1148, p, 0xffffffff;
    @!p not.b32 %r1148, %r1148;
}

	// end inline asm
	and.b32  	%r1160, %r1148, %r1159;
	clz.b32 	%r1161, %r1160;
	sub.s32 	%r214, 31, %r1161;
	and.b32  	%r1162, %r572, %r1160;
	popc.b32 	%r215, %r1162;
	setp.ne.s32 	%p103, %r248, %r214;
	mov.b32 	%r1700, 0;
	@%p103 bra 	$L__BB12_147;
	ld.param.u32 	%r1608, [_ZN3cub18CUB_300001_SM_10006detail10radix_sort29DeviceRadixSortOnesweepKernelINS1_5radix10policy_hubIjNS0_8NullTypeEyE10Policy1000ELNS0_9SortOrderE0EjS6_yiiNS1_21identity_decomposer_tEEEvPT5_SC_PT3_PKSD_PT1_PKSH_PT2_PKSL_T4_iiT6__param_9];
	shl.b32 	%r1163, %r1, 5;
	and.b32  	%r1164, %r1163, 31744;
	mov.u32 	%r1165, _ZZN3cub18CUB_300001_SM_10006detail10radix_sort29DeviceRadixSortOnesweepKernelINS1_5radix10policy_hubIjNS0_8NullTypeEyE10Policy1000ELNS0_9SortOrderE0EjS6_yiiNS1_21identity_decomposer_tEEEvPT5_SC_PT3_PKSD_PT1_PKSH_PT2_PKSL_T4_iiT6_E1s;
	add.s32 	%r1166, %r1165, %r1164;
	shr.u32 	%r1167, %r1668, %r1608;
	and.b32  	%r1168, %r1167, %r82;
	shl.b32 	%r1169, %r1168, 2;
	add.s32 	%r1170, %r1166, %r1169;
	atom.shared.add.u32 	%r1700, [%r1170], %r215;
$L__BB12_147:
	ld.param.u32 	%r1609, [_ZN3cub18CUB_300001_SM_10006detail10radix_sort29DeviceRadixSortOnesweepKernelINS1_5radix10policy_hubIjNS0_8NullTypeEyE10Policy1000ELNS0_9SortOrderE0EjS6_yiiNS1_21identity_decomposer_tEEEvPT5_SC_PT3_PKSD_PT1_PKSH_PT2_PKSL_T4_iiT6__param_9];
	shfl.sync.idx.b32	%r1196|%p104, %r1700, %r214, 31, -1;
	add.s32 	%r218, %r215, %r1196;
	shr.u32 	%r1197, %r1669, %r1609;
	and.b32  	%r1193, %r1197, %r82;
	mov.b32 	%r1173, 1;
	// begin inline asm
	{
    .reg .pred p;
    and.b32 %r1171, %r1193, %r1173;    setp.ne.u32 p, %r1171, 0;
    vote.ballot.sync.b32 %r1171, p, 0xffffffff;
    @!p not.b32 %r1171, %r1171;
}

	// end inline asm
	mov.b32 	%r1176, 2;
	// begin inline asm
	{
    .reg .pred p;
    and.b32 %r1174, %r1193, %r1176;    setp.ne.u32 p, %r1174, 0;
    vote.ballot.sync.b32 %r1174, p, 0xffffffff;
    @!p not.b32 %r1174, %r1174;
}

	// end inline asm
	and.b32  	%r1198, %r1174, %r1171;
	mov.b32 	%r1179, 4;
	// begin inline asm
	{
    .reg .pred p;
    and.b32 %r1177, %r1193, %r1179;    setp.ne.u32 p, %r1177, 0;
    vote.ballot.sync.b32 %r1177, p, 0xffffffff;
    @!p not.b32 %r1177, %r1177;
}

	// end inline asm
	and.b32  	%r1199, %r1177, %r1198;
	mov.b32 	%r1182, 8;
	// begin inline asm
	{
    .reg .pred p;
    and.b32 %r1180, %r1193, %r1182;    setp.ne.u32 p, %r1180, 0;
    vote.ballot.sync.b32 %r1180, p, 0xffffffff;
    @!p not.b32 %r1180, %r1180;
}

	// end inline asm
	and.b32  	%r1200, %r1180, %r1199;
	mov.b32 	%r1185, 16;
	// begin inline asm
	{
    .reg .pred p;
    and.b32 %r1183, %r1193, %r1185;    setp.ne.u32 p, %r1183, 0;
    vote.ballot.sync.b32 %r1183, p, 0xffffffff;
    @!p not.b32 %r1183, %r1183;
}

	// end inline asm
	and.b32  	%r1201, %r1183, %r1200;
	mov.b32 	%r1188, 32;
	// begin inline asm
	{
    .reg .pred p;
    and.b32 %r1186, %r1193, %r1188;    setp.ne.u32 p, %r1186, 0;
    vote.ballot.sync.b32 %r1186, p, 0xffffffff;
    @!p not.b32 %r1186, %r1186;
}

	// end inline asm
	and.b32  	%r1202, %r1186, %r1201;
	mov.b32 	%r1191, 64;
	// begin inline asm
	{
    .reg .pred p;
    and.b32 %r1189, %r1193, %r1191;    setp.ne.u32 p, %r1189, 0;
    vote.ballot.sync.b32 %r1189, p, 0xffffffff;
    @!p not.b32 %r1189, %r1189;
}

	// end inline asm
	and.b32  	%r1203, %r1189, %r1202;
	mov.b32 	%r1194, 128;
	// begin inline asm
	{
    .reg .pred p;
    and.b32 %r1192, %r1193, %r1194;    setp.ne.u32 p, %r1192, 0;
    vote.ballot.sync.b32 %r1192, p, 0xffffffff;
    @!p not.b32 %r1192, %r1192;
}

	// end inline asm
	and.b32  	%r1204, %r1192, %r1203;
	clz.b32 	%r1205, %r1204;
	sub.s32 	%r219, 31, %r1205;
	and.b32  	%r1206, %r572, %r1204;
	popc.b32 	%r220, %r1206;
	setp.ne.s32 	%p105, %r248, %r219;
	mov.b32 	%r1701, 0;
	@%p105 bra 	$L__BB12_149;
	ld.param.u32 	%r1610, [_ZN3cub18CUB_300001_SM_10006detail10radix_sort29DeviceRadixSortOnesweepKernelINS1_5radix10policy_hubIjNS0_8NullTypeEyE10Policy1000ELNS0_9SortOrderE0EjS6_yiiNS1_21identity_decomposer_tEEEvPT5_SC_PT3_PKSD_PT1_PKSH_PT2_PKSL_T4_iiT6__param_9];
	shl.b32 	%r1207, %r1, 5;
	and.b32  	%r1208, %r1207, 31744;
	mov.u32 	%r1209, _ZZN3cub18CUB_300001_SM_10006detail10radix_sort29DeviceRadixSortOnesweepKernelINS1_5radix10policy_hubIjNS0_8NullTypeEyE10Policy1000ELNS0_9SortOrderE0EjS6_yiiNS1_21identity_decomposer_tEEEvPT5_SC_PT3_PKSD_PT1_PKSH_PT2_PKSL_T4_iiT6_E1s;
	add.s32 	%r1210, %r1209, %r1208;
	shr.u32 	%r1211, %r1669, %r1610;
	and.b32  	%r1212, %r1211, %r82;
	shl.b32 	%r1213, %r1212, 2;
	add.s32 	%r1214, %r1210, %r1213;
	atom.shared.add.u32 	%r1701, [%r1214], %r220;
$L__BB12_149:
	ld.param.u32 	%r1611, [_ZN3cub18CUB_300001_SM_10006detail10radix_sort29DeviceRadixSortOnesweepKernelINS1_5radix10policy_hubIjNS0_8NullTypeEyE10Policy1000ELNS0_9SortOrderE0EjS6_yiiNS1_21identity_decomposer_tEEEvPT5_SC_PT3_PKSD_PT1_PKSH_PT2_PKSL_T4_iiT6__param_9];
	shfl.sync.idx.b32	%r1240|%p106, %r1701, %r219, 31, -1;
	add.s32 	%r223, %r220, %r1240;
	shr.u32 	%r1241, %r1670, %r1611;
	and.b32  	%r1237, %r1241, %r82;
	mov.b32 	%r1217, 1;
	// begin inline asm
	{
    .reg .pred p;
    and.b32 %r1215, %r1237, %r1217;    setp.ne.u32 p, %r1215, 0;
    vote.ballot.sync.b32 %r1215, p, 0xffffffff;
    @!p not.b32 %r1215, %r1215;
}

	// end inline asm
	mov.b32 	%r1220, 2;
	// begin inline asm
	{
    .reg .pred p;
    and.b32 %r1218, %r1237, %r1220;    setp.ne.u32 p, %r1218, 0;
    vote.ballot.sync.b32 %r1218, p, 0xffffffff;
    @!p not.b32 %r1218, %r1218;
}

	// end inline asm
	and.b32  	%r1242, %r1218, %r1215;
	mov.b32 	%r1223, 4;
	// begin inline asm
	{
    .reg .pred p;
    and.b32 %r1221, %r1237, %r1223;    setp.ne.u32 p, %r1221, 0;
    vote.ballot.sync.b32 %r1221, p, 0xffffffff;
    @!p not.b32 %r1221, %r1221;
}

	// end inline asm
	and.b32  	%r1243, %r1221, %r1242;
	mov.b32 	%r1226, 8;
	// begin inline asm
	{
    .reg .pred p;
    and.b32 %r1224, %r1237, %r1226;    setp.ne.u32 p, %r1224, 0;
    vote.ballot.sync.b32 %r1224, p, 0xffffffff;
    @!p not.b32 %r1224, %r1224;
}

	// end inline asm
	and.b32  	%r1244, %r1224, %r1243;
	mov.b32 	%r1229, 16;
	// begin inline asm
	{
    .reg .pred p;
    and.b32 %r1227, %r1237, %r1229;    setp.ne.u32 p, %r1227, 0;
    vote.ballot.sync.b32 %r1227, p, 0xffffffff;
    @!p not.b32 %r1227, %r1227;
}

	// end inline asm
	and.b32  	%r1245, %r1227, %r1244;
	mov.b32 	%r1232, 32;
	// begin inline asm
	{
    .reg .pred p;
    and.b32 %r1230, %r1237, %r1232;    setp.ne.u32 p, %r1230, 0;
    vote.ballot.sync.b32 %r1230, p, 0xffffffff;
    @!p not.b32 %r1230, %r1230;
}

	// end inline asm
	and.b32  	%r1246, %r1230, %r1245;
	mov.b32 	%r1235, 64;
	// begin inline asm
	{
    .reg .pred p;
    and.b32 %r1233, %r1237, %r1235;    setp.ne.u32 p, %r1233, 0;
    vote.ballot.sync.b32 %r1233, p, 0xffffffff;
    @!p not.b32 %r1233, %r1233;
}

	// end inline asm
	and.b32  	%r1247, %r1233, %r1246;
	mov.b32 	%r1238, 128;
	// begin inline asm
	{
    .reg .pred p;
    and.b32 %r1236, %r1237, %r1238;    setp.ne.u32 p, %r1236, 0;
    vote.ballot.sync.b32 %r1236, p, 0xffffffff;
    @!p not.b32 %r1236, %r1236;
}

	// end inline asm
	and.b32  	%r1248, %r1236, %r1247;
	clz.b32 	%r1249, %r1248;
	sub.s32 	%r224, 31, %r1249;
	and.b32  	%r1250, %r572, %r1248;
	popc.b32 	%r225, %r1250;
	setp.ne.s32 	%p107, %r248, %r224;
	mov.b32 	%r1702, 0;
	@%p107 bra 	$L__BB12_151;
	ld.param.u32 	%r1612, [_ZN3cub18CUB_300001_SM_10006detail10radix_sort29DeviceRadixSortOnesweepKernelINS1_5radix10policy_hubIjNS0_8NullTypeEyE10Policy1000ELNS0_9SortOrderE0EjS6_yiiNS1_21identity_decomposer_tEEEvPT5_SC_PT3_PKSD_PT1_PKSH_PT2_PKSL_T4_iiT6__param_9];
	shl.b32 	%r1251, %r1, 5;
	and.b32  	%r1252, %r1251, 31744;
	mov.u32 	%r1253, _ZZN3cub18CUB_300001_SM_10006detail10radix_sort29DeviceRadixSortOnesweepKernelINS1_5radix10policy_hubIjNS0_8NullTypeEyE10Policy1000ELNS0_9SortOrderE0EjS6_yiiNS1_21identity_decomposer_tEEEvPT5_SC_PT3_PKSD_PT1_PKSH_PT2_PKSL_T4_iiT6_E1s;
	add.s32 	%r1254, %r1253, %r1252;
	shr.u32 	%r1255, %r1670, %r1612;
	and.b32  	%r1256, %r1255, %r82;
	shl.b32 	%r1257, %r1256, 2;
	add.s32 	%r1258, %r1254, %r1257;
	atom.shared.add.u32 	%r1702, [%r1258], %r225;
$L__BB12_151:
	ld.param.u32 	%r1613, [_ZN3cub18CUB_300001_SM_10006detail10radix_sort29DeviceRadixSortOnesweepKernelINS1_5radix10policy_hubIjNS0_8NullTypeEyE10Policy1000ELNS0_9SortOrderE0EjS6_yiiNS1_21identity_decomposer_tEEEvPT5_SC_PT3_PKSD_PT1_PKSH_PT2_PKSL_T4_iiT6__param_9];
	shfl.sync.idx.b32	%r1284|%p108, %r1702, %r224, 31, -1;
	add.s32 	%r228, %r225, %r1284;
	shr.u32 	%r1285, %r1671, %r1613;
	and.b32  	%r1281, %r1285, %r82;
	mov.b32 	%r1261, 1;
	// begin inline asm
	{
    .reg .pred p;
    and.b32 %r1259, %r1281, %r1261;    setp.ne.u32 p, %r1259, 0;
    vote.ballot.sync.b32 %r1259, p, 0xffffffff;
    @!p not.b32 %r1259, %r1259;
}

	// end inline asm
	mov.b32 	%r1264, 2;
	// begin inline asm
	{
    .reg .pred p;
    and.b32 %r1262, %r1281, %r1264;    setp.ne.u32 p, %r1262, 0;
    vote.ballot.sync.b32 %r1262, p, 0xffffffff;
    @!p not.b32 %r1262, %r1262;
}

	// end inline asm
	and.b32  	%r1286, %r1262, %r1259;
	mov.b32 	%r1267, 4;
	// begin inline asm
	{
    .reg .pred p;
    and.b32 %r1265, %r1281, %r1267;    setp.ne.u32 p, %r1265, 0;
    vote.ballot.sync.b32 %r1265, p, 0xffffffff;
    @!p not.b32 %r1265, %r1265;
}

	// end inline asm
	and.b32  	%r1287, %r1265, %r1286;
	mov.b32 	%r1270, 8;
	// begin inline asm
	{
    .reg .pred p;
    and.b32 %r1268, %r1281, %r1270;    setp.ne.u32 p, %r1268, 0;
    vote.ballot.sync.b32 %r1268, p, 0xffffffff;
    @!p not.b32 %r1268, %r1268;
}

	// end inline asm
	and.b32  	%r1288, %r1268, %r1287;
	mov.b32 	%r1273, 16;
	// begin inline asm
	{
    .reg .pred p;
    and.b32 %r1271, %r1281, %r1273;    setp.ne.u32 p, %r1271, 0;
    vote.ballot.sync.b32 %r1271, p, 0xffffffff;
    @!p not.b32 %r1271, %r1271;
}

	// end inline asm
	and.b32  	%r1289, %r1271, %r1288;
	mov.b32 	%r1276, 32;
	// begin inline asm
	{
    .reg .pred p;
    and.b32 %r1274, %r1281, %r1276;    setp.ne.u32 p, %r1274, 0;
    vote.ballot.sync.b32 %r1274, p, 0xffffffff;
    @!p not.b32 %r1274, %r1274;
}

	// end inline asm
	and.b32  	%r1290, %r1274, %r1289;
	mov.b32 	%r1279, 64;
	// begin inline asm
	{
    .reg .pred p;
    and.b32 %r1277, %r1281, %r1279;    setp.ne.u32 p, %r1277, 0;
    vote.ballot.sync.b32 %r1277, p, 0xffffffff;
    @!p not.b32 %r1277, %r1277;
}

	// end inline asm
	and.b32  	%r1291, %r1277, %r1290;
	mov.b32 	%r1282, 128;
	// begin inline asm
	{
    .reg .pred p;
    and.b32 %r1280, %r1281, %r1282;    setp.ne.u32 p, %r1280, 0;
    vote.ballot.sync.b32 %r1280, p, 0xffffffff;
    @!p not.b32 %r1280, %r1280;
}

	// end inline asm
	and.b32  	%r1292, %r1280, %r1291;
	clz.b32 	%r1293, %r1292;
	sub.s32 	%r229, 31, %r1293;
	and.b32  	%r1294, %r572, %r1292;
	popc.b32 	%r230, %r1294;
	setp.ne.s32 	%p109, %r248, %r229;
	mov.b32 	%r1703, 0;
	@%p109 bra 	$L__BB12_153;
	ld.param.u32 	%r1614, [_ZN3cub18CUB_300001_SM_10006detail10radix_sort29DeviceRadixSortOnesweepKernelINS1_5radix10policy_hubIjNS0_8NullTypeEyE10Policy1000ELNS0_9SortOrderE0EjS6_yiiNS1_21identity_decomposer_tEEEvPT5_SC_PT3_PKSD_PT1_PKSH_PT2_PKSL_T4_iiT6__param_9];
	shl.b32 	%r1295, %r1, 5;
	and.b32  	%r1296, %r1295, 31744;
	mov.u32 	%r1297, _ZZN3cub18CUB_300001_SM_10006detail10radix_sort29DeviceRadixSortOnesweepKernelINS1_5radix10policy_hubIjNS0_8NullTypeEyE10Policy1000ELNS0_9SortOrderE0EjS6_yiiNS1_21identity_decomposer_tEEEvPT5_SC_PT3_PKSD_PT1_PKSH_PT2_PKSL_T4_iiT6_E1s;
	add.s32 	%r1298, %r1297, %r1296;
	shr.u32 	%r1299, %r1671, %r1614;
	and.b32  	%r1300, %r1299, %r82;
	shl.b32 	%r1301, %r1300, 2;
	add.s32 	%r1302, %r1298, %r1301;
	atom.shared.add.u32 	%r1703, [%r1302], %r230;
$L__BB12_153:
	shfl.sync.idx.b32	%r1303|%p111, %r1703, %r229, 31, -1;
	add.s32 	%r1304, %r230, %r1303;
	bar.sync 	0;
	shl.b32 	%r1305, %r143, 2;
	mov.u32 	%r1306, _ZZN3cub18CUB_300001_SM_10006detail10radix_sort29DeviceRadixSortOnesweepKernelINS1_5radix10policy_hubIjNS0_8NullTypeEyE10Policy1000ELNS0_9SortOrderE0EjS6_yiiNS1_21identity_decomposer_tEEEvPT5_SC_PT3_PKSD_PT1_PKSH_PT2_PKSL_T4_iiT6_E1s;
	add.s32 	%r1307, %r1306, %r1305;
	st.shared.u32 	[%r1307+-4], %r1653;
	shl.b32 	%r1308, %r148, 2;
	add.s32 	%r1309, %r1306, %r1308;
	st.shared.u32 	[%r1309+-4], %r1654;
	shl.b32 	%r1310, %r153, 2;
	add.s32 	%r1311, %r1306, %r1310;
	st.shared.u32 	[%r1311+-4], %r1655;
	shl.b32 	%r1312, %r158, 2;
	add.s32 	%r1313, %r1306, %r1312;
	st.shared.u32 	[%r1313+-4], %r1656;
	shl.b32 	%r1314, %r163, 2;
	add.s32 	%r1315, %r1306, %r1314;
	st.shared.u32 	[%r1315+-4], %r1657;
	shl.b32 	%r1316, %r168, 2;
	add.s32 	%r1317, %r1306, %r1316;
	st.shared.u32 	[%r1317+-4], %r1658;
	shl.b32 	%r1318, %r173, 2;
	add.s32 	%r1319, %r1306, %r1318;
	st.shared.u32 	[%r1319+-4], %r1659;
	shl.b32 	%r1320, %r178, 2;
	add.s32 	%r1321, %r1306, %r1320;
	st.shared.u32 	[%r1321+-4], %r1660;
	shl.b32 	%r1322, %r183, 2;
	add.s32 	%r1323, %r1306, %r1322;
	st.shared.u32 	[%r1323+-4], %r1661;
	shl.b32 	%r1324, %r188, 2;
	add.s32 	%r1325, %r1306, %r1324;
	st.shared.u32 	[%r1325+-4], %r1662;
	shl.b32 	%r1326, %r193, 2;
	add.s32 	%r1327, %r1306, %r1326;
	st.shared.u32 	[%r1327+-4], %r1663;
	shl.b32 	%r1328, %r198, 2;
	add.s32 	%r1329, %r1306, %r1328;
	st.shared.u32 	[%r1329+-4], %r1664;
	shl.b32 	%r1330, %r203, 2;
	add.s32 	%r1331, %r1306, %r1330;
	st.shared.u32 	[%r1331+-4], %r1665;
	shl.b32 	%r1332, %r208, 2;
	add.s32 	%r1333, %r1306, %r1332;
	st.shared.u32 	[%r1333+-4], %r1666;
	shl.b32 	%r1334, %r213, 2;
	add.s32 	%r1335, %r1306, %r1334;
	st.shared.u32 	[%r1335+-4], %r1667;
	shl.b32 	%r1336, %r218, 2;
	add.s32 	%r1337, %r1306, %r1336;
	st.shared.u32 	[%r1337+-4], %r1668;
	shl.b32 	%r1338, %r223, 2;
	add.s32 	%r1339, %r1306, %r1338;
	st.shared.u32 	[%r1339+-4], %r1669;
	shl.b32 	%r1340, %r228, 2;
	add.s32 	%r1341, %r1306, %r1340;
	st.shared.u32 	[%r1341+-4], %r1670;
	shl.b32 	%r1342, %r1304, 2;
	add.s32 	%r1343, %r1306, %r1342;
	st.shared.u32 	[%r1343+-4], %r1671;
	shl.b32 	%r1344, %r1, 3;
	add.s32 	%r1345, %r1306, %r1344;
	add.s32 	%r233, %r1345, 29184;
	@%p72 bra 	$L__BB12_161;
	ld.param.u64 	%rd238, [_ZN3cub18CUB_300001_SM_10006detail10radix_sort29DeviceRadixSortOnesweepKernelINS1_5radix10policy_hubIjNS0_8NullTypeEyE10Policy1000ELNS0_9SortOrderE0EjS6_yiiNS1_21identity_decomposer_tEEEvPT5_SC_PT3_PKSD_PT1_PKSH_PT2_PKSL_T4_iiT6__param_3];
	cvta.to.global.u64 	%rd59, %rd238;
	shl.b64 	%rd60, %rd6, 3;
	add.s64 	%rd61, %rd59, %rd60;
	ld.global.u64 	%rd62, [%rd61];
	cvt.s64.s32 	%rd63, %r137;
	sub.s64 	%rd241, %rd62, %rd63;
	st.shared.u64 	[%r233], %rd241;
	setp.lt.s32 	%p112, %r4, 1;
	mov.u32 	%r1707, %r1680;
	@%p112 bra 	$L__BB12_160;
	mov.b32 	%r1705, -1;
	mov.u32 	%r1704, %r4;
	mov.u32 	%r1707, %r1680;
$L__BB12_156:
	ld.param.u64 	%rd231, [_ZN3cub18CUB_300001_SM_10006detail10radix_sort29DeviceRadixSortOnesweepKernelINS1_5radix10policy_hubIjNS0_8NullTypeEyE10Policy1000ELNS0_9SortOrderE0EjS6_yiiNS1_21identity_decomposer_tEEEvPT5_SC_PT3_PKSD_PT1_PKSH_PT2_PKSL_T4_iiT6__param_0];
	add.s32 	%r237, %r1704, -1;
	shl.b32 	%r1347, %r237, 8;
	add.s32 	%r1348, %r1347, %r1;
	cvta.to.global.u64 	%rd64, %rd231;
	mul.wide.s32 	%rd65, %r1348, 4;
	add.s64 	%rd13, %rd64, %rd65;
$L__BB12_157:
	membar.cta;
	ld.volatile.global.u32 	%r238, [%rd13];
	setp.eq.s32 	%p113, %r238, 0;
	@%p113 bra 	$L__BB12_157;
	and.b32  	%r1349, %r238, 1073741823;
	add.s32 	%r1707, %r1349, %r1707;
	setp.gt.s32 	%p114, %r238, -1;
	vote.sync.ballot.b32 	%r1705, %p114, %r1705;
	setp.gt.u32 	%p116, %r1704, 1;
	and.pred  	%p117, %p114, %p116;
	mov.u32 	%r1704, %r237;
	@%p117 bra 	$L__BB12_156;
	ld.shared.u64 	%rd241, [%r233];
$L__BB12_160:
	ld.param.u64 	%rd232, [_ZN3cub18CUB_300001_SM_10006detail10radix_sort29DeviceRadixSortOnesweepKernelINS1_5radix10policy_hubIjNS0_8NullTypeEyE10Policy1000ELNS0_9SortOrderE0EjS6_yiiNS1_21identity_decomposer_tEEEvPT5_SC_PT3_PKSD_PT1_PKSH_PT2_PKSL_T4_iiT6__param_0];
	or.b32  	%r1350, %r1707, -2147483648;
	cvta.to.global.u64 	%rd66, %rd232;
	shl.b32 	%r1351, %r4, 8;
	add.s32 	%r1352, %r1351, %r1;
	mul.wide.s32 	%rd67, %r1352, 4;
	add.s64 	%rd68, %rd66, %rd67;
	st.volatile.global.u32 	[%rd68], %r1350;
	sub.s32 	%r1353, %r1707, %r1680;
	cvt.s64.s32 	%rd69, %r1353;
	add.s64 	%rd70, %rd241, %rd69;
	st.shared.u64 	[%r233], %rd70;
$L__BB12_161:
	ld.param.u32 	%r1587, [_ZN3cub18CUB_300001_SM_10006detail10radix_sort29DeviceRadixSortOnesweepKernelINS1_5radix10policy_hubIjNS0_8NullTypeEyE10Policy1000ELNS0_9SortOrderE0EjS6_yiiNS1_21identity_decomposer_tEEEvPT5_SC_PT3_PKSD_PT1_PKSH_PT2_PKSL_T4_iiT6__param_8];
	ld.param.u64 	%rd235, [_ZN3cub18CUB_300001_SM_10006detail10radix_sort29DeviceRadixSortOnesweepKernelINS1_5radix10policy_hubIjNS0_8NullTypeEyE10Policy1000ELNS0_9SortOrderE0EjS6_yiiNS1_21identity_decomposer_tEEEvPT5_SC_PT3_PKSD_PT1_PKSH_PT2_PKSL_T4_iiT6__param_2];
	setp.gt.u32 	%p118, %r1, 255;
	mad.lo.s32 	%r242, %r4, 7296, 7296;
	setp.lt.s32 	%p119, %r242, %r1587;
	setp.eq.s64 	%p120, %rd235, 0;
	or.pred  	%p121, %p120, %p119;
	or.pred  	%p122, %p118, %p121;
	@%p122 bra 	$L__BB12_163;
	ld.param.u64 	%rd236, [_ZN3cub18CUB_300001_SM_10006detail10radix_sort29DeviceRadixSortOnesweepKernelINS1_5radix10policy_hubIjNS0_8NullTypeEyE10Policy1000ELNS0_9SortOrderE0EjS6_yiiNS1_21identity_decomposer_tEEEvPT5_SC_PT3_PKSD_PT1_PKSH_PT2_PKSL_T4_iiT6__param_2];
	ld.shared.u64 	%rd71, [%r233];
	cvt.s64.s32 	%rd72, %r1680;
	cvt.s64.s32 	%rd73, %r137;
	add.s64 	%rd74, %rd73, %rd72;
	add.s64 	%rd75, %rd74, %rd71;
	cvta.to.global.u64 	%rd76, %rd236;
	shl.b64 	%rd77, %rd6, 3;
	add.s64 	%rd78, %rd76, %rd77;
	st.global.u64 	[%rd78], %rd75;
$L__BB12_163:
	ld.param.u32 	%r1588, [_ZN3cub18CUB_300001_SM_10006detail10radix_sort29DeviceRadixSortOnesweepKernelINS1_5radix10policy_hubIjNS0_8NullTypeEyE10Policy1000ELNS0_9SortOrderE0EjS6_yiiNS1_21identity_decomposer_tEEEvPT5_SC_PT3_PKSD_PT1_PKSH_PT2_PKSL_T4_iiT6__param_8];
	setp.gt.s32 	%p123, %r242, %r1588;
	bar.sync 	0;
	@%p123 bra 	$L__BB12_165;
	ld.param.u32 	%r1615, [_ZN3cub18CUB_300001_SM_10006detail10radix_sort29DeviceRadixSortOnesweepKernelINS1_5radix10policy_hubIjNS0_8NullTypeEyE10Policy1000ELNS0_9SortOrderE0EjS6_yiiNS1_21identity_decomposer_tEEEvPT5_SC_PT3_PKSD_PT1_PKSH_PT2_PKSL_T4_iiT6__param_9];
	ld.shared.u32 	%r1354, [%r121];
	shr.u32 	%r1355, %r1354, %r1615;
	and.b32  	%r1356, %r1355, %r82;
	shl.b32 	%r1357, %r1356, 3;
	add.s32 	%r1359, %r1306, 29184;
	add.s32 	%r1360, %r1359, %r1357;
	ld.shared.u64 	%rd79, [%r1360];
	add.s64 	%rd80, %rd79, %rd6;
	shl.b64 	%rd81, %rd80, 2;
	add.s64 	%rd82, %rd5, %rd81;
	st.global.u32 	[%rd82], %r1354;
	bar.warp.sync 	-1;
	ld.shared.u32 	%r1361, [%r121+1536];
	shr.u32 	%r1362, %r1361, %r1615;
	and.b32  	%r1363, %r1362, %r82;
	shl.b32 	%r1364, %r1363, 3;
	add.s32 	%r1365, %r1359, %r1364;
	ld.shared.u64 	%rd83, [%r1365];
	add.s64 	%rd84, %rd83, %rd6;
	shl.b64 	%rd85, %rd84, 2;
	add.s64 	%rd86, %rd5, %rd85;
	st.global.u32 	[%rd86+1536], %r1361;
	bar.warp.sync 	-1;
	ld.shared.u32 	%r1366, [%r121+3072];
	shr.u32 	%r1367, %r1366, %r1615;
	and.b32  	%r1368, %r1367, %r82;
	shl.b32 	%r1369, %r1368, 3;
	add.s32 	%r1370, %r1359, %r1369;
	ld.shared.u64 	%rd87, [%r1370];
	add.s64 	%rd88, %rd87, %rd6;
	shl.b64 	%rd89, %rd88, 2;
	add.s64 	%rd90, %rd5, %rd89;
	st.global.u32 	[%rd90+3072], %r1366;
	bar.warp.sync 	-1;
	ld.shared.u32 	%r1371, [%r121+4608];
	shr.u32 	%r1372, %r1371, %r1615;
	and.b32  	%r1373, %r1372, %r82;
	shl.b32 	%r1374, %r1373, 3;
	add.s32 	%r1375, %r1359, %r1374;
	ld.shared.u64 	%rd91, [%r1375];
	add.s64 	%rd92, %rd91, %rd6;
	shl.b64 	%rd93, %rd92, 2;
	add.s64 	%rd94, %rd5, %rd93;
	st.global.u32 	[%rd94+4608], %r1371;
	bar.warp.sync 	-1;
	ld.shared.u32 	%r1376, [%r121+6144];
	shr.u32 	%r1377, %r1376, %r1615;
	and.b32  	%r1378, %r1377, %r82;
	shl.b32 	%r1379, %r1378, 3;
	add.s32 	%r1380, %r1359, %r1379;
	ld.shared.u64 	%rd95, [%r1380];
	add.s64 	%rd96, %rd95, %rd6;
	shl.b64 	%rd97, %rd96, 2;
	add.s64 	%rd98, %rd5, %rd97;
	st.global.u32 	[%rd98+6144], %r1376;
	bar.warp.sync 	-1;
	ld.shared.u32 	%r1381, [%r121+7680];
	shr.u32 	%r1382, %r1381, %r1615;
	and.b32  	%r1383, %r1382, %r82;
	shl.b32 	%r1384, %r1383, 3;
	add.s32 	%r1385, %r1359, %r1384;
	ld.shared.u64 	%rd99, [%r1385];
	add.s64 	%rd100, %rd99, %rd6;
	shl.b64 	%rd101, %rd100, 2;
	add.s64 	%rd102, %rd5, %rd101;
	st.global.u32 	[%rd102+7680], %r1381;
	bar.warp.sync 	-1;
	ld.shared.u32 	%r1386, [%r121+9216];
	shr.u32 	%r1387, %r1386, %r1615;
	and.b32  	%r1388, %r1387, %r82;
	shl.b32 	%r1389, %r1388, 3;
	add.s32 	%r1390, %r1359, %r1389;
	ld.shared.u64 	%rd103, [%r1390];
	add.s64 	%rd104, %rd103, %rd6;
	shl.b64 	%rd105, %rd104, 2;
	add.s64 	%rd106, %rd5, %rd105;
	st.global.u32 	[%rd106+9216], %r1386;
	bar.warp.sync 	-1;
	ld.shared.u32 	%r1391, [%r121+10752];
	shr.u32 	%r1392, %r1391, %r1615;
	and.b32  	%r1393, %r1392, %r82;
	shl.b32 	%r1394, %r1393, 3;
	add.s32 	%r1395, %r1359, %r1394;
	ld.shared.u64 	%rd107, [%r1395];
	add.s64 	%rd108, %rd107, %rd6;
	shl.b64 	%rd109, %rd108, 2;
	add.s64 	%rd110, %rd5, %rd109;
	st.global.u32 	[%rd110+10752], %r1391;
	bar.warp.sync 	-1;
	ld.shared.u32 	%r1396, [%r121+12288];
	shr.u32 	%r1397, %r1396, %r1615;
	and.b32  	%r1398, %r1397, %r82;
	shl.b32 	%r1399, %r1398, 3;
	add.s32 	%r1400, %r1359, %r1399;
	ld.shared.u64 	%rd111, [%r1400];
	add.s64 	%rd112, %rd111, %rd6;
	shl.b64 	%rd113, %rd112, 2;
	add.s64 	%rd114, %rd5, %rd113;
	st.global.u32 	[%rd114+12288], %r1396;
	bar.warp.sync 	-1;
	ld.shared.u32 	%r1401, [%r121+13824];
	shr.u32 	%r1402, %r1401, %r1615;
	and.b32  	%r1403, %r1402, %r82;
	shl.b32 	%r1404, %r1403, 3;
	add.s32 	%r1405, %r1359, %r1404;
	ld.shared.u64 	%rd115, [%r1405];
	add.s64 	%rd116, %rd115, %rd6;
	shl.b64 	%rd117, %rd116, 2;
	add.s64 	%rd118, %rd5, %rd117;
	st.global.u32 	[%rd118+13824], %r1401;
	bar.warp.sync 	-1;
	ld.shared.u32 	%r1406, [%r121+15360];
	shr.u32 	%r1407, %r1406, %r1615;
	and.b32  	%r1408, %r1407, %r82;
	shl.b32 	%r1409, %r1408, 3;
	add.s32 	%r1410, %r1359, %r1409;
	ld.shared.u64 	%rd119, [%r1410];
	add.s64 	%rd120, %rd119, %rd6;
	shl.b64 	%rd121, %rd120, 2;
	add.s64 	%rd122, %rd5, %rd121;
	st.global.u32 	[%rd122+15360], %r1406;
	bar.warp.sync 	-1;
	ld.shared.u32 	%r1411, [%r121+16896];
	shr.u32 	%r1412, %r1411, %r1615;
	and.b32  	%r1413, %r1412, %r82;
	shl.b32 	%r1414, %r1413, 3;
	add.s32 	%r1415, %r1359, %r1414;
	ld.shared.u64 	%rd123, [%r1415];
	add.s64 	%rd124, %rd123, %rd6;
	shl.b64 	%rd125, %rd124, 2;
	add.s64 	%rd126, %rd5, %rd125;
	st.global.u32 	[%rd126+16896], %r1411;
	bar.warp.sync 	-1;
	ld.shared.u32 	%r1416, [%r121+18432];
	shr.u32 	%r1417, %r1416, %r1615;
	and.b32  	%r1418, %r1417, %r82;
	shl.b32 	%r1419, %r1418, 3;
	add.s32 	%r1420, %r1359, %r1419;
	ld.shared.u64 	%rd127, [%r1420];
	add.s64 	%rd128, %rd127, %rd6;
	shl.b64 	%rd129, %rd128, 2;
	add.s64 	%rd130, %rd5, %rd129;
	st.global.u32 	[%rd130+18432], %r1416;
	bar.warp.sync 	-1;
	ld.shared.u32 	%r1421, [%r121+19968];
	shr.u32 	%r1422, %r1421, %r1615;
	and.b32  	%r1423, %r1422, %r82;
	shl.b32 	%r1424, %r1423, 3;
	add.s32 	%r1425, %r1359, %r1424;
	ld.shared.u64 	%rd131, [%r1425];
	add.s64 	%rd132, %rd131, %rd6;
	shl.b64 	%rd133, %rd132, 2;
	add.s64 	%rd134, %rd5, %rd133;
	st.global.u32 	[%rd134+19968], %r1421;
	bar.warp.sync 	-1;
	ld.shared.u32 	%r1426, [%r121+21504];
	shr.u32 	%r1427, %r1426, %r1615;
	and.b32  	%r1428, %r1427, %r82;
	shl.b32 	%r1429, %r1428, 3;
	add.s32 	%r1430, %r1359, %r1429;
	ld.shared.u64 	%rd135, [%r1430];
	add.s64 	%rd136, %rd135, %rd6;
	shl.b64 	%rd137, %rd136, 2;
	add.s64 	%rd138, %rd5, %rd137;
	st.global.u32 	[%rd138+21504], %r1426;
	bar.warp.sync 	-1;
	ld.shared.u32 	%r1431, [%r121+23040];
	shr.u32 	%r1432, %r1431, %r1615;
	and.b32  	%r1433, %r1432, %r82;
	shl.b32 	%r1434, %r1433, 3;
	add.s32 	%r1435, %r1359, %r1434;
	ld.shared.u64 	%rd139, [%r1435];
	add.s64 	%rd140, %rd139, %rd6;
	shl.b64 	%rd141, %rd140, 2;
	add.s64 	%rd142, %rd5, %rd141;
	st.global.u32 	[%rd142+23040], %r1431;
	bar.warp.sync 	-1;
	ld.shared.u32 	%r1436, [%r121+24576];
	shr.u32 	%r1437, %r1436, %r1615;
	and.b32  	%r1438, %r1437, %r82;
	shl.b32 	%r1439, %r1438, 3;
	add.s32 	%r1440, %r1359, %r1439;
	ld.shared.u64 	%rd143, [%r1440];
	add.s64 	%rd144, %rd143, %rd6;
	shl.b64 	%rd145, %rd144, 2;
	add.s64 	%rd146, %rd5, %rd145;
	st.global.u32 	[%rd146+24576], %r1436;
	bar.warp.sync 	-1;
	ld.shared.u32 	%r1441, [%r121+26112];
	shr.u32 	%r1442, %r1441, %r1615;
	and.b32  	%r1443, %r1442, %r82;
	shl.b32 	%r1444, %r1443, 3;
	add.s32 	%r1445, %r1359, %r1444;
	ld.shared.u64 	%rd147, [%r1445];
	add.s64 	%rd148, %rd147, %rd6;
	shl.b64 	%rd149, %rd148, 2;
	add.s64 	%rd150, %rd5, %rd149;
	st.global.u32 	[%rd150+26112], %r1441;
	bar.warp.sync 	-1;
	ld.shared.u32 	%r1446, [%r121+27648];
	shr.u32 	%r1447, %r1446, %r1615;
	and.b32  	%r1448, %r1447, %r82;
	shl.b32 	%r1449, %r1448, 3;
	add.s32 	%r1450, %r1359, %r1449;
	ld.shared.u64 	%rd151, [%r1450];
	add.s64 	%rd152, %rd151, %rd6;
	shl.b64 	%rd153, %rd152, 2;
	add.s64 	%rd154, %rd5, %rd153;
	st.global.u32 	[%rd154+27648], %r1446;
	bar.warp.sync 	-1;
	bra.uni 	$L__BB12_204;
$L__BB12_165:
	ld.param.u32 	%r1589, [_ZN3cub18CUB_300001_SM_10006detail10radix_sort29DeviceRadixSortOnesweepKernelINS1_5radix10policy_hubIjNS0_8NullTypeEyE10Policy1000ELNS0_9SortOrderE0EjS6_yiiNS1_21identity_decomposer_tEEEvPT5_SC_PT3_PKSD_PT1_PKSH_PT2_PKSL_T4_iiT6__param_8];
	mad.lo.s32 	%r243, %r4, -7296, %r1589;
	setp.ge.s32 	%p124, %r1, %r243;
	@%p124 bra 	$L__BB12_167;
	ld.param.u32 	%r1616, [_ZN3cub18CUB_300001_SM_10006detail10radix_sort29DeviceRadixSortOnesweepKernelINS1_5radix10policy_hubIjNS0_8NullTypeEyE10Policy1000ELNS0_9SortOrderE0EjS6_yiiNS1_21identity_decomposer_tEEEvPT5_SC_PT3_PKSD_PT1_PKSH_PT2_PKSL_T4_iiT6__param_9];
	ld.shared.u32 	%r1451, [%r121];
	shr.u32 	%r1452, %r1451, %r1616;
	and.b32  	%r1453, %r1452, %r82;
	shl.b32 	%r1454, %r1453, 3;
	add.s32 	%r1456, %r1306, %r1454;
	ld.shared.u64 	%rd155, [%r1456+29184];
	add.s64 	%rd156, %rd155, %rd6;
	shl.b64 	%rd157, %rd156, 2;
	add.s64 	%rd158, %rd5, %rd157;
	st.global.u32 	[%rd158], %r1451;
$L__BB12_167:
	bar.warp.sync 	-1;
	add.s32 	%r1457, %r1, 384;
	setp.ge.s32 	%p125, %r1457, %r243;
	@%p125 bra 	$L__BB12_169;
	ld.param.u32 	%r1617, [_ZN3cub18CUB_300001_SM_10006detail10radix_sort29DeviceRadixSortOnesweepKernelINS1_5radix10policy_hubIjNS0_8NullTypeEyE10Policy1000ELNS0_9SortOrderE0EjS6_yiiNS1_21identity_decomposer_tEEEvPT5_SC_PT3_PKSD_PT1_PKSH_PT2_PKSL_T4_iiT6__param_9];
	ld.shared.u32 	%r1458, [%r121+1536];
	shr.u32 	%r1459, %r1458, %r1617;
	and.b32  	%r1460, %r1459, %r82;
	shl.b32 	%r1461, %r1460, 3;
	add.s32 	%r1463, %r1306, %r1461;
	ld.shared.u64 	%rd159, [%r1463+29184];
	add.s64 	%rd160, %rd159, %rd6;
	shl.b64 	%rd161, %rd160, 2;
	add.s64 	%rd162, %rd5, %rd161;
	st.global.u32 	[%rd162+1536], %r1458;
$L__BB12_169:
	bar.warp.sync 	-1;
	add.s32 	%r1464, %r1, 768;
	setp.ge.s32 	%p126, %r1464, %r243;
	@%p126 bra 	$L__BB12_171;
	ld.param.u32 	%r1618, [_ZN3cub18CUB_300001_SM_10006detail10radix_sort29DeviceRadixSortOnesweepKernelINS1_5radix10policy_hubIjNS0_8NullTypeEyE10Policy1000ELNS0_9SortOrderE0EjS6_yiiNS1_21identity_decomposer_tEEEvPT5_SC_PT3_PKSD_PT1_PKSH_PT2_PKSL_T4_iiT6__param_9];
	ld.shared.u32 	%r1465, [%r121+3072];
	shr.u32 	%r1466, %r1465, %r1618;
	and.b32  	%r1467, %r1466, %r82;
	shl.b32 	%r1468, %r1467, 3;
	add.s32 	%r1470, %r1306, %r1468;
	ld.shared.u64 	%rd163, [%r1470+29184];
	add.s64 	%rd164, %rd163, %rd6;
	shl.b64 	%rd165, %rd164, 2;
	add.s64 	%rd166, %rd5, %rd165;
	st.global.u32 	[%rd166+3072], %r1465;
$L__BB12_171:
	bar.warp.sync 	-1;
	add.s32 	%r1471, %r1, 1152;
	setp.ge.s32 	%p127, %r1471, %r243;
	@%p127 bra 	$L__BB12_173;
	ld.param.u32 	%r1619, [_ZN3cub18CUB_300001_SM_10006detail10radix_sort29DeviceRadixSortOnesweepKernelINS1_5radix10policy_hubIjNS0_8NullTypeEyE10Policy1000ELNS0_9SortOrderE0EjS6_yiiNS1_21identity_decomposer_tEEEvPT5_SC_PT3_PKSD_PT1_PKSH_PT2_PKSL_T4_iiT6__param_9];
	ld.shared.u32 	%r1472, [%r121+4608];
	shr.u32 	%r1473, %r1472, %r1619;
	and.b32  	%r1474, %r1473, %r82;
	shl.b32 	%r1475, %r1474, 3;
	add.s32 	%r1477, %r1306, %r1475;
	ld.shared.u64 	%rd167, [%r1477+29184];
	add.s64 	%rd168, %rd167, %rd6;
	shl.b64 	%rd169, %rd168, 2;
	add.s64 	%rd170, %rd5, %rd169;
	st.global.u32 	[%rd170+4608], %r1472;
$L__BB12_173:
	bar.warp.sync 	-1;
	add.s32 	%r1478, %r1, 1536;
	setp.ge.s32 	%p128, %r1478, %r243;
	@%p128 bra 	$L__BB12_175;
	ld.param.u32 	%r1620, [_ZN3cub18CUB_300001_SM_10006detail10radix_sort29DeviceRadixSortOnesweepKernelINS1_5radix10policy_hubIjNS0_8NullTypeEyE10Policy1000ELNS0_9SortOrderE0EjS6_yiiNS1_21identity_decomposer_tEEEvPT5_SC_PT3_PKSD_PT1_PKSH_PT2_PKSL_T4_iiT6__param_9];
	ld.shared.u32 	%r1479, [%r121+6144];
	shr.u32 	%r1480, %r1479, %r1620;
	and.b32  	%r1481, %r1480, %r82;
	shl.b32 	%r1482, %r1481, 3;
	add.s32 	%r1484, %r1306, %r1482;
	ld.shared.u64 	%rd171, [%r1484+29184];
	add.s64 	%rd172, %rd171, %rd6;
	shl.b64 	%rd173, %rd172, 2;
	add.s64 	%rd174, %rd5, %rd173;
	st.global.u32 	[%rd174+6144], %r1479;
$L__BB12_175:
	bar.warp.sync 	-1;
	add.s32 	%r1485, %r1, 1920;
	setp.ge.s32 	%p129, %r1485, %r243;
	@%p129 bra 	$L__BB12_177;
	ld.param.u32 	%r1621, [_ZN3cub18CUB_300001_SM_10006detail10radix_sort29DeviceRadixSortOnesweepKernelINS1_5radix10policy_hubIjNS0_8NullTypeEyE10Policy1000ELNS0_9SortOrderE0EjS6_yiiNS1_21identity_decomposer_tEEEvPT5_SC_PT3_PKSD_PT1_PKSH_PT2_PKSL_T4_iiT6__param_9];
	ld.shared.u32 	%r1486, [%r121+7680];
	shr.u32 	%r1487, %r1486, %r1621;
	and.b32  	%r1488, %r1487, %r82;
	shl.b32 	%r1489, %r1488, 3;
	add.s32 	%r1491, %r1306, %r1489;
	ld.shared.u64 	%rd175, [%r1491+29184];
	add.s64 	%rd176, %rd175, %rd6;
	shl.b64 	%rd177, %rd176, 2;
	add.s64 	%rd178, %rd5, %rd177;
	st.global.u32 	[%rd178+7680], %r1486;
$L__BB12_177:
	bar.warp.sync 	-1;
	add.s32 	%r1492, %r1, 2304;
	setp.ge.s32 	%p130, %r1492, %r243;
	@%p130 bra 	$L__BB12_179;
	ld.param.u32 	%r1622, [_ZN3cub18CUB_300001_SM_10006detail10radix_sort29DeviceRadixSortOnesweepKernelINS1_5radix10policy_hubIjNS0_8NullTypeEyE10Policy1000ELNS0_9SortOrderE0EjS6_yiiNS1_21identity_decomposer_tEEEvPT5_SC_PT3_PKSD_PT1_PKSH_PT2_PKSL_T4_iiT6__param_9];
	ld.shared.u32 	%r1493, [%r121+9216];
	shr.u32 	%r1494, %r1493, %r1622;
	and.b32  	%r1495, %r1494, %r82;
	shl.b32 	%r1496, %r1495, 3;
	add.s32 	%r1498, %r1306, %r1496;
	ld.shared.u64 	%rd179, [%r1498+29184];
	add.s64 	%rd180, %rd179, %rd6;
	shl.b64 	%rd181, %rd180, 2;
	add.s64 	%rd182, %rd5, %rd181;
	st.global.u32 	[%rd182+9216], %r1493;
$L__BB12_179:
	bar.warp.sync 	-1;
	add.s32 	%r1499, %r1, 2688;
	setp.ge.s32 	%p131, %r1499, %r243;
	@%p131 bra 	$L__BB12_181;
	ld.param.u32 	%r1623, [_ZN3cub18CUB_300001_SM_10006detail10radix_sort29DeviceRadixSortOnesweepKernelINS1_5radix10policy_hubIjNS0_8NullTypeEyE10Policy1000ELNS0_9SortOrderE0EjS6_yiiNS1_21identity_decomposer_tEEEvPT5_SC_PT3_PKSD_PT1_PKSH_PT2_PKSL_T4_iiT6__param_9];
	ld.shared.u32 	%r1500, [%r121+10752];
	shr.u32 	%r1501, %r1500, %r1623;
	and.b32  	%r1502, %r1501, %r82;
	shl.b32 	%r1503, %r1502, 3;
	add.s32 	%r1505, %r1306, %r1503;
	ld.shared.u64 	%rd183, [%r1505+29184];
	add.s64 	%rd184, %rd183, %rd6;
	shl.b64 	%rd185, %rd184, 2;
	add.s64 	%rd186, %rd5, %rd185;
	st.global.u32 	[%rd186+10752], %r1500;
$L__BB12_181:
	bar.warp.sync 	-1;
	or.b32  	%r1506, %r1, 3072;
	setp.ge.s32 	%p132, %r1506, %r243;
	@%p132 bra 	$L__BB12_183;
	ld.param.u32 	%r1624, [_ZN3cub18CUB_300001_SM_10006detail10radix_sort29DeviceRadixSortOnesweepKernelINS1_5radix10policy_hubIjNS0_8NullTypeEyE10Policy1000ELNS0_9SortOrderE0EjS6_yiiNS1_21identity_decomposer_tEEEvPT5_SC_PT3_PKSD_PT1_PKSH_PT2_PKSL_T4_iiT6__param_9];
	ld.shared.u32 	%r1507, [%r121+12288];
	shr.u32 	%r1508, %r1507, %r1624;
	and.b32  	%r1509, %r1508, %r82;
	shl.b32 	%r1510, %r1509, 3;
	add.s32 	%r1512, %r1306, %r1510;
	ld.shared.u64 	%rd187, [%r1512+29184];
	add.s64 	%rd188, %rd187, %rd6;
	shl.b64 	%rd189, %rd188, 2;
	add.s64 	%rd190, %rd5, %rd189;
	st.global.u32 	[%rd190+12288], %r1507;
$L__BB12_183:
	bar.warp.sync 	-1;
	add.s32 	%r1513, %r1, 3456;
	setp.ge.s32 	%p133, %r1513, %r243;
	@%p133 bra 	$L__BB12_185;
	ld.param.u32 	%r1625, [_ZN3cub18CUB_300001_SM_10006detail10radix_sort29DeviceRadixSortOnesweepKernelINS1_5radix10policy_hubIjNS0_8NullTypeEyE10Policy1000ELNS0_9SortOrderE0EjS6_yiiNS1_21identity_decomposer_tEEEvPT5_SC_PT3_PKSD_PT1_PKSH_PT2_PKSL_T4_iiT6__param_9];
	ld.shared.u32 	%r1514, [%r121+13824];
	shr.u32 	%r1515, %r1514, %r1625;
	and.b32  	%r1516, %r1515, %r82;
	shl.b32 	%r1517, %r1516, 3;
	add.s32 	%r1519, %r1306, %r1517;
	ld.shared.u64 	%rd191, [%r1519+29184];
	add.s64 	%rd192, %rd191, %rd6;
	shl.b64 	%rd193, %rd192, 2;
	add.s64 	%rd194, %rd5, %rd193;
	st.global.u32 	[%rd194+13824], %r1514;
$L__BB12_185:
	bar.warp.sync 	-1;
	add.s32 	%r1520, %r1, 3840;
	setp.ge.s32 	%p134, %r1520, %r243;
	@%p134 bra 	$L__BB12_187;
	ld.param.u32 	%r1626, [_ZN3cub18CUB_300001_SM_10006detail10radix_sort29DeviceRadixSortOnesweepKernelINS1_5radix10policy_hubIjNS0_8NullTypeEyE10Policy1000ELNS0_9SortOrderE0EjS6_yiiNS1_21identity_decomposer_tEEEvPT5_SC_PT3_PKSD_PT1_PKSH_PT2_PKSL_T4_iiT6__param_9];
	ld.shared.u32 	%r1521, [%r121+15360];
	shr.u32 	%r1522, %r1521, %r1626;
	and.b32  	%r1523, %r1522, %r82;
	shl.b32 	%r1524, %r1523, 3;
	add.s32 	%r1526, %r1306, %r1524;
	ld.shared.u64 	%rd195, [%r1526+29184];
	add.s64 	%rd196, %rd195, %rd6;
	shl.b64 	%rd197, %rd196, 2;
	add.s64 	%rd198, %rd5, %rd197;
	st.global.u32 	[%rd198+15360], %r1521;
$L__BB12_187:
	bar.warp.sync 	-1;
	add.s32 	%r1527, %r1, 4224;
	setp.ge.s32 	%p135, %r1527, %r243;
	@%p135 bra 	$L__BB12_189;
	ld.param.u32 	%r1627, [_ZN3cub18CUB_300001_SM_10006detail10radix_sort29DeviceRadixSortOnesweepKernelINS1_5radix10policy_hubIjNS0_8NullTypeEyE10Policy1000ELNS0_9SortOrderE0EjS6_yiiNS1_21identity_decomposer_tEEEvPT5_SC_PT3_PKSD_PT1_PKSH_PT2_PKSL_T4_iiT6__param_9];
	ld.shared.u32 	%r1528, [%r121+16896];
	shr.u32 	%r1529, %r1528, %r1627;
	and.b32  	%r1530, %r1529, %r82;
	shl.b32 	%r1531, %r1530, 3;
	add.s32 	%r1533, %r1306, %r1531;
	ld.shared.u64 	%rd199, [%r1533+29184];
	add.s64 	%rd200, %rd199, %rd6;
	shl.b64 	%rd201, %rd200, 2;
	add.s64 	%rd202, %rd5, %rd201;
	st.global.u32 	[%rd202+16896], %r1528;
$L__BB12_189:
	bar.warp.sync 	-1;
	add.s32 	%r1534, %r1, 4608;
	setp.ge.s32 	%p136, %r1534, %r243;
	@%p136 bra 	$L__BB12_191;
	ld.param.u32 	%r1628, [_ZN3cub18CUB_300001_SM_10006detail10radix_sort29DeviceRadixSortOnesweepKernelINS1_5radix10policy_hubIjNS0_8NullTypeEyE10Policy1000ELNS0_9SortOrderE0EjS6_yiiNS1_21identity_decomposer_tEEEvPT5_SC_PT3_PKSD_PT1_PKSH_PT2_PKSL_T4_iiT6__param_9];
	ld.shared.u32 	%r1535, [%r121+18432];
	shr.u32 	%r1536, %r1535, %r1628;
	and.b32  	%r1537, %r1536, %r82;
	shl.b32 	%r1538, %r1537, 3;
	add.s32 	%r1540, %r1306, %r1538;
	ld.shared.u64 	%rd203, [%r1540+29184];
	add.s64 	%rd204, %rd203, %rd6;
	shl.b64 	%rd205, %rd204, 2;
	add.s64 	%rd206, %rd5, %rd205;
	st.global.u32 	[%rd206+18432], %r1535;
$L__BB12_191:
	bar.warp.sync 	-1;
	add.s32 	%r1541, %r1, 4992;
	setp.ge.s32 	%p137, %r1541, %r243;
	@%p137 bra 	$L__BB12_193;
	ld.param.u32 	%r1629, [_ZN3cub18CUB_300001_SM_10006detail10radix_sort29DeviceRadixSortOnesweepKernelINS1_5radix10policy_hubIjNS0_8NullTypeEyE10Policy1000ELNS0_9SortOrderE0EjS6_yiiNS1_21identity_decomposer_tEEEvPT5_SC_PT3_PKSD_PT1_PKSH_PT2_PKSL_T4_iiT6__param_9];
	ld.shared.u32 	%r1542, [%r121+19968];
	shr.u32 	%r1543, %r1542, %r1629;
	and.b32  	%r1544, %r1543, %r82;
	shl.b32 	%r1545, %r1544, 3;
	add.s32 	%r1547, %r1306, %r1545;
	ld.shared.u64 	%rd207, [%r1547+29184];
	add.s64 	%rd208, %rd207, %rd6;
	shl.b64 	%rd209, %rd208, 2;
	add.s64 	%rd210, %rd5, %rd209;
	st.global.u32 	[%rd210+19968], %r1542;
$L__BB12_193:
	bar.warp.sync 	-1;
	add.s32 	%r1548, %r1, 5376;
	setp.ge.s32 	%p138, %r1548, %r243;
	@%p138 bra 	$L__BB12_195;
	ld.param.u32 	%r1630, [_ZN3cub18CUB_300001_SM_10006detail10radix_sort29DeviceRadixSortOnesweepKernelINS1_5radix10policy_hubIjNS0_8NullTypeEyE10Policy1000ELNS0_9SortOrderE0EjS6_yiiNS1_21identity_decomposer_tEEEvPT5_SC_PT3_PKSD_PT1_PKSH_PT2_PKSL_T4_iiT6__param_9];
	ld.shared.u32 	%r1549, [%r121+21504];
	shr.u32 	%r1550, %r1549, %r1630;
	and.b32  	%r1551, %r1550, %r82;
	shl.b32 	%r1552, %r1551, 3;
	add.s32 	%r1554, %r1306, %r1552;
	ld.shared.u64 	%rd211, [%r1554+29184];
	add.s64 	%rd212, %rd211, %rd6;
	shl.b64 	%rd213, %rd212, 2;
	add.s64 	%rd214, %rd5, %rd213;
	st.global.u32 	[%rd214+21504], %r1549;
$L__BB12_195:
	bar.warp.sync 	-1;
	add.s32 	%r1555, %r1, 5760;
	setp.ge.s32 	%p139, %r1555, %r243;
	@%p139 bra 	$L__BB12_197;
	ld.param.u32 	%r1631, [_ZN3cub18CUB_300001_SM_10006detail10radix_sort29DeviceRadixSortOnesweepKernelINS1_5radix10policy_hubIjNS0_8NullTypeEyE10Policy1000ELNS0_9SortOrderE0EjS6_yiiNS1_21identity_decomposer_tEEEvPT5_SC_PT3_PKSD_PT1_PKSH_PT2_PKSL_T4_iiT6__param_9];
	ld.shared.u32 	%r1556, [%r121+23040];
	shr.u32 	%r1557, %r1556, %r1631;
	and.b32  	%r1558, %r1557, %r82;
	shl.b32 	%r1559, %r1558, 3;
	add.s32 	%r1561, %r1306, %r1559;
	ld.shared.u64 	%rd215, [%r1561+29184];
	add.s64 	%rd216, %rd215, %rd6;
	shl.b64 	%rd217, %rd216, 2;
	add.s64 	%rd218, %rd5, %rd217;
	st.global.u32 	[%rd218+23040], %r1556;
$L__BB12_197:
	bar.warp.sync 	-1;
	or.b32  	%r1562, %r1, 6144;
	setp.ge.s32 	%p140, %r1562, %r243;
	@%p140 bra 	$L__BB12_199;
	ld.param.u32 	%r1632, [_ZN3cub18CUB_300001_SM_10006detail10radix_sort29DeviceRadixSortOnesweepKernelINS1_5radix10policy_hubIjNS0_8NullTypeEyE10Policy1000ELNS0_9SortOrderE0EjS6_yiiNS1_21identity_decomposer_tEEEvPT5_SC_PT3_PKSD_PT1_PKSH_PT2_PKSL_T4_iiT6__param_9];
	ld.shared.u32 	%r1563, [%r121+24576];
	shr.u32 	%r1564, %r1563, %r1632;
	and.b32  	%r1565, %r1564, %r82;
	shl.b32 	%r1566, %r1565, 3;
	add.s32 	%r1568, %r1306, %r1566;
	ld.shared.u64 	%rd219, [%r1568+29184];
	add.s64 	%rd220, %rd219, %rd6;
	shl.b64 	%rd221, %rd220, 2;
	add.s64 	%rd222, %rd5, %rd221;
	st.global.u32 	[%rd222+24576], %r1563;
$L__BB12_199:
	bar.warp.sync 	-1;
	add.s32 	%r1569, %r1, 6528;
	setp.ge.s32 	%p141, %r1569, %r243;
	@%p141 bra 	$L__BB12_201;
	ld.param.u32 	%r1633, [_ZN3cub18CUB_300001_SM_10006detail10radix_sort29DeviceRadixSortOnesweepKernelINS1_5radix10policy_hubIjNS0_8NullTypeEyE10Policy1000ELNS0_9SortOrderE0EjS6_yiiNS1_21identity_decomposer_tEEEvPT5_SC_PT3_PKSD_PT1_PKSH_PT2_PKSL_T4_iiT6__param_9];
	ld.shared.u32 	%r1570, [%r121+26112];
	shr.u32 	%r1571, %r1570, %r1633;
	and.b32  	%r1572, %r1571, %r82;
	shl.b32 	%r1573, %r1572, 3;
	add.s32 	%r1575, %r1306, %r1573;
	ld.shared.u64 	%rd223, [%r1575+29184];
	add.s64 	%rd224, %rd223, %rd6;
	shl.b64 	%rd225, %rd224, 2;
	add.s64 	%rd226, %rd5, %rd225;
	st.global.u32 	[%rd226+26112], %r1570;
$L__BB12_201:
	ld.param.u32 	%r1634, [_ZN3cub18CUB_300001_SM_10006detail10radix_sort29DeviceRadixSortOnesweepKernelINS1_5radix10policy_hubIjNS0_8NullTypeEyE10Policy1000ELNS0_9SortOrderE0EjS6_yiiNS1_21identity_decomposer_tEEEvPT5_SC_PT3_PKSD_PT1_PKSH_PT2_PKSL_T4_iiT6__param_9];
	bar.warp.sync 	-1;
	add.s32 	%r1576, %r1, 6912;
	ld.shared.u32 	%r244, [%r121+27648];
	shr.u32 	%r1577, %r244, %r1634;
	and.b32  	%r1578, %r1577, %r82;
	shl.b32 	%r1579, %r1578, 3;
	add.s32 	%r1581, %r1306, %r1579;
	ld.shared.u64 	%rd227, [%r1581+29184];
	add.s64 	%rd16, %rd227, %rd6;
	setp.ge.s32 	%p142, %r1576, %r243;
	@%p142 bra 	$L__BB12_203;
	shl.b64 	%rd228, %rd16, 2;
	add.s64 	%rd229, %rd5, %rd228;
	st.global.u32 	[%rd229+27648], %r244;
$L__BB12_203:
	bar.warp.sync 	-1;
$L__BB12_204:
	ret;

}


// ===== COMPILED SASS (sm_100) =====

	.target	sm_100

	.elftype	@"ET_EXEC"


//--------------------- .note.nv.tkinfo           --------------------------
	.section	.note.nv.tkinfo,"",@"SHT_NOTE"
	.sectionflags	@"SHF_NOTE_NV_TKINFO"
	.tkinfo
        /*0018*/ 	.word	0x00000002
        /*0030*/ 	.string	""
        /*0030*/ 	.string	"ptxas"
        /*0030*/ 	.string	"Cuda compilation tools, release 13.0, V13.0.88"
        /*0030*/ 	.string	"Build cuda_13.0.r13.0/compiler.36424714_0"
        /*0030*/ 	.string	"-arch sm_100 -m 64 "



//--------------------- .note.nv.cuinfo           --------------------------
	.section	.note.nv.cuinfo,"",@"SHT_NOTE"
	.sectionflags	@"SHF_NOTE_NV_CUINFO"
        /*0018*/ 	.short	0x0002
        /*001a*/ 	.short	0x0064
        /*001c*/ 	.short	0x0082
	.zero		2


//--------------------- .nv.info                  --------------------------
	.section	.nv.info,"",@"SHT_CUDA_INFO"
	.align	4


	//----- nvinfo : EIATTR_REGCOUNT
	.align		4
        /*0000*/ 	.byte	0x04, 0x2f
        /*0002*/ 	.short	(.L_46 - .L_45)
	.align		4
.L_45:
        /*0004*/ 	.word	index@(_ZN3cub18CUB_300001_SM_10006detail11EmptyKernelIvEEvv)
        /*0008*/ 	.word	0x00000004


	//----- nvinfo : EIATTR_FRAME_SIZE
	.align		4
.L_46:
        /*000c*/ 	.byte	0x04, 0x11
        /*000e*/ 	.short	(.L_48 - .L_47)
	.align		4
.L_47:
        /*0010*/ 	.word	index@(_ZN3cub18CUB_300001_SM_10006detail11EmptyKernelIvEEvv)
        /*0014*/ 	.word	0x00000000


	//----- nvinfo : EIATTR_REGCOUNT
	.align		4
.L_48:
        /*0018*/ 	.byte	0x04, 0x2f
        /*001a*/ 	.short	(.L_50 - .L_49)
	.align		4
.L_49:
        /*001c*/ 	.word	index@(_ZN3cub18CUB_300001_SM_10006detail9transform16transform_kernelINS2_10policy_hubILb1EN4cuda3std3__45tupleIJN6thrust24THRUST_300001_SM_1000_NS7pointerIiNSA_8cuda_cub3tagENSA_11use_defaultESE_EEEEEE10policy1000EiNS7_10__identityENSA_10device_ptrIjEEJPiEEEvT0_iT1_T2_DpNS2_10kernel_argIT3_EE)
        /*0020*/ 	.word	0x00000020


	//----- nvinfo : EIATTR_FRAME_SIZE
	.align		4
.L_50:
        /*0024*/ 	.byte	0x04, 0x11
        /*0026*/ 	.short	(.L_52 - .L_51)
	.align		4
.L_51:
        /*0028*/ 	.word	index@(_ZN3cub18CUB_300001_SM_10006detail9transform16transform_kernelINS2_10policy_hubILb1EN4cuda3std3__45tupleIJN6thrust24THRUST_300001_SM_1000_NS7pointerIiNSA_8cuda_cub3tagENSA_11use_defaultESE_EEEEEE10policy1000EiNS7_10__identityENSA_10device_ptrIjEEJPiEEEvT0_iT1_T2_DpNS2_10kernel_argIT3_EE)
        /*002c*/ 	.word	0x00000000


	//----- nvinfo : EIATTR_REGCOUNT
	.align		4
.L_52:
        /*0030*/ 	.byte	0x04, 0x2f
        /*0032*/ 	.short	(.L_54 - .L_53)
	.align		4
.L_53:
        /*0034*/ 	.word	index@(_ZN3cub18CUB_300001_SM_10006detail9transform16transform_kernelINS2_10policy_hubILb1EN4cuda3std3__45tupleIJN6thrust24THRUST_300001_SM_1000_NS7pointerIiNSA_8cuda_cub3tagENSA_11use_defaultESE_EEEEEE10policy1000ElNS7_10__identityENSA_10device_ptrIjEEJPiEEEvT0_iT1_T2_DpNS2_10kernel_argIT3_EE)
        /*0038*/ 	.word	0x00000020


	//----- nvinfo : EIATTR_FRAME_SIZE
	.align		4
.L_54:
        /*003c*/ 	.byte	0x04, 0x11
        /*003e*/ 	.short	(.L_56 - .L_55)
	.align		4
.L_55:
        /*0040*/ 	.word	index@(_ZN3cub18CUB_300001_SM_10006detail9transform16transform_kernelINS2_10policy_hubILb1EN4cuda3std3__45tupleIJN6thrust24THRUST_300001_SM_1000_NS7pointerIiNSA_8cuda_cub3tagENSA_11use_defaultESE_EEEEEE10policy1000ElNS7_10__identityENSA_10device_ptrIjEEJPiEEEvT0_iT1_T2_DpNS2_10kernel_argIT3_EE)
        /*0044*/ 	.word	0x00000000


	//----- nvinfo : EIATTR_REGCOUNT
	.align		4
.L_56:
        /*0048*/ 	.byte	0x04, 0x2f
        /*004a*/ 	.short	(.L_58 - .L_57)
	.align		4
.L_57:
        /*004c*/ 	.word	index@(_ZN3cub18CUB_300001_SM_10006detail10merge_sort30DeviceMergeSortBlockSortKernelINS2_10policy_hubIN6thrust24THRUST_300001_SM_1000_NS6detail15normal_iteratorINS6_10device_ptrI9SortTupleEEEEE9Policy600ESC_PNS0_8NullTypeESC_SG_jN4cuda3std3__44lessISA_EESA_SF_EEvbT0_T1_T2_T3_T4_PT6_PT7_T5_NS1_7vsmem_tE)
        /*0050*/ 	.word	0x0000002b


	//----- nvinfo : EIATTR_FRAME_SIZE
	.align		4
.L_58:
        /*0054*/ 	.byte	0x04, 0x11
        /*0056*/ 	.short	(.L_60 - .L_59)
	.align		4
.L_59:
        /*0058*/ 	.word	index@(_ZN3cub18CUB_300001_SM_10006detail10merge_sort30DeviceMergeSortBlockSortKernelINS2_10policy_hubIN6thrust24THRUST_300001_SM_1000_NS6detail15normal_iteratorINS6_10device_ptrI9SortTupleEEEEE9Policy600ESC_PNS0_8NullTypeESC_SG_jN4cuda3std3__44lessISA_EESA_SF_EEvbT0_T1_T2_T3_T4_PT6_PT7_T5_NS1_7vsmem_tE)
        /*005c*/ 	.word	0x00000000


	//----- nvinfo : EIATTR_REGCOUNT
	.align		4
.L_60:
        /*0060*/ 	.byte	0x04, 0x2f
        /*0062*/ 	.short	(.L_62 - .L_61)
	.align		4
.L_61:
        /*0064*/ 	.word	index@(_ZN3cub18CUB_300001_SM_10006detail10merge_sort30DeviceMergeSortPartitionKernelIN6thrust24THRUST_300001_SM_1000_NS6detail15normal_iteratorINS5_10device_ptrI9SortTupleEEEEjN4cuda3std3__44lessIS9_EES9_EEvbT_PT2_T0_SK_PSK_T1_SK_i)
        /*0068*/ 	.word	0x00000014


	//----- nvinfo : EIATTR_FRAME_SIZE
	.align		4
.L_62:
        /*006c*/ 	.byte	0x04, 0x11
        /*006e*/ 	.short	(.L_64 - .L_63)
	.align		4
.L_63:
        /*0070*/ 	.word	index@(_ZN3cub18CUB_300001_SM_10006detail10merge_sort30DeviceMergeSortPartitionKernelIN6thrust24THRUST_300001_SM_1000_NS6detail15normal_iteratorINS5_10device_ptrI9SortTupleEEEEjN4cuda3std3__44lessIS9_EES9_EEvbT_PT2_T0_SK_PSK_T1_SK_i)
        /*0074*/ 	.word	0x00000000


	//----- nvinfo : EIATTR_REGCOUNT
	.align		4
.L_64:
        /*0078*/ 	.byte	0x04, 0x2f
        /*007a*/ 	.short	(.L_66 - .L_65)
	.align		4
.L_65:
        /*007c*/ 	.word	index@(_ZN3cub18CUB_300001_SM_10006detail10merge_sort26DeviceMergeSortMergeKernelINS2_10policy_hubIN6thrust24THRUST_300001_SM_1000_NS6detail15normal_iteratorINS6_10device_ptrI9SortTupleEEEEE9Policy600ESC_PNS0_8NullTypeESC_SG_jN4cuda3std3__44lessISA_EESA_SF_EEvbT2_T3_T4_PT6_PT7_T5_PSO_SO_NS1_7vsmem_tE)
        /*0080*/ 	.word	0x00000027


	//----- nvinfo : EIATTR_FRAME_SIZE
	.align		4
.L_66:
        /*0084*/ 	.byte	0x04, 0x11
        /*0086*/ 	.short	(.L_68 - .L_67)
	.align		4
.L_67:
        /*0088*/ 	.word	index@(_ZN3cub18CUB_300001_SM_10006detail10merge_sort26DeviceMergeSortMergeKernelINS2_10policy_hubIN6thrust24THRUST_300001_SM_1000_NS6detail15normal_iteratorINS6_10device_ptrI9SortTupleEEEEE9Policy600ESC_PNS0_8NullTypeESC_SG_jN4cuda3std3__44lessISA_EESA_SF_EEvbT2_T3_T4_PT6_PT7_T5_PSO_SO_NS1_7vsmem_tE)
        /*008c*/ 	.word	0x00000000


	//----- nvinfo : EIATTR_REGCOUNT
	.align		4
.L_68:
        /*0090*/ 	.byte	0x04, 0x2f
        /*0092*/ 	.short	(.L_70 - .L_69)
	.align		4
.L_69:
        /*0094*/ 	.word	index@(_ZN3cub18CUB_300001_SM_10006detail10merge_sort30DeviceMergeSortBlockSortKernelINS2_10policy_hubIN6thrust24THRUST_300001_SM_1000_NS6detail15normal_iteratorINS6_10device_ptrI9SortTupleEEEEE9Policy600ESC_PNS0_8NullTypeESC_SG_mN4cuda3std3__44lessISA_EESA_SF_EEvbT0_T1_T2_T3_T4_PT6_PT7_T5_NS1_7vsmem_tE)
        /*0098*/ 	.word	0x0000002b


	//----- nvinfo : EIATTR_FRAME_SIZE
	.align		4
.L_70:
        /*009c*/ 	.byte	0x04, 0x11
        /*009e*/ 	.short	(.L_72 - .L_71)
	.align		4
.L_71:
        /*00a0*/ 	.word	index@(_ZN3cub18CUB_300001_SM_10006detail10merge_sort30DeviceMergeSortBlockSortKernelINS2_10policy_hubIN6thrust24THRUST_300001_SM_1000_NS6detail15normal_iteratorINS6_10device_ptrI9SortTupleEEEEE9Policy600ESC_PNS0_8NullTypeESC_SG_mN4cuda3std3__44lessISA_EESA_SF_EEvbT0_T1_T2_T3_T4_PT6_PT7_T5_NS1_7vsmem_tE)
        /*00a4*/ 	.word	0x00000000


	//----- nvinfo : EIATTR_REGCOUNT
	.align		4
.L_72:
        /*00a8*/ 	.byte	0x04, 0x2f
        /*00aa*/ 	.short	(.L_74 - .L_73)
	.align		4
.L_73:
        /*00ac*/ 	.word	index@(_ZN3cub18CUB_300001_SM_10006detail10merge_sort30DeviceMergeSortPartitionKernelIN6thrust24THRUST_300001_SM_1000_NS6detail15normal_iteratorINS5_10device_ptrI9SortTupleEEEEmN4cuda3std3__44lessIS9_EES9_EEvbT_PT2_T0_SK_PSK_T1_SK_i)
        /*00b0*/ 	.word	0x00000018


	//----- nvinfo : EIATTR_FRAME_SIZE
	.align		4
.L_74:
        /*00b4*/ 	.byte	0x04, 0x11
        /*00b6*/ 	.short	(.L_76 - .L_75)
	.align		4
.L_75:
        /*00b8*/ 	.word	index@(_ZN3cub18CUB_300001_SM_10006detail10merge_sort30DeviceMergeSortPartitionKernelIN6thrust24THRUST_300001_SM_1000_NS6detail15normal_iteratorINS5_10device_ptrI9SortTupleEEEEmN4cuda3std3__44lessIS9_EES9_EEvbT_PT2_T0_SK_PSK_T1_SK_i)
        /*00bc*/ 	.word	0x00000000


	//----- nvinfo : EIATTR_REGCOUNT
	.align		4
.L_76:
        /*00c0*/ 	.byte	0x04, 0x2f
        /*00c2*/ 	.short	(.L_78 - .L_77)
	.align		4
.L_77:
        /*00c4*/ 	.word	index@(_ZN3cub18CUB_300001_SM_10006detail10merge_sort26DeviceMergeSortMergeKernelINS2_10policy_hubIN6thrust24THRUST_300001_SM_1000_NS6detail15normal_iteratorINS6_10device_ptrI9SortTupleEEEEE9Policy600ESC_PNS0_8NullTypeESC_SG_mN4cuda3std3__44lessISA_EESA_SF_EEvbT2_T3_T4_PT6_PT7_T5_PSO_SO_NS1_7vsmem_tE)
        /*00c8*/ 	.word	0x00000027


	//----- nvinfo : EIATTR_FRAME_SIZE
	.align		4
.L_78:
        /*00cc*/ 	.byte	0x04, 0x11
        /*00ce*/ 	.short	(.L_80 - .L_79)
	.align		4
.L_79:
        /*00d0*/ 	.word	index@(_ZN3cub18CUB_300001_SM_10006detail10merge_sort26DeviceMergeSortMergeKernelINS2_10policy_hubIN6thrust24THRUST_300001_SM_1000_NS6detail15normal_iteratorINS6_10device_ptrI9SortTupleEEEEE9Policy600ESC_PNS0_8NullTypeESC_SG_mN4cuda3std3__44lessISA_EESA_SF_EEvbT2_T3_T4_PT6_PT7_T5_PSO_SO_NS1_7vsmem_tE)
        /*00d4*/ 	.word	0x00000000


	//----- nvinfo : EIATTR_REGCOUNT
	.align		4
.L_80:
        /*00d8*/ 	.byte	0x04, 0x2f
        /*00da*/ 	.short	(.L_82 - .L_81)
	.align		4
.L_81:
        /*00dc*/ 	.word	index@(_ZN3cub18CUB_300001_SM_10006detail10radix_sort31DeviceRadixSortSingleTileKernelINS1_5radix10policy_hubIjNS0_8NullTypeEyE10Policy1000ELNS0_9SortOrderE0EjS6_yNS1_21identity_decomposer_tEEEvPKT1_PSB_PKT2_PSF_T3_iiT4_)
        /*00e0*/ 	.word	0x0000007f


	//----- nvinfo : EIATTR_FRAME_SIZE
	.align		4
.L_82:
        /*00e4*/ 	.byte	0x04, 0x11
        /*00e6*/ 	.short	(.L_84 - .L_83)
	.align		4
.L_83:
        /*00e8*/ 	.word	index@(_ZN3cub18CUB_300001_SM_10006detail10radix_sort31DeviceRadixSortSingleTileKernelINS1_5radix10policy_hubIjNS0_8NullTypeEyE10Policy1000ELNS0_9SortOrderE0EjS6_yNS1_21identity_decomposer_tEEEvPKT1_PSB_PKT2_PSF_T3_iiT4_)
        /*00ec*/ 	.word	0x00000000


	//----- nvinfo : EIATTR_REGCOUNT
	.align		4
.L_84:
        /*00f0*/ 	.byte	0x04, 0x2f
        /*00f2*/ 	.short	(.L_86 - .L_85)
	.align		4
.L_85:
        /*00f4*/ 	.word	index@(_ZN3cub18CUB_300001_SM_10006detail10radix_sort30DeviceRadixSortHistogramKernelINS1_5radix10policy_hubIjNS0_8NullTypeEyE10Policy1000ELNS0_9SortOrderE0EjyNS1_21identity_decomposer_tEEEvPT2_PKT1_SB_iiT3_)
        /*00f8*/ 	.word	0x00000020


	//----- nvinfo : EIATTR_FRAME_SIZE
	.align		4
.L_86:
        /*00fc*/ 	.byte	0x04, 0x11
        /*00fe*/ 	.short	(.L_88 - .L_87)
	.align		4
.L_87:
        /*0100*/ 	.word	index@(_ZN3cub18CUB_300001_SM_10006detail10radix_sort30DeviceRadixSortHistogramKernelINS1_5radix10policy_hubIjNS0_8NullTypeEyE10Policy1000ELNS0_9SortOrderE0EjyNS1_21identity_decomposer_tEEEvPT2_PKT1_SB_iiT3_)
        /*0104*/ 	.word	0x00000000


	//----- nvinfo : EIATTR_REGCOUNT
	.align		4
.L_88:
        /*0108*/ 	.byte	0x04, 0x2f
        /*010a*/ 	.short	(.L_90 - .L_89)
	.align		4
.L_89:
        /*010c*/ 	.word	index@(_ZN3cub18CUB_300001_SM_10006detail10radix_sort33DeviceRadixSortExclusiveSumKernelINS1_5radix10policy_hubIjNS0_8NullTypeEyE10Policy1000EyEEvPT0_)
        /*0110*/ 	.word	0x00000020


	//----- nvinfo : EIATTR_FRAME_SIZE
	.align		4
.L_90:
        /*0114*/ 	.byte	0x04, 0x11
        /*0116*/ 	.short	(.L_92 - .L_91)
	.align		4
.L_91:
        /*0118*/ 	.word	index@(_ZN3cub18CUB_300001_SM_10006detail10radix_sort33DeviceRadixSortExclusiveSumKernelINS1_5radix10policy_hubIjNS0_8NullTypeEyE10Policy1000EyEEvPT0_)
        /*011c*/ 	.word	0x00000000


	//----- nvinfo : EIATTR_REGCOUNT
	.align		4
.L_92:
        /*0120*/ 	.byte	0x04, 0x2f
        /*0122*/ 	.short	(.L_94 - .L_93)
	.align		4
.L_93:
        /*0124*/ 	.word	index@(_ZN3cub18CUB_300001_SM_10006detail10radix_sort29DeviceRadixSortOnesweepKernelINS1_5radix10policy_hubIjNS0_8NullTypeEyE10Policy1000ELNS0_9SortOrderE0EjS6_yiiNS1_21identity_decomposer_tEEEvPT5_SC_PT3_PKSD_PT1_PKSH_PT2_PKSL_T4_iiT6_)
        /*0128*/ 	.word	0x00000050


	//----- nvinfo : EIATTR_FRAME_SIZE
	.align		4
.L_94:
        /*012c*/ 	.byte	0x04, 0x11
        /*012e*/ 	.short	(.L_96 - .L_95)
	.align		4
.L_95:
        /*0130*/ 	.word	index@(_ZN3cub18CUB_300001_SM_10006detail10radix_sort29DeviceRadixSortOnesweepKernelINS1_5radix10policy_hubIjNS0_8NullTypeEyE10Policy1000ELNS0_9SortOrderE0EjS6_yiiNS1_21identity_decomposer_tEEEvPT5_SC_PT3_PKSD_PT1_PKSH_PT2_PKSL_T4_iiT6_)
        /*0134*/ 	.word	0x00000010


	//----- nvinfo : EIATTR_MIN_STACK_SIZE
	.align		4
.L_96:
        /*0138*/ 	.byte	0x04, 0x12
        /*013a*/ 	.short	(.L_98 - .L_97)
	.align		4
.L_97:
        /*013c*/ 	.word	index@(_ZN3cub18CUB_300001_SM_10006detail10radix_sort29DeviceRadixSortOnesweepKernelINS1_5radix10policy_hubIjNS0_8NullTypeEyE10Policy1000ELNS0_9SortOrderE0EjS6_yiiNS1_21identity_decomposer_tEEEvPT5_SC_PT3_PKSD_PT1_PKSH_PT2_PKSL_T4_iiT6_)
        /*0140*/ 	.word	0x00000010


	//----- nvinfo : EIATTR_MIN_STACK_SIZE
	.align		4
.L_98:
        /*0144*/ 	.byte	0x04, 0x12
        /*0146*/ 	.short	(.L_100 - .L_99)
	.align		4
.L_99:
        /*0148*/ 	.word	index@(_ZN3cub18CUB_300001_SM_10006detail10radix_sort33DeviceRadixSortExclusiveSumKernelINS1_5radix10policy_hubIjNS0_8NullTypeEyE10Policy1000EyEEvPT0_)
        /*014c*/ 	.word	0x00000000


	//----- nvinfo : EIATTR_MIN_STACK_SIZE
	.align		4
.L_100:
        /*0150*/ 	.byte	0x04, 0x12
        /*0152*/ 	.short	(.L_102 - .L_101)
	.align		4
.L_101:
        /*0154*/ 	.word	index@(_ZN3cub18CUB_300001_SM_10006detail10radix_sort30DeviceRadixSortHistogramKernelINS1_5radix10policy_hubIjNS0_8NullTypeEyE10Policy1000ELNS0_9SortOrderE0EjyNS1_21identity_decomposer_tEEEvPT2_PKT1_SB_iiT3_)
        /*0158*/ 	.word	0x00000000


	//----- nvinfo : EIATTR_MIN_STACK_SIZE
	.align		4
.L_102:
        /*015c*/ 	.byte	0x04, 0x12
        /*015e*/ 	.short	(.L_104 - .L_103)
	.align		4
.L_103:
        /*0160*/ 	.word	index@(_ZN3cub18CUB_300001_SM_10006detail10radix_sort31DeviceRadixSortSingleTileKernelINS1_5radix10policy_hubIjNS0_8NullTypeEyE10Policy1000ELNS0_9SortOrderE0EjS6_yNS1_21identity_decomposer_tEEEvPKT1_PSB_PKT2_PSF_T3_iiT4_)
        /*0164*/ 	.word	0x00000000


	//----- nvinfo : EIATTR_MIN_STACK_SIZE
	.align		4
.L_104:
        /*0168*/ 	.byte	0x04, 0x12
        /*016a*/ 	.short	(.L_106 - .L_105)
	.align		4
.L_105:
        /*016c*/ 	.word	index@(_ZN3cub18CUB_300001_SM_10006detail10merge_sort26DeviceMergeSortMergeKernelINS2_10policy_hubIN6thrust24THRUST_300001_SM_1000_NS6detail15normal_iteratorINS6_10device_ptrI9SortTupleEEEEE9Policy600ESC_PNS0_8NullTypeESC_SG_mN4cuda3std3__44lessISA_EESA_SF_EEvbT2_T3_T4_PT6_PT7_T5_PSO_SO_NS1_7vsmem_tE)
        /*0170*/ 	.word	0x00000000


	//----- nvinfo : EIATTR_MIN_STACK_SIZE
	.align		4
.L_106:
        /*0174*/ 	.byte	0x04, 0x12
        /*0176*/ 	.short	(.L_108 - .L_107)
	.align		4
.L_107:
        /*0178*/ 	.word	index@(_ZN3cub18CUB_300001_SM_10006detail10merge_sort30DeviceMergeSortPartitionKernelIN6thrust24THRUST_300001_SM_1000_NS6detail15normal_iteratorINS5_10device_ptrI9SortTupleEEEEmN4cuda3std3__44lessIS9_EES9_EEvbT_PT2_T0_SK_PSK_T1_SK_i)
        /*017c*/ 	.word	0x00000000


	//----- nvinfo : EIATTR_MIN_STACK_SIZE
	.align		4
.L_108:
        /*0180*/ 	.byte	0x04, 0x12
        /*0182*/ 	.short	(.L_110 - .L_109)
	.align		4
.L_109:
        /*0184*/ 	.word	index@(_ZN3cub18CUB_300001_SM_10006detail10merge_sort30DeviceMergeSortBlockSortKernelINS2_10policy_hubIN6thrust24THRUST_300001_SM_1000_NS6detail15normal_iteratorINS6_10device_ptrI9SortTupleEEEEE9Policy600ESC_PNS0_8NullTypeESC_SG_mN4cuda3std3__44lessISA_EESA_SF_EEvbT0_T1_T2_T3_T4_PT6_PT7_T5_NS1_7vsmem_tE)
        /*0188*/ 	.word	0x00000000


	//----- nvinfo : EIATTR_MIN_STACK_SIZE
	.align		4
.L_110:
        /*018c*/ 	.byte	0x04, 0x12
        /*018e*/ 	.short	(.L_112 - .L_111)
	.align		4
.L_111:
        /*0190*/ 	.word	index@(_ZN3cub18CUB_300001_SM_10006detail10merge_sort26DeviceMergeSortMergeKernelINS2_10policy_hubIN6thrust24THRUST_300001_SM_1000_NS6detail15normal_iteratorINS6_10device_ptrI9SortTupleEEEEE9Policy600ESC_PNS0_8NullTypeESC_SG_jN4cuda3std3__44lessISA_EESA_SF_EEvbT2_T3_T4_PT6_PT7_T5_PSO_SO_NS1_7vsmem_tE)
        /*0194*/ 	.word	0x00000000


	//----- nvinfo : EIATTR_MIN_STACK_SIZE
	.align		4
.L_112:
        /*0198*/ 	.byte	0x04, 0x12
        /*019a*/ 	.short	(.L_114 - .L_113)
	.align		4
.L_113:
        /*019c*/ 	.word	index@(_ZN3cub18CUB_300001_SM_10006detail10merge_sort30DeviceMergeSortPartitionKernelIN6thrust24THRUST_300001_SM_1000_NS6detail15normal_iteratorINS5_10device_ptrI9SortTupleEEEEjN4cuda3std3__44lessIS9_EES9_EEvbT_PT2_T0_SK_PSK_T1_SK_i)
        /*01a0*/ 	.word	0x00000000


	//----- nvinfo : EIATTR_MIN_STACK_SIZE
	.align		4
.L_114:
        /*01a4*/ 	.byte	0x04, 0x12
        /*01a6*/ 	.short	(.L_116 - .L_115)
	.align		4
.L_115:
        /*01a8*/ 	.word	index@(_ZN3cub18CUB_300001_SM_10006detail10merge_sort30DeviceMergeSortBlockSortKernelINS2_10policy_hubIN6thrust24THRUST_300001_SM_1000_NS6detail15normal_iteratorINS6_10device_ptrI9SortTupleEEEEE9Policy600ESC_PNS0_8NullTypeESC_SG_jN4cuda3std3__44lessISA_EESA_SF_EEvbT0_T1_T2_T3_T4_PT6_PT7_T5_NS1_7vsmem_tE)
        /*01ac*/ 	.word	0x00000000


	//----- nvinfo : EIATTR_MIN_STACK_SIZE
	.align		4
.L_116:
        /*01b0*/ 	.byte	0x04, 0x12
        /*01b2*/ 	.short	(.L_118 - .L_117)
	.align		4
.L_117:
        /*01b4*/ 	.word	index@(_ZN3cub18CUB_300001_SM_10006detail9transform16transform_kernelINS2_10policy_hubILb1EN4cuda3std3__45tupleIJN6thrust24THRUST_300001_SM_1000_NS7pointerIiNSA_8cuda_cub3tagENSA_11use_defaultESE_EEEEEE10policy1000ElNS7_10__identityENSA_10device_ptrIjEEJPiEEEvT0_iT1_T2_DpNS2_10kernel_argIT3_EE)
        /*01b8*/ 	.word	0x00000000


	//----- nvinfo : EIATTR_MIN_STACK_SIZE
	.align		4
.L_118:
        /*01bc*/ 	.byte	0x04, 0x12
        /*01be*/ 	.short	(.L_120 - .L_119)
	.align		4
.L_119:
        /*01c0*/ 	.word	index@(_ZN3cub18CUB_300001_SM_10006detail9transform16transform_kernelINS2_10policy_hubILb1EN4cuda3std3__45tupleIJN6thrust24THRUST_300001_SM_1000_NS7pointerIiNSA_8cuda_cub3tagENSA_11use_defaultESE_EEEEEE10policy1000EiNS7_10__identityENSA_10device_ptrIjEEJPiEEEvT0_iT1_T2_DpNS2_10kernel_argIT3_EE)
        /*01c4*/ 	.word	0x00000000


	//----- nvinfo : EIATTR_MIN_STACK_SIZE
	.align		4
.L_120:
        /*01c8*/ 	.byte	0x04, 0x12
        /*01ca*/ 	.short	(.L_122 - .L_121)
	.align		4
.L_121:
        /*01cc*/ 	.word	index@(_ZN3cub18CUB_300001_SM_10006detail11EmptyKernelIvEEvv)
        /*01d0*/ 	.word	0x00000000
.L_122:


//--------------------- .nv.compat                --------------------------
	.section	.nv.compat,"",@"SHT_CUDA_COMPAT_INFO"
	.align	4
        /*0000*/ 	.byte	0x02, 0x09, 0x00, 0x00, 0x02, 0x02, 0x01, 0x00, 0x02, 0x05, 0x05, 0x00, 0x03, 0x07, 0x01, 0x01
        /*0010*/ 	.byte	0x02, 0x03, 0x00, 0x00, 0x02, 0x06, 0x01, 0x00, 0x04, 0x0b, 0x08, 0x00, 0x09, 0x00, 0x00, 0x00
        /*0020*/ 	.byte	0x00, 0x00, 0x00, 0x00


//--------------------- .nv.info._ZN3cub18CUB_300001_SM_10006detail10radix_sort29DeviceRadixSortOnesweepKernelINS1_5radix10policy_hubIjNS0_8NullTypeEyE10Policy1000ELNS0_9SortOrderE0EjS6_yiiNS1_21identity_decomposer_tEEEvPT5_SC_PT3_PKSD_PT1_PKSH_PT2_PKSL_T4_iiT6_ --------------------------
	.section	.nv.info._ZN3cub18CUB_300001_SM_10006detail10radix_sort29DeviceRadixSortOnesweepKernelINS1_5radix10policy_hubIjNS0_8NullTypeEyE10Policy1000ELNS0_9SortOrderE0EjS6_yiiNS1_21identity_decomposer_tEEEvPT5_SC_PT3_PKSD_PT1_PKSH_PT2_PKSL_T4_iiT6_,"",@"SHT_CUDA_INFO"
	.sectionflags	@""
	.align	4


	//----- nvinfo : EIATTR_CUDA_API_VERSION
	.align		4
        /*0000*/ 	.byte	0x04, 0x37
        /*0002*/ 	.short	(.L_124 - .L_123)
.L_123:
        /*0004*/ 	.word	0x00000082


	//----- nvinfo : EIATTR_KPARAM_INFO
	.align		4
.L_124:
        /*0008*/ 	.byte	0x04, 0x17
        /*000a*/ 	.short	(.L_126 - .L_125)
.L_125:
        /*000c*/ 	.word	0x00000000
        /*0010*/ 	.short	0x000b
        /*0012*/ 	.short	0x004c
        /*0014*/ 	.byte	0x00, 0xf0, 0x05, 0x00


	//----- nvinfo : EIATTR_KPARAM_INFO
	.align		4
.L_126:
        /*0018*/ 	.byte	0x04, 0x17
        /*001a*/ 	.short	(.L_128 - .L_127)
.L_127:
        /*001c*/ 	.word	0x00000000
        /*0020*/ 	.short	0x000a
        /*0022*/ 	.short	0x0048
        /*0024*/ 	.byte	0x00, 0xf0, 0x11, 0x00


	//----- nvinfo : EIATTR_KPARAM_INFO
	.align		4
.L_128:
        /*0028*/ 	.byte	0x04, 0x17
        /*002a*/ 	.short	(.L_130 - .L_129)
.L_129:
        /*002c*/ 	.word	0x00000000
        /*0030*/ 	.short	0x0009
        /*0032*/ 	.short	0x0044
        /*0034*/ 	.byte	0x00, 0xf0, 0x11, 0x00


	//----- nvinfo : EIATTR_KPARAM_INFO
	.align		4
.L_130:
        /*0038*/ 	.byte	0x04, 0x17
        /*003a*/ 	.short	(.L_132 - .L_131)
.L_131:
        /*003c*/ 	.word	0x00000000
        /*0040*/ 	.short	0x0008
        /*0042*/ 	.short	0x0040
        /*0044*/ 	.byte	0x00, 0xf0, 0x11, 0x00


	//----- nvinfo : EIATTR_KPARAM_INFO
	.align		4
.L_132:
        /*0048*/ 	.byte	0x04, 0x17
        /*004a*/ 	.short	(.L_134 - .L_133)
.L_133:
        /*004c*/ 	.word	0x00000000
        /*0050*/ 	.short	0x0007
        /*0052*/ 	.short	0x0038
        /*0054*/ 	.byte	0x00, 0xf5, 0x21, 0x00


	//----- nvinfo : EIATTR_KPARAM_INFO
	.align		4
.L_134:
        /*0058*/ 	.byte	0x04, 0x17
        /*005a*/ 	.short	(.L_136 - .L_135)
.L_135:
        /*005c*/ 	.word	0x00000000
        /*0060*/ 	.short	0x0006
        /*0062*/ 	.short	0x0030
        /*0064*/ 	.byte	0x00, 0xf5, 0x21, 0x00


	//----- nvinfo : EIATTR_KPARAM_INFO
	.align		4
.L_136:
        /*0068*/ 	.byte	0x04, 0x17
        /*006a*/ 	.short	(.L_138 - .L_137)
.L_137:
        /*006c*/ 	.word	0x00000000
        /*0070*/ 	.short	0x0005
        /*0072*/ 	.short	0x0028
        /*0074*/ 	.byte	0x00, 0xf5, 0x21, 0x00


	//----- nvinfo : EIATTR_KPARAM_INFO
	.align		4
.L_138:
        /*0078*/ 	.byte	0x04, 0x17
        /*007a*/ 	.short	(.L_140 - .L_139)
.L_139:
        /*007c*/ 	.word	0x00000000
        /*0080*/ 	.short	0x0004
        /*0082*/ 	.short	0x0020
        /*0084*/ 	.byte	0x00, 0xf5, 0x21, 0x00


	//----- nvinfo : EIATTR_KPARAM_INFO
	.align		4
.L_140:
        /*0088*/ 	.byte	0x04, 0x17
        /*008a*/ 	.short	(.L_142 - .L_141)
.L_141:
        /*008c*/ 	.word	0x00000000
        /*0090*/ 	.short	0x0003
        /*0092*/ 	.short	0x0018
        /*0094*/ 	.byte	0x00, 0xf5, 0x21, 0x00


	//----- nvinfo : EIATTR_KPARAM_INFO
	.align		4
.L_142:
        /*0098*/ 	.byte	0x04, 0x17
        /*009a*/ 	.short	(.L_144 - .L_143)
.L_143:
        /*009c*/ 	.word	0x00000000
        /*00a0*/ 	.short	0x0002
        /*00a2*/ 	.short	0x0010
        /*00a4*/ 	.byte	0x00, 0xf5, 0x21, 0x00


	//----- nvinfo : EIATTR_KPARAM_INFO
	.align		4
.L_144:
        /*00a8*/ 	.byte	0x04, 0x17
        /*00aa*/ 	.short	(.L_146 - .L_145)
.L_145:
        /*00ac*/ 	.word	0x00000000
        /*00b0*/ 	.short	0x0001
        /*00b2*/ 	.short	0x0008
        /*00b4*/ 	.byte	0x00, 0xf5, 0x21, 0x00


	//----- nvinfo : EIATTR_KPARAM_INFO
	.align		4
.L_146:
        /*00b8*/ 	.byte	0x04, 0x17
        /*00ba*/ 	.short	(.L_148 - .L_147)
.L_147:
        /*00bc*/ 	.word	0x00000000
        /*00c0*/ 	.short	0x0000
        /*00c2*/ 	.short	0x0000
        /*00c4*/ 	.byte	0x00, 0xf5, 0x21, 0x00


	//----- nvinfo : EIATTR_SPARSE_MMA_MASK
	.align		4
.L_148:
        /*00c8*/ 	.byte	0x03, 0x50
        /*00ca*/ 	.short	0x0000


	//----- nvinfo : EIATTR_MAXREG_COUNT
	.align		4
        /*00cc*/ 	.byte	0x03, 0x1b
        /*00ce*/ 	.short	0x00a8


	//----- nvinfo : EIATTR_NUM_BARRIERS
	.align		4
        /*00d0*/ 	.byte	0x02, 0x4c
        /*00d2*/ 	.byte	0x01
	.zero		1


	//----- nvinfo : EIATTR_ANNOTATIONS
	.align		4
        /*00d4*/ 	.byte	0x04, 0x55
        /*00d6*/ 	.short	(.L_150 - .L_149)


	//   ....[0]....
.L_149:
        /*00d8*/ 	.word	0x00000001
        /*00dc*/ 	.byte	0x40, 0x0e, 0x00, 0x00, 0x01, 0x00, 0x00, 0x00, 0x20, 0x10, 0x00, 0x00, 0x01, 0x00, 0x00, 0x00
        /*00ec*/ 	.byte	0xa0, 0x10, 0x00, 0x00, 0x01, 0x00, 0x00, 0x00, 0x00, 0x25, 0x00, 0x00, 0x01, 0x00, 0x00, 0x00
        /*00fc*/ 	.byte	0xc0, 0x39, 0x00, 0x00, 0x01, 0x00, 0x00, 0x00, 0x00, 0x3c, 0x00, 0x00, 0x01, 0x00, 0x00, 0x00
        /*010c*/ 	.byte	0x20, 0x52, 0x00, 0x00


	//----- nvinfo : EIATTR_MERCURY_ISA_VERSION
	.align		4
.L_150:
        /*0110*/ 	.byte	0x03, 0x5f
        /*0112*/ 	.short	0x0101


	//----- nvinfo : EIATTR_COOP_GROUP_MASK_REGIDS
	.align		4
        /*0114*/ 	.byte	0x04, 0x29
        /*0116*/ 	.short	(.L_152 - .L_151)


	//   ....[0]....
.L_151:
        /*0118*/ 	.word	0xffffffff


	//   ....[1]....
        /*011c*/ 	.word	0x05000000


	//   ....[2]....
        /*0120*/ 	.word	0xffffffff


	//   ....[3]....
        /*0124*/ 	.word	0xffffffff


	//   ....[4]....
        /*0128*/ 	.word	0xffffffff


	//   ....[5]....
        /*012c*/ 	.word	0xffffffff


	//   ....[6]....
        /*0130*/ 	.word	0xffffffff


	//   ....[7]....
        /*0134*/ 	.word	0xffffffff


	//   ....[8]....
        /*0138*/ 	.word	0xffffffff


	//   ....[9]....
        /*013c*/ 	.word	0xffffffff


	//   ....[10]....
        /*0140*/ 	.word	0xffffffff


	//   ....[11]....
        /*0144*/ 	.word	0xffffffff


	//   ....[12]....
        /*0148*/ 	.word	0xffffffff


	//   ....[13]....
        /*014c*/ 	.word	0xffffffff


	//   ....[14]....
        /*0150*/ 	.word	0xffffffff


	//   ....[15]....
        /*0154*/ 	.word	0xffffffff


	//   ....[16]....
        /*0158*/ 	.word	0xffffffff


	//   ....[17]....
        /*015c*/ 	.word	0xffffffff


	//   ....[18]....
        /*0160*/ 	.word	0xffffffff


	//   ....[19]....
        /*0164*/ 	.word	0xffffffff


	//   ....[20]....
        /*0168*/ 	.word	0xffffffff


	//   ....[21]....
        /*016c*/ 	.word	0xffffffff


	//   ....[22]....
        /*0170*/ 	.word	0xffffffff


	//   ....[23]....
        /*0174*/ 	.word	0xffffffff


	//   ....[24]....
        /*0178*/ 	.word	0xffffffff


	//   ....[25]....
        /*017c*/ 	.word	0xffffffff


	//   ....[26]....
        /*0180*/ 	.word	0xffffffff


	//   ....[27]....
        /*0184*/ 	.word	0xffffffff


	//   ....[28]....
        /*0188*/ 	.word	0xffffffff


	//   ....[29]....
        /*018c*/ 	.word	0xffffffff


	//   ....[30]....
        /*0190*/ 	.word	0xffffffff


	//   ....[31]....
        /*0194*/ 	.word	0xffffffff


	//   ....[32]....
        /*0198*/ 	.word	0xffffffff


	//   ....[33]....
        /*019c*/ 	.word	0xffffffff


	//   ....[34]....
        /*01a0*/ 	.word	0xffffffff


	//   ....[35]....
        /*01a4*/ 	.word	0xffffffff


	//   ....[36]....
        /*01a8*/ 	.word	0xffffffff


	//   ....[37]....
        /*01ac*/ 	.word	0xffffffff


	//   ....[38]....
        /*01b0*/ 	.word	0xffffffff


	//   ....[39]....
        /*01b4*/ 	.word	0xffffffff


	//   ....[40]....
        /*01b8*/ 	.word	0xffffffff


	//   ....[41]....
        /*01bc*/ 	.word	0xffffffff


	//   ....[42]....
        /*01c0*/ 	.word	0xffffffff


	//   ....[43]....
        /*01c4*/ 	.word	0xffffffff


	//   ....[44]....
        /*01c8*/ 	.word	0xffffffff


	//   ....[45]....
        /*01cc*/ 	.word	0xffffffff


	//   ....[46]....
        /*01d0*/ 	.word	0xffffffff


	//   ....[47]....
        /*01d4*/ 	.word	0xffffffff


	//   ....[48]....
        /*01d8*/ 	.word	0xffffffff


	//   ....[49]....
        /*01dc*/ 	.word	0xffffffff


	//   ....[50]....
        /*01e0*/ 	.word	0xffffffff


	//   ....[51]....
        /*01e4*/ 	.word	0xffffffff


	//   ....[52]....
        /*01e8*/ 	.word	0xffffffff


	//   ....[53]....
        /*01ec*/ 	.word	0xffffffff


	//   ....[54]....
        /*01f0*/ 	.word	0xffffffff


	//   ....[55]....
        /*01f4*/ 	.word	0xffffffff


	//   ....[56]....
        /*01f8*/ 	.word	0xffffffff


	//   ....[57]....
        /*01fc*/ 	.word	0xffffffff


	//   ....[58]....
        /*0200*/ 	.word	0xffffffff


	//   ....[59]....
        /*0204*/ 	.word	0xffffffff


	//   ....[60]....
        /*0208*/ 	.word	0xffffffff


	//   ....[61]....
        /*020c*/ 	.word	0xffffffff


	//   ....[62]....
        /*0210*/ 	.word	0xffffffff


	//   ....[63]....
        /*0214*/ 	.word	0xffffffff


	//   ....[64]....
        /*0218*/ 	.word	0xffffffff


	//   ....[65]....
        /*021c*/ 	.word	0xffffffff


	//   ....[66]....
        /*0220*/ 	.word	0xffffffff


	//   ....[67]....
        /*0224*/ 	.word	0xffffffff


	//   ....[68]....
        /*0228*/ 	.word	0xffffffff


	//   ....[69]....
        /*022c*/ 	.word	0xffffffff


	//   ....[70]....
        /*0230*/ 	.word	0xffffffff


	//   ....[71]....
        /*0234*/ 	.word	0xffffffff


	//   ....[72]....
        /*0238*/ 	.word	0xffffffff


	//   ....[73]....
        /*023c*/ 	.word	0xffffffff


	//   ....[74]....
        /*0240*/ 	.word	0xffffffff


	//   ....[75]....
        /*0244*/ 	.word	0xffffffff


	//   ....[76]....
        /*0248*/ 	.word	0xffffffff


	//   ....[77]....
        /*024c*/ 	.word	0xffffffff


	//   ....[78]....
        /*0250*/ 	.word	0xffffffff


	//   ....[79]....
        /*0254*/ 	.word	0xffffffff


	//   ....[80]....
        /*0258*/ 	.word	0xffffffff


	//   ....[81]....
        /*025c*/ 	.word	0xffffffff


	//   ....[82]....
        /*0260*/ 	.word	0xffffffff


	//   ....[83]....
        /*0264*/ 	.word	0xffffffff


	//   ....[84]....
        /*0268*/ 	.word	0xffffffff


	//   ....[85]....
        /*026c*/ 	.word	0xffffffff


	//   ....[86]....
        /*0270*/ 	.word	0xffffffff


	//   ....[87]....
        /*0274*/ 	.word	0xffffffff


	//   ....[88]....
        /*0278*/ 	.word	0xffffffff


	//   ....[89]....
        /*027c*/ 	.word	0xffffffff


	//   ....[90]....
        /*0280*/ 	.word	0xffffffff


	//   ....[91]....
        /*0284*/ 	.word	0xffffffff


	//   ....[92]....
        /*0288*/ 	.word	0xffffffff


	//   ....[93]....
        /*028c*/ 	.word	0xffffffff


	//   ....[94]....
        /*0290*/ 	.word	0xffffffff


	//   ....[95]....
        /*0294*/ 	.word	0xffffffff


	//   ....[96]....
        /*0298*/ 	.word	0xffffffff


	//   ....[97]....
        /*029c*/ 	.word	0xffffffff


	//   ....[98]....
        /*02a0*/ 	.word	0xffffffff


	//   ....[99]....
        /*02a4*/ 	.word	0xffffffff


	//   ....[100]....
        /*02a8*/ 	.word	0xffffffff


	//   ....[101]....
        /*02ac*/ 	.word	0xffffffff


	//   ....[102]....
        /*02b0*/ 	.word	0xffffffff


	//   ....[103]....
        /*02b4*/ 	.word	0xffffffff


	//   ....[104]....
        /*02b8*/ 	.word	0xffffffff


	//   ....[105]....
        /*02bc*/ 	.word	0xffffffff


	//   ....[106]....
        /*02c0*/ 	.word	0xffffffff


	//   ....[107]....
        /*02c4*/ 	.word	0xffffffff


	//   ....[108]....
        /*02c8*/ 	.word	0xffffffff


	//   ....[109]....
        /*02cc*/ 	.word	0xffffffff


	//   ....[110]....
        /*02d0*/ 	.word	0xffffffff


	//   ....[111]....
        /*02d4*/ 	.word	0xffffffff


	//   ....[112]....
        /*02d8*/ 	.word	0xffffffff


	//   ....[113]....
        /*02dc*/ 	.word	0xffffffff


	//   ....[114]....
        /*02e0*/ 	.word	0xffffffff


	//   ....[115]....
        /*02e4*/ 	.word	0xffffffff


	//   ....[116]....
        /*02e8*/ 	.word	0xffffffff


	//   ....[117]....
        /*02ec*/ 	.word	0xffffffff


	//   ....[118]....
        /*02f0*/ 	.word	0xffffffff


	//   ....[119]....
        /*02f4*/ 	.word	0xffffffff


	//   ....[120]....
        /*02f8*/ 	.word	0xffffffff


	//   ....[121]....
        /*02fc*/ 	.word	0xffffffff


	//   ....[122]....
        /*0300*/ 	.word	0xffffffff


	//   ....[123]....
        /*0304*/ 	.word	0xffffffff


	//   ....[124]....
        /*0308*/ 	.word	0xffffffff


	//   ....[125]....
        /*030c*/ 	.word	0xffffffff


	//   ....[126]....
        /*0310*/ 	.word	0xffffffff


	//   ....[127]....
        /*0314*/ 	.word	0xffffffff


	//   ....[128]....
        /*0318*/ 	.word	0xffffffff


	//   ....[129]....
        /*031c*/ 	.word	0xffffffff


	//   ....[130]....
        /*0320*/ 	.word	0xffffffff


	//   ....[131]....
        /*0324*/ 	.word	0xffffffff


	//   ....[132]....
        /*0328*/ 	.word	0xffffffff


	//   ....[133]....
        /*032c*/ 	.word	0xffffffff


	//   ....[134]....
        /*0330*/ 	.word	0xffffffff


	//   ....[135]....
        /*0334*/ 	.word	0xffffffff


	//   ....[136]....
        /*0338*/ 	.word	0xffffffff


	//   ....[137]....
        /*033c*/ 	.word	0xffffffff


	//   ....[138]....
        /*0340*/ 	.word	0xffffffff


	//   ....[139]....
        /*0344*/ 	.word	0xffffffff


	//   ....[140]....
        /*0348*/ 	.word	0xffffffff


	//   ....[141]....
        /*034c*/ 	.word	0xffffffff


	//   ....[142]....
        /*0350*/ 	.word	0xffffffff


	//   ....[143]....
        /*0354*/ 	.word	0xffffffff


	//   ....[144]....
        /*0358*/ 	.word	0xffffffff


	//   ....[145]....
        /*035c*/ 	.word	0xffffffff


	//   ....[146]....
        /*0360*/ 	.word	0xffffffff


	//   ....[147]....
        /*0364*/ 	.word	0xffffffff


	//   ....[148]....
        /*0368*/ 	.word	0xffffffff


	//   ....[149]....
        /*036c*/ 	.word	0xffffffff


	//   ....[150]....
        /*0370*/ 	.word	0xffffffff


	//   ....[151]....
        /*0374*/ 	.word	0xffffffff


	//   ....[152]....
        /*0378*/ 	.word	0xffffffff


	//   ....[153]....
        /*037c*/ 	.word	0xffffffff


	//   ....[154]....
        /*0380*/ 	.word	0xffffffff


	//   ....[155]....
        /*0384*/ 	.word	0xffffffff


	//   ....[156]....
        /*0388*/ 	.word	0xffffffff


	//   ....[157]....
        /*038c*/ 	.word	0xffffffff


	//   ....[158]....
        /*0390*/ 	.word	0xffffffff


	//   ....[159]....
        /*0394*/ 	.word	0xffffffff


	//   ....[160]....
        /*0398*/ 	.word	0xffffffff


	//   ....[161]....
        /*039c*/ 	.word	0xffffffff


	//   ....[162]....
        /*03a0*/ 	.word	0xffffffff


	//   ....[163]....
        /*03a4*/ 	.word	0xffffffff


	//   ....[164]....
        /*03a8*/ 	.word	0xffffffff


	//   ....[165]....
        /*03ac*/ 	.word	0xffffffff


	//   ....[166]....
        /*03b0*/ 	.word	0xffffffff


	//   ....[167]....
        /*03b4*/ 	.word	0xffffffff


	//   ....[168]....
        /*03b8*/ 	.word	0xffffffff


	//   ....[169]....
        /*03bc*/ 	.word	0xffffffff


	//   ....[170]....
        /*03c0*/ 	.word	0xffffffff


	//   ....[171]....
        /*03c4*/ 	.word	0xffffffff


	//   ....[172]....
        /*03c8*/ 	.word	0xffffffff


	//   ....[173]....
        /*03cc*/ 	.word	0xffffffff


	//   ....[174]....
        /*03d0*/ 	.word	0xffffffff


	//   ....[175]....
        /*03d4*/ 	.word	0xffffffff


	//   ....[176]....
        /*03d8*/ 	.word	0xffffffff


	//   ....[177]....
        /*03dc*/ 	.word	0xffffffff


	//   ....[178]....
        /*03e0*/ 	.word	0x05000002


	//   ....[179]....
        /*03e4*/ 	.word	0xffffffff


	//   ....[180]....
        /*03e8*/ 	.word	0xffffffff


	//   ....[181]....
        /*03ec*/ 	.word	0xffffffff


	//   ....[182]....
        /*03f0*/ 	.word	0xffffffff


	//   ....[183]....
        /*03f4*/ 	.word	0xffffffff


	//   ....[184]....
        /*03f8*/ 	.word	0xffffffff


	//   ....[185]....
        /*03fc*/ 	.word	0xffffffff


	//   ....[186]....
        /*0400*/ 	.word	0xffffffff


	//   ....[187]....
        /*0404*/ 	.word	0xffffffff


	//   ....[188]....
        /*0408*/ 	.word	0xffffffff


	//   ....[189]....
        /*040c*/ 	.word	0xffffffff


	//   ....[190]....
        /*0410*/ 	.word	0xffffffff


	//   ....[191]....
        /*0414*/ 	.word	0xffffffff


	//   ....[192]....
        /*0418*/ 	.word	0xffffffff


	//   ....[193]....
        /*041c*/ 	.word	0xffffffff


	//   ....[194]....
        /*0420*/ 	.word	0xffffffff


	//   ....[195]....
        /*0424*/ 	.word	0xffffffff


	//   ....[196]....
        /*0428*/ 	.word	0xffffffff


	//   ....[197]....
        /*042c*/ 	.word	0xffffffff


	//   ....[198]....
        /*0430*/ 	.word	0xffffffff


	//   ....[199]....
        /*0434*/ 	.word	0xffffffff


	//   ....[200]....
        /*0438*/ 	.word	0xffffffff


	//   ....[201]....
        /*043c*/ 	.word	0xffffffff


	//   ....[202]....
        /*0440*/ 	.word	0xffffffff


	//   ....[203]....
        /*0444*/ 	.word	0xffffffff


	//   ....[204]....
        /*0448*/ 	.word	0xffffffff


	//   ....[205]....
        /*044c*/ 	.word	0xffffffff


	//   ....[206]....
        /*0450*/ 	.word	0xffffffff


	//   ....[207]....
        /*0454*/ 	.word	0xffffffff


	//   ....[208]....
        /*0458*/ 	.word	0xffffffff


	//   ....[209]....
        /*045c*/ 	.word	0xffffffff


	//   ....[210]....
        /*0460*/ 	.word	0xffffffff


	//   ....[211]....
        /*0464*/ 	.word	0xffffffff


	//   ....[212]....
        /*0468*/ 	.word	0xffffffff


	//   ....[213]....
        /*046c*/ 	.word	0xffffffff


	//   ....[214]....
        /*0470*/ 	.word	0xffffffff


	//   ....[215]....
        /*0474*/ 	.word	0xffffffff


	//   ....[216]....
        /*0478*/ 	.word	0xffffffff


	//   ....[217]....
        /*047c*/ 	.word	0x0500004c


	//   ....[218]....
        /*0480*/ 	.word	0x0500004c


	//   ....[219]....
        /*0484*/ 	.word	0x0500004c


	//   ....[220]....
        /*0488*/ 	.word	0x0500004c


	//   ....[221]....
        /*048c*/ 	.word	0x0500004c


	//----- nvinfo : EIATTR_COOP_GROUP_INSTR_OFFSETS
	.align		4
.L_152:
        /*0490*/ 	.byte	0x04, 0x28
        /*0492*/ 	.short	(.L_154 - .L_153)


	//   ....[0]....
.L_153:
        /*0494*/ 	.word	0x00000f20


	//   ....[1]....
        /*0498*/ 	.word	0x00001870


	//   ....[2]....
        /*049c*/ 	.word	0x000022e0


	//   ....[3]....
        /*04a0*/ 	.word	0x00002300


	//   ....[4]....
        /*04a4*/ 	.word	0x00002320


	//   ....[5]....
        /*04a8*/ 	.word	0x00002340


	//   ....[6]....
        /*04ac*/ 	.word	0x00002360


	//   ....[7]....
        /*04b0*/ 	.word	0x00002850


	//   ....[8]....
        /*04b4*/ 	.word	0x00002860


	//   ....[9]....
        /*04b8*/ 	.word	0x00002880


	//   ....[10]....
        /*04bc*/ 	.word	0x000028a0


	//   ....[11]....
        /*04c0*/ 	.word	0x000028f0


	//   ....[12]....
        /*04c4*/ 	.word	0x00002920


	//   ....[13]....
        /*04c8*/ 	.word	0x00002960


	//   ....[14]....
        /*04cc*/ 	.word	0x000029a0


	//   ....[15]....
        /*04d0*/ 	.word	0x00002a70


	//   ....[16]....
        /*04d4*/ 	.word	0x00002ad0


	//   ....[17]....
        /*04d8*/ 	.word	0x00002ae0


	//   ....[18]....
        /*04dc*/ 	.word	0x00002b10


	//   ....[19]....
        /*04e0*/ 	.word	0x00002b40


	//   ....[20]....
        /*04e4*/ 	.word	0x00002b80


	//   ....[21]....
        /*04e8*/ 	.word	0x00002ba0


	//   ....[22]....
        /*04ec*/ 	.word	0x00002be0


	//   ....[23]....
        /*04f0*/ 	.word	0x00002c00


	//   ....[24]....
        /*04f4*/ 	.word	0x00002ce0


	//   ....[25]....
        /*04f8*/ 	.word	0x00002cf0


	//   ....[26]....
        /*04fc*/ 	.word	0x00002d20


	//   ....[27]....
        /*0500*/ 	.word	0x00002d50


	//   ....[28]....
        /*0504*/ 	.word	0x00002d90


	//   ....[29]....
        /*0508*/ 	.word	0x00002db0


	//   ....[30]....
        /*050c*/ 	.word	0x00002df0


	//   ....[31]....
        /*0510*/ 	.word	0x00002e10


	//   ....[32]....
        /*0514*/ 	.word	0x00002e70


	//   ....[33]....
        /*0518*/ 	.word	0x00002f00


	//   ....[34]....
        /*051c*/ 	.word	0x00002f20


	//   ....[35]....
        /*0520*/ 	.word	0x00002f30


	//   ....[36]....
        /*0524*/ 	.word	0x00002f60


	//   ....[37]....
        /*0528*/ 	.word	0x00002f90


	//   ....[38]....
        /*052c*/ 	.word	0x00002fd0


	//   ....[39]....
        /*0530*/ 	.word	0x00002ff0


	//   ....[40]....
        /*0534*/ 	.word	0x00003030


	//   ....[41]....
        /*0538*/ 	.word	0x00003050


	//   ....[42]....
        /*053c*/ 	.word	0x00003130


	//   ....[43]....
        /*0540*/ 	.word	0x00003160


	//   ....[44]....
        /*0544*/ 	.word	0x00003170


	//   ....[45]....
        /*0548*/ 	.word	0x000031a0


	//   ....[46]....
        /*054c*/ 	.word	0x000031d0


	//   ....[47]....
        /*0550*/ 	.word	0x00003210


	//   ....[48]....
        /*0554*/ 	.word	0x00003230


	//   ....[49]....
        /*0558*/ 	.word	0x00003270


	//   ....[50]....
        /*055c*/ 	.word	0x00003290


	//   ....[51]....
        /*0560*/ 	.word	0x00003360


	//   ....[52]....
        /*0564*/ 	.word	0x00003380


	//   ....[53]....
        /*0568*/ 	.word	0x00003390


	//   ....[54]....
        /*056c*/ 	.word	0x000033c0


	//   ....[55]....
        /*0570*/ 	.word	0x000033f0


	//   ....[56]....
        /*0574*/ 	.word	0x00003430


	//   ....[57]....
        /*0578*/ 	.word	0x00003450


	//   ....[58]....
        /*057c*/ 	.word	0x00003490


	//   ....[59]....
        /*0580*/ 	.word	0x000034b0


	//   ....[60]....
        /*0584*/ 	.word	0x00003590


	//   ....[61]....
        /*0588*/ 	.word	0x000035b0


	//   ....[62]....
        /*058c*/ 	.word	0x000035c0


	//   ....[63]....
        /*0590*/ 	.word	0x000035f0


	//   ....[64]....
        /*0594*/ 	.word	0x00003620


	//   ....[65]....
        /*0598*/ 	.word	0x00003670


	//   ....[66]....
        /*059c*/ 	.word	0x00003690


	//   ....[67]....
        /*05a0*/ 	.word	0x000036d0


	//   ....[68]....
        /*05a4*/ 	.word	0x000036f0


	//   ....[69]....
        /*05a8*/ 	.word	0x000037c0


	//   ....[70]....
        /*05ac*/ 	.word	0x000037e0


	//   ....[71]....
        /*05b0*/ 	.word	0x000037f0


	//   ....[72]....
        /*05b4*/ 	.word	0x00003820


	//   ....[73]....
        /*05b8*/ 	.word	0x00003850


	//   ....[74]....
        /*05bc*/ 	.word	0x00003890


	//   ....[75]....
        /*05c0*/ 	.word	0x000038b0


	//   ....[76]....
        /*05c4*/ 	.word	0x000038f0


	//   ....[77]....
        /*05c8*/ 	.word	0x00003910


	//   ....[78]....
        /*05cc*/ 	.word	0x00003a20


	//   ....[79]....
        /*05d0*/ 	.word	0x00003a30


	//   ....[80]....
        /*05d4*/ 	.word	0x00003a60


	//   ....[81]....
        /*05d8*/ 	.word	0x00003a90


	//   ....[82]....
        /*05dc*/ 	.word	0x00003ad0


	//   ....[83]....
        /*05e0*/ 	.word	0x00003ae0


	//   ....[84]....
        /*05e4*/ 	.word	0x00003b00


	//   ....[85]....
        /*05e8*/ 	.word	0x00003b40


	//   ....[86]....
        /*05ec*/ 	.word	0x00003b60


	//   ....[87]....
        /*05f0*/ 	.word	0x00003c50


	//   ....[88]....
        /*05f4*/ 	.word	0x00003c60


	//   ....[89]....
        /*05f8*/ 	.word	0x00003c90


	//   ....[90]....
        /*05fc*/ 	.word	0x00003cc0


	//   ....[91]....
        /*0600*/ 	.word	0x00003d00


	//   ....[92]....
        /*0604*/ 	.word	0x00003d10


	//   ....[93]....
        /*0608*/ 	.word	0x00003d30


	//   ....[94]....
        /*060c*/ 	.word	0x00003d70


	//   ....[95]....
        /*0610*/ 	.word	0x00003d90


	//   ....[96]....
        /*0614*/ 	.word	0x00003e90


	//   ....[97]....
        /*0618*/ 	.word	0x00003ea0


	//   ....[98]....
        /*061c*/ 	.word	0x00003ed0


	//   ....[99]....
        /*0620*/ 	.word	0x00003f00


	//   ....[100]....
        /*0624*/ 	.word	0x00003f40


	//   ....[101]....
        /*0628*/ 	.word	0x00003f50


	//   ....[102]....
        /*062c*/ 	.word	0x00003f70


	//   ....[103]....
        /*0630*/ 	.word	0x00003fb0


	//   ....[104]....
        /*0634*/ 	.word	0x00003fd0


	//   ....[105]....
        /*0638*/ 	.word	0x000040b0


	//   ....[106]....
        /*063c*/ 	.word	0x000040c0


	//   ....[107]....
        /*0640*/ 	.word	0x000040f0


	//   ....[108]....
        /*0644*/ 	.word	0x00004120


	//   ....[109]....
        /*0648*/ 	.word	0x00004160


	//   ....[110]....
        /*064c*/ 	.word	0x00004180


	//   ....[111]....
        /*0650*/ 	.word	0x000041c0


	//   ....[112]....
        /*0654*/ 	.word	0x000041e0


	//   ....[113]....
        /*0658*/ 	.word	0x00004240


	//   ....[114]....
        /*065c*/ 	.word	0x000042f0


	//   ....[115]....
        /*0660*/ 	.word	0x00004300


	//   ....[116]....
        /*0664*/ 	.word	0x00004330


	//   ....[117]....
        /*0668*/ 	.word	0x00004360


	//   ....[118]....
        /*066c*/ 	.word	0x000043a0


	//   ....[119]....
        /*0670*/ 	.word	0x000043b0


	//   ....[120]....
        /*0674*/ 	.word	0x000043d0


	//   ....[121]....
        /*0678*/ 	.word	0x00004410


	//   ....[122]....
        /*067c*/ 	.word	0x00004430


	//   ....[123]....
        /*0680*/ 	.word	0x00004510


	//   ....[124]....
        /*0684*/ 	.word	0x00004520


	//   ....[125]....
        /*0688*/ 	.word	0x00004550


	//   ....[126]....
        /*068c*/ 	.word	0x00004580


	//   ....[127]....
        /*0690*/ 	.word	0x000045c0


	//   ....[128]....
        /*0694*/ 	.word	0x000045d0


	//   ....[129]....
        /*0698*/ 	.word	0x000045f0


	//   ....[130]....
        /*069c*/ 	.word	0x00004630


	//   ....[131]....
        /*06a0*/ 	.word	0x00004650


	//   ....[132]....
        /*06a4*/ 	.word	0x00004750


	//   ....[133]....
        /*06a8*/ 	.word	0x00004760


	//   ....[134]....
        /*06ac*/ 	.word	0x00004790


	//   ....[135]....
        /*06b0*/ 	.word	0x000047c0


	//   ....[136]....
        /*06b4*/ 	.word	0x00004800


	//   ....[137]....
        /*06b8*/ 	.word	0x00004810


	//   ....[138]....
        /*06bc*/ 	.word	0x00004830


	//   ....[139]....
        /*06c0*/ 	.word	0x00004870


	//   ....[140]....
        /*06c4*/ 	.word	0x00004890


	//   ....[141]....
        /*06c8*/ 	.word	0x00004970


	//   ....[142]....
        /*06cc*/ 	.word	0x00004980


	//   ....[143]....
        /*06d0*/ 	.word	0x000049b0


	//   ....[144]....
        /*06d4*/ 	.word	0x000049e0


	//   ....[145]....
        /*06d8*/ 	.word	0x00004a20


	//   ....[146]....
        /*06dc*/ 	.word	0x00004a30


	//   ....[147]....
        /*06e0*/ 	.word	0x00004a50


	//   ....[148]....
        /*06e4*/ 	.word	0x00004a90


	//   ....[149]....
        /*06e8*/ 	.word	0x00004ab0


	//   ....[150]....
        /*06ec*/ 	.word	0x00004bb0


	//   ....[151]....
        /*06f0*/ 	.word	0x00004bc0


	//   ....[152]....
        /*06f4*/ 	.word	0x00004bf0


	//   ....[153]....
        /*06f8*/ 	.word	0x00004c20


	//   ....[154]....
        /*06fc*/ 	.word	0x00004c60


	//   ....[155]....
        /*0700*/ 	.word	0x00004c80


	//   ....[156]....
        /*0704*/ 	.word	0x00004cc0


	//   ....[157]....
        /*0708*/ 	.word	0x00004ce0


	//   ....[158]....
        /*070c*/ 	.word	0x00004d30


	//   ....[159]....
        /*0710*/ 	.word	0x00004dc0


	//   ....[160]....
        /*0714*/ 	.word	0x00004de0


	//   ....[161]....
        /*0718*/ 	.word	0x00004df0


	//   ....[162]....
        /*071c*/ 	.word	0x00004e20


	//   ....[163]....
        /*0720*/ 	.word	0x00004e50


	//   ....[164]....
        /*0724*/ 	.word	0x00004e90


	//   ....[165]....
        /*0728*/ 	.word	0x00004eb0


	//   ....[166]....
        /*072c*/ 	.word	0x00004ef0


	//   ....[167]....
        /*0730*/ 	.word	0x00004f10


	//   ....[168]....
        /*0734*/ 	.word	0x00004ff0


	//   ....[169]....
        /*0738*/ 	.word	0x00005030


	//   ....[170]....
        /*073c*/ 	.word	0x00005040


	//   ....[171]....
        /*0740*/ 	.word	0x00005070


	//   ....[172]....
        /*0744*/ 	.word	0x000050a0


	//   ....[173]....
        /*0748*/ 	.word	0x000050e0


	//   ....[174]....
        /*074c*/ 	.word	0x00005100


	//   ....[175]....
        /*0750*/ 	.word	0x00005140


	//   ....[176]....
        /*0754*/ 	.word	0x00005160


	//   ....[177]....
        /*0758*/ 	.word	0x00005260


	//   ....[178]....
        /*075c*/ 	.word	0x00005800


	//   ....[179]....
        /*0760*/ 	.word	0x00005b20


	//   ....[180]....
        /*0764*/ 	.word	0x00005bd0


	//   ....[181]....
        /*0768*/ 	.word	0x00005c80


	//   ....[182]....
        /*076c*/ 	.word	0x00005d30


	//   ....[183]....
        /*0770*/ 	.word	0x00005de0


	//   ....[184]....
        /*0774*/ 	.word	0x00005e90


	//   ....[185]....
        /*0778*/ 	.word	0x00005f40


	//   ....[186]....
        /*077c*/ 	.word	0x00005ff0


	//   ....[187]....
        /*0780*/ 	.word	0x000060a0


	//   ....[188]....
        /*0784*/ 	.word	0x00006150


	//   ....[189]....
        /*0788*/ 	.word	0x00006200


	//   ....[190]....
        /*078c*/ 	.word	0x000062b0


	//   ....[191]....
        /*0790*/ 	.word	0x00006360


	//   ....[192]....
        /*0794*/ 	.word	0x00006410


	//   ....[193]....
        /*0798*/ 	.word	0x000064c0


	//   ....[194]....
        /*079c*/ 	.word	0x00006570


	//   ....[195]....
        /*07a0*/ 	.word	0x00006620


	//   ....[196]....
        /*07a4*/ 	.word	0x000066d0


	//   ....[197]....
        /*07a8*/ 	.word	0x00006780


	//   ....[198]....
        /*07ac*/ 	.word	0x00006980


	//   ....[199]....
        /*07b0*/ 	.word	0x00006aa0


	//   ....[200]....
        /*07b4*/ 	.word	0x00006bc0


	//   ....[201]....
        /*07b8*/ 	.word	0x00006ce0


	//   ....[202]....
        /*07bc*/ 	.word	0x00006e00


	//   ....[203]....
        /*07c0*/ 	.word	0x00006f20


	//   ....[204]....
        /*07c4*/ 	.word	0x00007040


	//   ....[205]....
        /*07c8*/ 	.word	0x00007160


	//   ....[206]....
        /*07cc*/ 	.word	0x00007280


	//   ....[207]....
        /*07d0*/ 	.word	0x000073a0


	//   ....[208]....
        /*07d4*/ 	.word	0x000074c0


	//   ....[209]....
        /*07d8*/ 	.word	0x000075d0


	//   ....[210]....
        /*07dc*/ 	.word	0x000076d0


	//   ....[211]....
        /*07e0*/ 	.word	0x000077d0


	//   ....[212]....
        /*07e4*/ 	.word	0x000078d0


	//   ....[213]....
        /*07e8*/ 	.word	0x000079d0


	//   ....[214]....
        /*07ec*/ 	.word	0x00007ad0


	//   ....[215]....
        /*07f0*/ 	.word	0x00007bd0


	//   ....[216]....
        /*07f4*/ 	.word	0x00007cc0


	//   ....[217]....
        /*07f8*/ 	.word	0x00007d30


	//   ....[218]....
        /*07fc*/ 	.word	0x00007d90


	//   ....[219]....
        /*0800*/ 	.word	0x00007e00


	//   ....[220]....
        /*0804*/ 	.word	0x00007e60


	//   ....[221]....
        /*0808*/ 	.word	0x00007ed0


	//----- nvinfo : EIATTR_VRC_CTA_INIT_COUNT
	.align		4
.L_154:
        /*080c*/ 	.byte	0x02, 0x4a
	.zero		1
	.zero		1


	//----- nvinfo : EIATTR_EXIT_INSTR_OFFSETS
	.align		4
        /*0810*/ 	.byte	0x04, 0x1c
        /*0812*/ 	.short	(.L_156 - .L_155)


	//   ....[0]....
.L_155:
        /*0814*/ 	.word	0x00001cb0


	//   ....[1]....
        /*0818*/ 	.word	0x000020c0


	//   ....[2]....
        /*081c*/ 	.word	0x000020e0


	//   ....[3]....
        /*0820*/ 	.word	0x00006790


	//   ....[4]....
        /*0824*/ 	.word	0x00007cd0


	//----- nvinfo : EIATTR_MAX_THREADS
	.align		4
.L_156:
        /*0828*/ 	.byte	0x04, 0x05
        /*082a*/ 	.short	(.L_158 - .L_157)
.L_157:
        /*082c*/ 	.word	0x00000180
        /*0830*/ 	.word	0x00000001
        /*0834*/ 	.word	0x00000001


	//----- nvinfo : EIATTR_CRS_STACK_SIZE
	.align		4
.L_158:
        /*0838*/ 	.byte	0x04, 0x1e
        /*083a*/ 	.short	(.L_160 - .L_159)
.L_159:
        /*083c*/ 	.word	0x00000000


	//----- nvinfo : EIATTR_CBANK_PARAM_SIZE
	.align		4
.L_160:
        /*0840*/ 	.byte	0x03, 0x19
        /*0842*/ 	.short	0x004d


	//----- nvinfo : EIATTR_PARAM_CBANK
	.align		4
        /*0844*/ 	.byte	0x04, 0x0a
        /*0846*/ 	.short	(.L_162 - .L_161)
	.align		4
.L_161:
        /*0848*/ 	.word	index@(.nv.constant0._ZN3cub18CUB_300001_SM_10006detail10radix_sort29DeviceRadixSortOnesweepKernelINS1_5radix10policy_hubIjNS0_8NullTypeEyE10Policy1000ELNS0_9SortOrderE0EjS6_yiiNS1_21identity_decomposer_tEEEvPT5_SC_PT3_PKSD_PT1_PKSH_PT2_PKSL_T4_iiT6_)
        /*084c*/ 	.short	0x0380
        /*084e*/ 	.short	0x004d


	//----- nvinfo : EIATTR_SW_WAR
	.align		4
.L_162:
        /*0850*/ 	.byte	0x04, 0x36
        /*0852*/ 	.short	(.L_164 - .L_163)
.L_163:
        /*0854*/ 	.word	0x00000008
.L_164:


//--------------------- .nv.info._ZN3cub18CUB_300001_SM_10006detail10radix_sort33DeviceRadixSortExclusiveSumKernelINS1_5radix10policy_hubIjNS0_8NullTypeEyE10Policy1000EyEEvPT0_ --------------------------
	.section	.nv.info._ZN3cub18CUB_300001_SM_10006detail10radix_sort33DeviceRadixSortExclusiveSumKernelINS1_5radix10policy_hubIjNS0_8NullTypeEyE10Policy1000EyEEvPT0_,"",@"SHT_CUDA_INFO"
	.sectionflags	@""
	.align	4


	//----- nvinfo : EIATTR_CUDA_API_VERSION
	.align		4
        /*0000*/ 	.byte	0x04, 0x37
        /*0002*/ 	.short	(.L_166 - .L_165)
.L_165:
        /*0004*/ 	.word	0x00000082


	//----- nvinfo : EIATTR_KPARAM_INFO
	.align		4
.L_166:
        /*0008*/ 	.byte	0x04, 0x17
        /*000a*/ 	.short	(.L_168 - .L_167)
.L_167:
        /*000c*/ 	.word	0x00000000
        /*0010*/ 	.short	0x0000
        /*0012*/ 	.short	0x0000
        /*0014*/ 	.byte	0x00, 0xf5, 0x21, 0x00


	//----- nvinfo : EIATTR_SPARSE_MMA_MASK
	.align		4
.L_168:
        /*0018*/ 	.byte	0x03, 0x50
        /*001a*/ 	.short	0x0000


	//----- nvinfo : EIATTR_MAXREG_COUNT
	.align		4
        /*001c*/ 	.byte	0x03, 0x1b
        /*001e*/ 	.short	0x00ff


	//----- nvinfo : EIATTR_NUM_BARRIERS
	.align		4
        /*0020*/ 	.byte	0x02, 0x4c
        /*0022*/ 	.byte	0x01
	.zero		1


	//----- nvinfo : EIATTR_MERCURY_ISA_VERSION
	.align		4
        /*0024*/ 	.byte	0x03, 0x5f
        /*0026*/ 	.short	0x0101


	//----- nvinfo : EIATTR_COOP_GROUP_MASK_REGIDS
	.align		4
        /*0028*/ 	.byte	0x04, 0x29
        /*002a*/ 	.short	(.L_170 - .L_169)


	//   ....[0]....
.L_169:
        /*002c*/ 	.word	0xffffffff


	//   ....[1]....
        /*0030*/ 	.word	0xffffffff


	//   ....[2]....
        /*0034*/ 	.word	0xffffffff


	//   ....[3]....
        /*0038*/ 	.word	0xffffffff


	//   ....[4]....
        /*003c*/ 	.word	0xffffffff


	//   ....[5]....
        /*0040*/ 	.word	0xffffffff


	//   ....[6]....
        /*0044*/ 	.word	0xffffffff


	//   ....[7]....
        /*0048*/ 	.word	0xffffffff


	//   ....[8]....
        /*004c*/ 	.word	0xffffffff


	//   ....[9]....
        /*0050*/ 	.word	0xffffffff


	//   ....[10]....
        /*0054*/ 	.word	0x05000015


	//   ....[11]....
        /*0058*/ 	.word	0x05000015


	//   ....[12]....
        /*005c*/ 	.word	0x05000015


	//   ....[13]....
        /*0060*/ 	.word	0x05000015


	//   ....[14]....
        /*0064*/ 	.word	0x05000015


	//   ....[15]....
        /*0068*/ 	.word	0x05000015


	//   ....[16]....
        /*006c*/ 	.word	0x05000015


	//   ....[17]....
        /*0070*/ 	.word	0x05000015


	//   ....[18]....
        /*0074*/ 	.word	0x05000015


	//   ....[19]....
        /*0078*/ 	.word	0x05000015


	//----- nvinfo : EIATTR_COOP_GROUP_INSTR_OFFSETS
	.align		4
.L_170:
        /*007c*/ 	.byte	0x04, 0x28
        /*007e*/ 	.short	(.L_172 - .L_171)


	//   ....[0]....
.L_171:
        /*0080*/ 	.word	0x00000250


	//   ....[1]....
        /*0084*/ 	.word	0x00000260


	//   ....[2]....
        /*0088*/ 	.word	0x000002a0


	//   ....[3]....
        /*008c*/ 	.word	0x000002c0


	//   ....[4]....
        /*0090*/ 	.word	0x00000310


	//   ....[5]....
        /*0094*/ 	.word	0x00000320


	//   ....[6]....
        /*0098*/ 	.word	0x00000360


	//   ....[7]....
        /*009c*/ 	.word	0x00000380


	//   ....[8]....
        /*00a0*/ 	.word	0x000003d0


	//   ....[9]....
        /*00a4*/ 	.word	0x000003e0


	//   ....[10]....
        /*00a8*/ 	.word	0x00000660


	//   ....[11]....
        /*00ac*/ 	.word	0x000006b0


	//   ....[12]....
        /*00b0*/ 	.word	0x00000740


	//   ....[13]....
        /*00b4*/ 	.word	0x00000790


	//   ....[14]....
        /*00b8*/ 	.word	0x00000820


	//   ....[15]....
        /*00bc*/ 	.word	0x00000870


	//   ....[16]....
        /*00c0*/ 	.word	0x00000900


	//   ....[17]....
        /*00c4*/ 	.word	0x00000950


	//   ....[18]....
        /*00c8*/ 	.word	0x000009e0


	//   ....[19]....
        /*00cc*/ 	.word	0x00000a30


	//----- nvinfo : EIATTR_VRC_CTA_INIT_COUNT
	.align		4
.L_172:
        /*00d0*/ 	.byte	0x02, 0x4a
	.zero		1
	.zero		1


	//----- nvinfo : EIATTR_EXIT_INSTR_OFFSETS
	.align		4
        /*00d4*/ 	.byte	0x04, 0x1c
        /*00d6*/ 	.short	(.L_174 - .L_173)


	//   ....[0]....
.L_173:
        /*00d8*/ 	.word	0x000005d0


	//   ....[1]....
        /*00dc*/ 	.word	0x00000600


	//----- nvinfo : EIATTR_CRS_STACK_SIZE
	.align		4
.L_174:
        /*00e0*/ 	.byte	0x04, 0x1e
        /*00e2*/ 	.short	(.L_176 - .L_175)
.L_175:
        /*00e4*/ 	.word	0x00000000


	//----- nvinfo : EIATTR_CBANK_PARAM_SIZE
	.align		4
.L_176:
        /*00e8*/ 	.byte	0x03, 0x19
        /*00ea*/ 	.short	0x0008


	//----- nvinfo : EIATTR_PARAM_CBANK
	.align		4
        /*00ec*/ 	.byte	0x04, 0x0a
        /*00ee*/ 	.short	(.L_178 - .L_177)
	.align		4
.L_177:
        /*00f0*/ 	.word	index@(.nv.constant0._ZN3cub18CUB_300001_SM_10006detail10radix_sort33DeviceRadixSortExclusiveSumKernelINS1_5radix10policy_hubIjNS0_8NullTypeEyE10Policy1000EyEEvPT0_)
        /*00f4*/ 	.short	0x0380
        /*00f6*/ 	.short	0x0008


	//----- nvinfo : EIATTR_SW_WAR
	.align		4
.L_178:
        /*00f8*/ 	.byte	0x04, 0x36
        /*00fa*/ 	.short	(.L_180 - .L_179)
.L_179:
        /*00fc*/ 	.word	0x00000008
.L_180:


//--------------------- .nv.info._ZN3cub18CUB_300001_SM_10006detail10radix_sort30DeviceRadixSortHistogramKernelINS1_5radix10policy_hubIjNS0_8NullTypeEyE10Policy1000ELNS0_9SortOrderE0EjyNS1_21identity_decomposer_tEEEvPT2_PKT1_SB_iiT3_ --------------------------
	.section	.nv.info._ZN3cub18CUB_300001_SM_10006detail10radix_sort30DeviceRadixSortHistogramKernelINS1_5radix10policy_hubIjNS0_8NullTypeEyE10Policy1000ELNS0_9SortOrderE0EjyNS1_21identity_decomposer_tEEEvPT2_PKT1_SB_iiT3_,"",@"SHT_CUDA_INFO"
	.sectionflags	@""
	.align	4


	//----- nvinfo : EIATTR_CUDA_API_VERSION
	.align		4
        /*0000*/ 	.byte	0x04, 0x37
        /*0002*/ 	.short	(.L_182 - .L_181)
.L_181:
        /*0004*/ 	.word	0x00000082


	//----- nvinfo : EIATTR_KPARAM_INFO
	.align		4
.L_182:
        /*0008*/ 	.byte	0x04, 0x17
        /*000a*/ 	.short	(.L_184 - .L_183)
.L_183:
        /*000c*/ 	.word	0x00000000
        /*0010*/ 	.short	0x0005
        /*0012*/ 	.short	0x0020
        /*0014*/ 	.byte	0x00, 0xf0, 0x05, 0x00


	//----- nvinfo : EIATTR_KPARAM_INFO
	.align		4
.L_184:
        /*0018*/ 	.byte	0x04, 0x17
        /*001a*/ 	.short	(.L_186 - .L_185)
.L_185:
        /*001c*/ 	.word	0x00000000
        /*0020*/ 	.short	0x0004
        /*0022*/ 	.short	0x001c
        /*0024*/ 	.byte	0x00, 0xf0, 0x11, 0x00


	//----- nvinfo : EIATTR_KPARAM_INFO
	.align		4
.L_186:
        /*0028*/ 	.byte	0x04, 0x17
        /*002a*/ 	.short	(.L_188 - .L_187)
.L_187:
        /*002c*/ 	.word	0x00000000
        /*0030*/ 	.short	0x0003
        /*0032*/ 	.short	0x0018
        /*0034*/ 	.byte	0x00, 0xf0, 0x11, 0x00


	//----- nvinfo : EIATTR_KPARAM_INFO
	.align		4
.L_188:
        /*0038*/ 	.byte	0x04, 0x17
        /*003a*/ 	.short	(.L_190 - .L_189)
.L_189:
        /*003c*/ 	.word	0x00000000
        /*0040*/ 	.short	0x0002
        /*0042*/ 	.short	0x0010
        /*0044*/ 	.byte	0x00, 0xf0, 0x21, 0x00


	//----- nvinfo : EIATTR_KPARAM_INFO
	.align		4
.L_190:
        /*0048*/ 	.byte	0x04, 0x17
        /*004a*/ 	.short	(.L_192 - .L_191)
.L_191:
        /*004c*/ 	.word	0x00000000
        /*0050*/ 	.short	0x0001
        /*0052*/ 	.short	0x0008
        /*0054*/ 	.byte	0x00, 0xf5, 0x21, 0x00


	//----- nvinfo : EIATTR_KPARAM_INFO
	.align		4
.L_192:
        /*0058*/ 	.byte	0x04, 0x17
        /*005a*/ 	.short	(.L_194 - .L_193)
.L_193:
        /*005c*/ 	.word	0x00000000
        /*0060*/ 	.short	0x0000
        /*0062*/ 	.short	0x0000
        /*0064*/ 	.byte	0x00, 0xf5, 0x21, 0x00


	//----- nvinfo : EIATTR_SPARSE_MMA_MASK
	.align		4
.L_194:
        /*0068*/ 	.byte	0x03, 0x50
        /*006a*/ 	.short	0x0000


	//----- nvinfo : EIATTR_MAXREG_COUNT
	.align		4
        /*006c*/ 	.byte	0x03, 0x1b
        /*006e*/ 	.short	0x00ff


	//----- nvinfo : EIATTR_NUM_BARRIERS
	.align		4
        /*0070*/ 	.byte	0x02, 0x4c
        /*0072*/ 	.byte	0x01
	.zero		1


	//----- nvinfo : EIATTR_MERCURY_ISA_VERSION
	.align		4
        /*0074*/ 	.byte	0x03, 0x5f
        /*0076*/ 	.short	0x0101


	//----- nvinfo : EIATTR_VRC_CTA_INIT_COUNT
	.align		4
        /*0078*/ 	.byte	0x02, 0x4a
	.zero		1
	.zero		1


	//----- nvinfo : EIATTR_EXIT_INSTR_OFFSETS
	.align		4
        /*007c*/ 	.byte	0x04, 0x1c
        /*007e*/ 	.short	(.L_196 - .L_195)


	//   ....[0]....
.L_195:
        /*0080*/ 	.word	0x00000040


	//   ....[1]....
        /*0084*/ 	.word	0x00002ec0


	//----- nvinfo : EIATTR_MAX_THREADS
	.align		4
.L_196:
        /*0088*/ 	.byte	0x04, 0x05
        /*008a*/ 	.short	(.L_198 - .L_197)
.L_197:
        /*008c*/ 	.word	0x00000080
        /*0090*/ 	.word	0x00000001
        /*0094*/ 	.word	0x00000001


	//----- nvinfo : EIATTR_CRS_STACK_SIZE
	.align		4
.L_198:
        /*0098*/ 	.byte	0x04, 0x1e
        /*009a*/ 	.short	(.L_200 - .L_199)
.L_199:
        /*009c*/ 	.word	0x00000000


	//----- nvinfo : EIATTR_CBANK_PARAM_SIZE
	.align		4
.L_200:
        /*00a0*/ 	.byte	0x03, 0x19
        /*00a2*/ 	.short	0x0021


	//----- nvinfo : EIATTR_PARAM_CBANK
	.align		4
        /*00a4*/ 	.byte	0x04, 0x0a
        /*00a6*/ 	.short	(.L_202 - .L_201)
	.align		4
.L_201:
        /*00a8*/ 	.word	index@(.nv.constant0._ZN3cub18CUB_300001_SM_10006detail10radix_sort30DeviceRadixSortHistogramKernelINS1_5radix10policy_hubIjNS0_8NullTypeEyE10Policy1000ELNS0_9SortOrderE0EjyNS1_21identity_decomposer_tEEEvPT2_PKT1_SB_iiT3_)
        /*00ac*/ 	.short	0x0380
        /*00ae*/ 	.short	0x0021


	//----- nvinfo : EIATTR_SW_WAR
	.align		4
.L_202:
        /*00b0*/ 	.byte	0x04, 0x36
        /*00b2*/ 	.short	(.L_204 - .L_203)
.L_203:
        /*00b4*/ 	.word	0x00000008
.L_204:


//--------------------- .nv.info._ZN3cub18CUB_300001_SM_10006detail10radix_sort31DeviceRadixSortSingleTileKernelINS1_5radix10policy_hubIjNS0_8NullTypeEyE10Policy1000ELNS0_9SortOrderE0EjS6_yNS1_21identity_decomposer_tEEEvPKT1_PSB_PKT2_PSF_T3_iiT4_ --------------------------
	.section	.nv.info._ZN3cub18CUB_300001_SM_10006detail10radix_sort31DeviceRadixSortSingleTileKernelINS1_5radix10policy_hubIjNS0_8NullTypeEyE10Policy1000ELNS0_9SortOrderE0EjS6_yNS1_21identity_decomposer_tEEEvPKT1_PSB_PKT2_PSF_T3_iiT4_,"",@"SHT_CUDA_INFO"
	.sectionflags	@""
	.align	4


	//----- nvinfo : EIATTR_CUDA_API_VERSION
	.align		4
        /*0000*/ 	.byte	0x04, 0x37
        /*0002*/ 	.short	(.L_206 - .L_205)
.L_205:
        /*0004*/ 	.word	0x00000082


	//----- nvinfo : EIATTR_KPARAM_INFO
	.align		4
.L_206:
        /*0008*/ 	.byte	0x04, 0x17
        /*000a*/ 	.short	(.L_208 - .L_207)
.L_207:
        /*000c*/ 	.word	0x00000000
        /*0010*/ 	.short	0x0007
        /*0012*/ 	.short	0x0030
        /*0014*/ 	.byte	0x00, 0xf0, 0x05, 0x00


	//----- nvinfo : EIATTR_KPARAM_INFO
	.align		4
.L_208:
        /*0018*/ 	.byte	0x04, 0x17
        /*001a*/ 	.short	(.L_210 - .L_209)
.L_209:
        /*001c*/ 	.word	0x00000000
        /*0020*/ 	.short	0x0006
        /*0022*/ 	.short	0x002c
        /*0024*/ 	.byte	0x00, 0xf0, 0x11, 0x00


	//----- nvinfo : EIATTR_KPARAM_INFO
	.align		4
.L_210:
        /*0028*/ 	.byte	0x04, 0x17
        /*002a*/ 	.short	(.L_212 - .L_211)
.L_211:
        /*002c*/ 	.word	0x00000000
        /*0030*/ 	.short	0x0005
        /*0032*/ 	.short	0x0028
        /*0034*/ 	.byte	0x00, 0xf0, 0x11, 0x00


	//----- nvinfo : EIATTR_KPARAM_INFO
	.align		4
.L_212:
        /*0038*/ 	.byte	0x04, 0x17
        /*003a*/ 	.short	(.L_214 - .L_213)
.L_213:
        /*003c*/ 	.word	0x00000000
        /*0040*/ 	.short	0x0004
        /*0042*/ 	.short	0x0020
        /*0044*/ 	.byte	0x00, 0xf0, 0x21, 0x00


	//----- nvinfo : EIATTR_KPARAM_INFO
	.align		4
.L_214:
        /*0048*/ 	.byte	0x04, 0x17
        /*004a*/ 	.short	(.L_216 - .L_215)
.L_215:
        /*004c*/ 	.word	0x00000000
        /*0050*/ 	.short	0x0003
        /*0052*/ 	.short	0x0018
        /*0054*/ 	.byte	0x00, 0xf5, 0x21, 0x00


	//----- nvinfo : EIATTR_KPARAM_INFO
	.align		4
.L_216:
        /*0058*/ 	.byte	0x04, 0x17
        /*005a*/ 	.short	(.L_218 - .L_217)
.L_217:
        /*005c*/ 	.word	0x00000000
        /*0060*/ 	.short	0x0002
        /*0062*/ 	.short	0x0010
        /*0064*/ 	.byte	0x00, 0xf5, 0x21, 0x00


	//----- nvinfo : EIATTR_KPARAM_INFO
	.align		4
.L_218:
        /*0068*/ 	.byte	0x04, 0x17
        /*006a*/ 	.short	(.L_220 - .L_219)
.L_219:
        /*006c*/ 	.word	0x00000000
        /*0070*/ 	.short	0x0001
        /*0072*/ 	.short	0x0008
        /*0074*/ 	.byte	0x00, 0xf5, 0x21, 0x00


	//----- nvinfo : EIATTR_KPARAM_INFO
	.align		4
.L_220:
        /*0078*/ 	.byte	0x04, 0x17
        /*007a*/ 	.short	(.L_222 - .L_221)
.L_221:
        /*007c*/ 	.word	0x00000000
        /*0080*/ 	.short	0x0000
        /*0082*/ 	.short	0x0000
        /*0084*/ 	.byte	0x00, 0xf5, 0x21, 0x00


	//----- nvinfo : EIATTR_SPARSE_MMA_MASK
	.align		4
.L_222:
        /*0088*/ 	.byte	0x03, 0x50
        /*008a*/ 	.short	0x0000


	//----- nvinfo : EIATTR_MAXREG_COUNT
	.align		4
        /*008c*/ 	.byte	0x03, 0x1b
        /*008e*/ 	.short	0x00ff


	//----- nvinfo : EIATTR_NUM_BARRIERS
	.align		4
        /*0090*/ 	.byte	0x02, 0x4c
        /*0092*/ 	.byte	0x01
	.zero		1


	//----- nvinfo : EIATTR_MERCURY_ISA_VERSION
	.align		4
        /*0094*/ 	.byte	0x03, 0x5f
        /*0096*/ 	.short	0x0101


	//----- nvinfo : EIATTR_COOP_GROUP_MASK_REGIDS
	.align		4
        /*0098*/ 	.byte	0x04, 0x29
        /*009a*/ 	.short	(.L_224 - .L_223)


	//   ....[0]....
.L_223:
        /*009c*/ 	.word	0xffffffff


	//   ....[1]....
        /*00a0*/ 	.word	0xffffffff


	//   ....[2]....
        /*00a4*/ 	.word	0xffffffff


	//   ....[3]....
        /*00a8*/ 	.word	0xffffffff


	//   ....[4]....
        /*00ac*/ 	.word	0xffffffff


	//----- nvinfo : EIATTR_COOP_GROUP_INSTR_OFFSETS
	.align		4
.L_224:
        /*00b0*/ 	.byte	0x04, 0x28
        /*00b2*/ 	.short	(.L_226 - .L_225)


	//   ....[0]....
.L_225:
        /*00b4*/ 	.word	0x000018c0


	//   ....[1]....
        /*00b8*/ 	.word	0x000018e0


	//   ....[2]....
        /*00bc*/ 	.word	0x00001900


	//   ....[3]....
        /*00c0*/ 	.word	0x00001920


	//   ....[4]....
        /*00c4*/ 	.word	0x00001940


	//----- nvinfo : EIATTR_VRC_CTA_INIT_COUNT
	.align		4
.L_226:
        /*00c8*/ 	.byte	0x02, 0x4a
	.zero		1
	.zero		1


	//----- nvinfo : EIATTR_EXIT_INSTR_OFFSETS
	.align		4
        /*00cc*/ 	.byte	0x04, 0x1c
        /*00ce*/ 	.short	(.L_228 - .L_227)


	//   ....[0]....
.L_227:
        /*00d0*/ 	.word	0x00002e90


	//   ....[1]....
        /*00d4*/ 	.word	0x00002ec0


	//----- nvinfo : EIATTR_MAX_THREADS
	.align		4
.L_228:
        /*00d8*/ 	.byte	0x04, 0x05
        /*00da*/ 	.short	(.L_230 - .L_229)
.L_229:
        /*00dc*/ 	.word	0x00000100
        /*00e0*/ 	.word	0x00000001
        /*00e4*/ 	.word	0x00000001


	//----- nvinfo : EIATTR_CBANK_PARAM_SIZE
	.align		4
.L_230:
        /*00e8*/ 	.byte	0x03, 0x19
        /*00ea*/ 	.short	0x0031


	//----- nvinfo : EIATTR_PARAM_CBANK
	.align		4
        /*00ec*/ 	.byte	0x04, 0x0a
        /*00ee*/ 	.short	(.L_232 - .L_231)
	.align		4
.L_231:
        /*00f0*/ 	.word	index@(.nv.constant0._ZN3cub18CUB_300001_SM_10006detail10radix_sort31DeviceRadixSortSingleTileKernelINS1_5radix10policy_hubIjNS0_8NullTypeEyE10Policy1000ELNS0_9SortOrderE0EjS6_yNS1_21identity_decomposer_tEEEvPKT1_PSB_PKT2_PSF_T3_iiT4_)
        /*00f4*/ 	.short	0x0380
        /*00f6*/ 	.short	0x0031


	//----- nvinfo : EIATTR_SW_WAR
	.align		4
.L_232:
        /*00f8*/ 	.byte	0x04, 0x36
        /*00fa*/ 	.short	(.L_234 - .L_233)
.L_233:
        /*00fc*/ 	.word	0x00000008
.L_234:


//--------------------- .nv.info._ZN3cub18CUB_300001_SM_10006detail10merge_sort26DeviceMergeSortMergeKernelINS2_10policy_hubIN6thrust24THRUST_300001_SM_1000_NS6detail15normal_iteratorINS6_10device_ptrI9SortTupleEEEEE9Policy600ESC_PNS0_8NullTypeESC_SG_mN4cuda3std3__44lessISA_EESA_SF_EEvbT2_T3_T4_PT6_PT7_T5_PSO_SO_NS1_7vsmem_tE --------------------------
	.section	.nv.info._ZN3cub18CUB_300001_SM_10006detail10merge_sort26DeviceMergeSortMergeKernelINS2_10policy_hubIN6thrust24THRUST_300001_SM_1000_NS6detail15normal_iteratorINS6_10device_ptrI9SortTupleEEEEE9Policy600ESC_PNS0_8NullTypeESC_SG_mN4cuda3std3__44lessISA_EESA_SF_EEvbT2_T3_T4_PT6_PT7_T5_PSO_SO_NS1_7vsmem_tE,"",@"SHT_CUDA_INFO"
	.sectionflags	@""
	.align	4


	//----- nvinfo : EIATTR_CUDA_API_VERSION
	.align		4
        /*0000*/ 	.byte	0x04, 0x37
        /*0002*/ 	.short	(.L_236 - .L_235)
.L_235:
        /*0004*/ 	.word	0x00000082


	//----- nvinfo : EIATTR_KPARAM_INFO
	.align		4
.L_236:
        /*0008*/ 	.byte	0x04, 0x17
        /*000a*/ 	.short	(.L_238 - .L_237)
.L_237:
        /*000c*/ 	.word	0x00000000
        /*0010*/ 	.short	0x0009
        /*0012*/ 	.short	0x0048
        /*0014*/ 	.byte	0x00, 0xf0, 0x21, 0x00


	//----- nvinfo : EIATTR_KPARAM_INFO
	.align		4
.L_238:
        /*0018*/ 	.byte	0x04, 0x17
        /*001a*/ 	.short	(.L_240 - .L_239)
.L_239:
        /*001c*/ 	.word	0x00000000
        /*0020*/ 	.short	0x0008
        /*0022*/ 	.short	0x0040
        /*0024*/ 	.byte	0x00, 0xf0, 0x21, 0x00


	//----- nvinfo : EIATTR_KPARAM_INFO
	.align		4
.L_240:
        /*0028*/ 	.byte	0x04, 0x17
        /*002a*/ 	.short	(.L_242 - .L_241)
.L_241:
        /*002c*/ 	.word	0x00000000
        /*0030*/ 	.short	0x0007
        /*0032*/ 	.short	0x0038
        /*0034*/ 	.byte	0x00, 0xf5, 0x21, 0x00


	//----- nvinfo : EIATTR_KPARAM_INFO
	.align		4
.L_242:
        /*0038*/ 	.byte	0x04, 0x17
        /*003a*/ 	.short	(.L_244 - .L_243)
.L_243:
        /*003c*/ 	.word	0x00000000
        /*0040*/ 	.short	0x0006
        /*0042*/ 	.short	0x0030
        /*0044*/ 	.byte	0x00, 0xf0, 0x05, 0x00


	//----- nvinfo : EIATTR_KPARAM_INFO
	.align		4
.L_244:
        /*0048*/ 	.byte	0x04, 0x17
        /*004a*/ 	.short	(.L_246 - .L_245)
.L_245:
        /*004c*/ 	.word	0x00000000
        /*0050*/ 	.short	0x0005
        /*0052*/ 	.short	0x0028
        /*0054*/ 	.byte	0x00, 0xf5, 0x21, 0x00


	//----- nvinfo : EIATTR_KPARAM_INFO
	.align		4
.L_246:
        /*0058*/ 	.byte	0x04, 0x17
        /*005a*/ 	.short	(.L_248 - .L_247)
.L_247:
        /*005c*/ 	.word	0x00000000
        /*0060*/ 	.short	0x0004
        /*0062*/ 	.short	0x0020
        /*0064*/ 	.byte	0x00, 0xf5, 0x21, 0x00


	//----- nvinfo : EIATTR_KPARAM_INFO
	.align		4
.L_248:
        /*0068*/ 	.byte	0x04, 0x17
        /*006a*/ 	.short	(.L_250 - .L_249)
.L_249:
        /*006c*/ 	.word	0x00000000
        /*0070*/ 	.short	0x0003
        /*0072*/ 	.short	0x0018
        /*0074*/ 	.byte	0x00, 0xf0, 0x21, 0x00


	//----- nvinfo : EIATTR_KPARAM_INFO
	.align		4
.L_250:
        /*0078*/ 	.byte	0x04, 0x17
        /*007a*/ 	.short	(.L_252 - .L_251)
.L_251:
        /*007c*/ 	.word	0x00000000
        /*0080*/ 	.short	0x0002
        /*0082*/ 	.short	0x0010
        /*0084*/ 	.byte	0x00, 0xf5, 0x21, 0x00


	//----- nvinfo : EIATTR_KPARAM_INFO
	.align		4
.L_252:
        /*0088*/ 	.byte	0x04, 0x17
        /*008a*/ 	.short	(.L_254 - .L_253)
.L_253:
        /*008c*/ 	.word	0x00000000
        /*0090*/ 	.short	0x0001
        /*0092*/ 	.short	0x0008
        /*0094*/ 	.byte	0x00, 0xf0, 0x21, 0x00


	//----- nvinfo : EIATTR_KPARAM_INFO
	.align		4
.L_254:
        /*0098*/ 	.byte	0x04, 0x17
        /*009a*/ 	.short	(.L_256 - .L_255)
.L_255:
        /*009c*/ 	.word	0x00000000
        /*00a0*/ 	.short	0x0000
        /*00a2*/ 	.short	0x0000
        /*00a4*/ 	.byte	0x00, 0xf0, 0x05, 0x00


	//----- nvinfo : EIATTR_SPARSE_MMA_MASK
	.align		4
.L_256:
        /*00a8*/ 	.byte	0x03, 0x50
        /*00aa*/ 	.short	0x0000


	//----- nvinfo : EIATTR_MAXREG_COUNT
	.align		4
        /*00ac*/ 	.byte	0x03, 0x1b
        /*00ae*/ 	.short	0x00ff


	//----- nvinfo : EIATTR_NUM_BARRIERS
	.align		4
        /*00b0*/ 	.byte	0x02, 0x4c
        /*00b2*/ 	.byte	0x01
	.zero		1


	//----- nvinfo : EIATTR_MERCURY_ISA_VERSION
	.align		4
        /*00b4*/ 	.byte	0x03, 0x5f
        /*00b6*/ 	.short	0x0101


	//----- nvinfo : EIATTR_UNUSED_LOAD_BYTE_OFFSET
	.align		4
        /*00b8*/ 	.byte	0x04, 0x44
        /*00ba*/ 	.short	(.L_258 - .L_257)


	//   ....[0]....
.L_257:
        /*00bc*/ 	.word	0x000019d0
        /*00c0*/ 	.word	0x0000001f


	//   ....[1]....
        /*00c4*/ 	.word	0x00001a00
        /*00c8*/ 	.word	0x0000001f


	//----- nvinfo : EIATTR_COOP_GROUP_MASK_REGIDS
	.align		4
.L_258:
        /*00cc*/ 	.byte	0x04, 0x29
        /*00ce*/ 	.short	(.L_260 - .L_259)


	//   ....[0]....
.L_259:
        /*00d0*/ 	.word	0xffffffff


	//   ....[1]....
        /*00d4*/ 	.word	0xffffffff


	//   ....[2]....
        /*00d8*/ 	.word	0xffffffff


	//   ....[3]....
        /*00dc*/ 	.word	0xffffffff


	//----- nvinfo : EIATTR_COOP_GROUP_INSTR_OFFSETS
	.align		4
.L_260:
        /*00e0*/ 	.byte	0x04, 0x28
        /*00e2*/ 	.short	(.L_262 - .L_261)


	//   ....[0]....
.L_261:
        /*00e4*/ 	.word	0x000015e0


	//   ....[1]....
        /*00e8*/ 	.word	0x000019b0


	//   ....[2]....
        /*00ec*/ 	.word	0x000030b0


	//   ....[3]....
        /*00f0*/ 	.word	0x000034d0


	//----- nvinfo : EIATTR_VRC_CTA_INIT_COUNT
	.align		4
.L_262:
        /*00f4*/ 	.byte	0x02, 0x4a
	.zero		1
	.zero		1


	//----- nvinfo : EIATTR_EXIT_INSTR_OFFSETS
	.align		4
        /*00f8*/ 	.byte	0x04, 0x1c
        /*00fa*/ 	.short	(.L_264 - .L_263)


	//   ....[0]....
.L_263:
        /*00fc*/ 	.word	0x00001750


	//   ....[1]....
        /*0100*/ 	.word	0x00001a80


	//   ....[2]....
        /*0104*/ 	.word	0x00003260


	//   ....[3]....
        /*0108*/ 	.word	0x000032c0


	//   ....[4]....
        /*010c*/ 	.word	0x00003680


	//   ....[5]....
        /*0110*/ 	.word	0x000036e0


	//----- nvinfo : EIATTR_MAX_THREADS
	.align		4
.L_264:
        /*0114*/ 	.byte	0x04, 0x05
        /*0116*/ 	.short	(.L_266 - .L_265)
.L_265:
        /*0118*/ 	.word	0x00000100
        /*011c*/ 	.word	0x00000001
        /*0120*/ 	.word	0x00000001


	//----- nvinfo : EIATTR_CRS_STACK_SIZE
	.align		4
.L_266:
        /*0124*/ 	.byte	0x04, 0x1e
        /*0126*/ 	.short	(.L_268 - .L_267)
.L_267:
        /*0128*/ 	.word	0x00000000


	//----- nvinfo : EIATTR_CBANK_PARAM_SIZE
	.align		4
.L_268:
        /*012c*/ 	.byte	0x03, 0x19
        /*012e*/ 	.short	0x0050


	//----- nvinfo : EIATTR_PARAM_CBANK
	.align		4
        /*0130*/ 	.byte	0x04, 0x0a
        /*0132*/ 	.short	(.L_270 - .L_269)
	.align		4
.L_269:
        /*0134*/ 	.word	index@(.nv.constant0._ZN3cub18CUB_300001_SM_10006detail10merge_sort26DeviceMergeSortMergeKernelINS2_10policy_hubIN6thrust24THRUST_300001_SM_1000_NS6detail15normal_iteratorINS6_10device_ptrI9SortTupleEEEEE9Policy600ESC_PNS0_8NullTypeESC_SG_mN4cuda3std3__44lessISA_EESA_SF_EEvbT2_T3_T4_PT6_PT7_T5_PSO_SO_NS1_7vsmem_tE)
        /*0138*/ 	.short	0x0380
        /*013a*/ 	.short	0x0050


	//----- nvinfo : EIATTR_SW_WAR
	.align		4
.L_270:
        /*013c*/ 	.byte	0x04, 0x36
        /*013e*/ 	.short	(.L_272 - .L_271)
.L_271:
        /*0140*/ 	.word	0x00000008
.L_272:


//--------------------- .nv.info._ZN3cub18CUB_300001_SM_10006detail10merge_sort30DeviceMergeSortPartitionKernelIN6thrust24THRUST_300001_SM_1000_NS6detail15normal_iteratorINS5_10device_ptrI9SortTupleEEEEmN4cuda3std3__44lessIS9_EES9_EEvbT_PT2_T0_SK_PSK_T1_SK_i --------------------------
	.section	.nv.info._ZN3cub18CUB_300001_SM_10006detail10merge_sort30DeviceMergeSortPartitionKernelIN6thrust24THRUST_300001_SM_1000_NS6detail15normal_iteratorINS5_10device_ptrI9SortTupleEEEEmN4cuda3std3__44lessIS9_EES9_EEvbT_PT2_T0_SK_PSK_T1_SK_i,"",@"SHT_CUDA_INFO"
	.sectionflags	@""
	.align	4


	//----- nvinfo : EIATTR_CUDA_API_VERSION
	.align		4
        /*0000*/ 	.byte	0x04, 0x37
        /*0002*/ 	.short	(.L_274 - .L_273)
.L_273:
        /*0004*/ 	.word	0x00000082


	//----- nvinfo : EIATTR_KPARAM_INFO
	.align		4
.L_274:
        /*0008*/ 	.byte	0x04, 0x17
        /*000a*/ 	.short	(.L_276 - .L_275)
.L_275:
        /*000c*/ 	.word	0x00000000
        /*0010*/ 	.short	0x0008
        /*0012*/ 	.short	0x0040
        /*0014*/ 	.byte	0x00, 0xf0, 0x11, 0x00


	//----- nvinfo : EIATTR_KPARAM_INFO
	.align		4
.L_276:
        /*0018*/ 	.byte	0x04, 0x17
        /*001a*/ 	.short	(.L_278 - .L_277)
.L_277:
        /*001c*/ 	.word	0x00000000
        /*0020*/ 	.short	0x0007
        /*0022*/ 	.short	0x0038
        /*0024*/ 	.byte	0x00, 0xf0, 0x21, 0x00


	//----- nvinfo : EIATTR_KPARAM_INFO
	.align		4
.L_278:
        /*0028*/ 	.byte	0x04, 0x17
        /*002a*/ 	.short	(.L_280 - .L_279)
.L_279:
        /*002c*/ 	.word	0x00000000
        /*0030*/ 	.short	0x0006
        /*0032*/ 	.short	0x0030
        /*0034*/ 	.byte	0x00, 0xf0, 0x05, 0x00


	//----- nvinfo : EIATTR_KPARAM_INFO
	.align		4
.L_280:
        /*0038*/ 	.byte	0x04, 0x17
        /*003a*/ 	.short	(.L_282 - .L_281)
.L_281:
        /*003c*/ 	.word	0x00000000
        /*0040*/ 	.short	0x0005
        /*0042*/ 	.short	0x0028
        /*0044*/ 	.byte	0x00, 0xf5, 0x21, 0x00


	//----- nvinfo : EIATTR_KPARAM_INFO
	.align		4
.L_282:
        /*0048*/ 	.byte	0x04, 0x17
        /*004a*/ 	.short	(.L_284 - .L_283)
.L_283:
        /*004c*/ 	.word	0x00000000
        /*0050*/ 	.short	0x0004
        /*0052*/ 	.short	0x0020
        /*0054*/ 	.byte	0x00, 0xf0, 0x21, 0x00


	//----- nvinfo : EIATTR_KPARAM_INFO
	.align		4
.L_284:
        /*0058*/ 	.byte	0x04, 0x17
        /*005a*/ 	.short	(.L_286 - .L_285)
.L_285:
        /*005c*/ 	.word	0x00000000
        /*0060*/ 	.short	0x0003
        /*0062*/ 	.short	0x0018
        /*0064*/ 	.byte	0x00, 0xf0, 0x21, 0x00


	//----- nvinfo : EIATTR_KPARAM_INFO
	.align		4
.L_286:
        /*0068*/ 	.byte	0x04, 0x17
        /*006a*/ 	.short	(.L_288 - .L_287)
.L_287:
        /*006c*/ 	.word	0x00000000
        /*0070*/ 	.short	0x0002
        /*0072*/ 	.short	0x0010
        /*0074*/ 	.byte	0x00, 0xf5, 0x21, 0x00


	//----- nvinfo : EIATTR_KPARAM_INFO
	.align		4
.L_288:
        /*0078*/ 	.byte	0x04, 0x17
        /*007a*/ 	.short	(.L_290 - .L_289)
.L_289:
        /*007c*/ 	.word	0x00000000
        /*0080*/ 	.short	0x0001
        /*0082*/ 	.short	0x0008
        /*0084*/ 	.byte	0x00, 0xf0, 0x21, 0x00


	//----- nvinfo : EIATTR_KPARAM_INFO
	.align		4
.L_290:
        /*0088*/ 	.byte	0x04, 0x17
        /*008a*/ 	.short	(.L_292 - .L_291)
.L_291:
        /*008c*/ 	.word	0x00000000
        /*0090*/ 	.short	0x0000
        /*0092*/ 	.short	0x0000
        /*0094*/ 	.byte	0x00, 0xf0, 0x05, 0x00


	//----- nvinfo : EIATTR_SPARSE_MMA_MASK
	.align		4
.L_292:
        /*0098*/ 	.byte	0x03, 0x50
        /*009a*/ 	.short	0x0000


	//----- nvinfo : EIATTR_MAXREG_COUNT
	.align		4
        /*009c*/ 	.byte	0x03, 0x1b
        /*009e*/ 	.short	0x00ff


	//----- nvinfo : EIATTR_MERCURY_ISA_VERSION
	.align		4
        /*00a0*/ 	.byte	0x03, 0x5f
        /*00a2*/ 	.short	0x0101


	//----- nvinfo : EIATTR_VRC_CTA_INIT_COUNT
	.align		4
        /*00a4*/ 	.byte	0x02, 0x4a
	.zero		1
	.zero		1


	//----- nvinfo : EIATTR_EXIT_INSTR_OFFSETS
	.align		4
        /*00a8*/ 	.byte	0x04, 0x1c
        /*00aa*/ 	.short	(.L_294 - .L_293)


	//   ....[0]....
.L_293:
        /*00ac*/ 	.word	0x00000080


	//   ....[1]....
        /*00b0*/ 	.word	0x000003d0


	//   ....[2]....
        /*00b4*/ 	.word	0x00000bf0


	//----- nvinfo : EIATTR_CRS_STACK_SIZE
	.align		4
.L_294:
        /*00b8*/ 	.byte	0x04, 0x1e
        /*00ba*/ 	.short	(.L_296 - .L_295)
.L_295:
        /*00bc*/ 	.word	0x00000000


	//----- nvinfo : EIATTR_CBANK_PARAM_SIZE
	.align		4
.L_296:
        /*00c0*/ 	.byte	0x03, 0x19
        /*00c2*/ 	.short	0x0044


	//----- nvinfo : EIATTR_PARAM_CBANK
	.align		4
        /*00c4*/ 	.byte	0x04, 0x0a
        /*00c6*/ 	.short	(.L_298 - .L_297)
	.align		4
.L_297:
        /*00c8*/ 	.word	index@(.nv.constant0._ZN3cub18CUB_300001_SM_10006detail10merge_sort30DeviceMergeSortPartitionKernelIN6thrust24THRUST_300001_SM_1000_NS6detail15normal_iteratorINS5_10device_ptrI9SortTupleEEEEmN4cuda3std3__44lessIS9_EES9_EEvbT_PT2_T0_SK_PSK_T1_SK_i)
        /*00cc*/ 	.short	0x0380
        /*00ce*/ 	.short	0x0044


	//----- nvinfo : EIATTR_SW_WAR
	.align		4
.L_298:
        /*00d0*/ 	.byte	0x04, 0x36
        /*00d2*/ 	.short	(.L_300 - .L_299)
.L_299:
        /*00d4*/ 	.word	0x00000008
.L_300:


//--------------------- .nv.info._ZN3cub18CUB_300001_SM_10006detail10merge_sort30DeviceMergeSortBlockSortKernelINS2_10policy_hubIN6thrust24THRUST_300001_SM_1000_NS6detail15normal_iteratorINS6_10device_ptrI9SortTupleEEEEE9Policy600ESC_PNS0_8NullTypeESC_SG_mN4cuda3std3__44lessISA_EESA_SF_EEvbT0_T1_T2_T3_T4_PT6_PT7_T5_NS1_7vsmem_tE --------------------------
	.section	.nv.info._ZN3cub18CUB_300001_SM_10006detail10merge_sort30DeviceMergeSortBlockSortKernelINS2_10policy_hubIN6thrust24THRUST_300001_SM_1000_NS6detail15normal_iteratorINS6_10device_ptrI9SortTupleEEEEE9Policy600ESC_PNS0_8NullTypeESC_SG_mN4cuda3std3__44lessISA_EESA_SF_EEvbT0_T1_T2_T3_T4_PT6_PT7_T5_NS1_7vsmem_tE,"",@"SHT_CUDA_INFO"
	.sectionflags	@""
	.align	4


	//----- nvinfo : EIATTR_CUDA_API_VERSION
	.align		4
        /*0000*/ 	.byte	0x04, 0x37
        /*0002*/ 	.short	(.L_302 - .L_301)
.L_301:
        /*0004*/ 	.word	0x00000082


	//----- nvinfo : EIATTR_KPARAM_INFO
	.align		4
.L_302:
        /*0008*/ 	.byte	0x04, 0x17
        /*000a*/ 	.short	(.L_304 - .L_303)
.L_303:
        /*000c*/ 	.word	0x00000000
        /*0010*/ 	.short	0x0009
        /*0012*/ 	.short	0x0048
        /*0014*/ 	.byte	0x00, 0xf0, 0x21, 0x00


	//----- nvinfo : EIATTR_KPARAM_INFO
	.align		4
.L_304:
        /*0018*/ 	.byte	0x04, 0x17
        /*001a*/ 	.short	(.L_306 - .L_305)
.L_305:
        /*001c*/ 	.word	0x00000000
        /*0020*/ 	.short	0x0008
        /*0022*/ 	.short	0x0040
        /*0024*/ 	.byte	0x00, 0xf0, 0x05, 0x00


	//----- nvinfo : EIATTR_KPARAM_INFO
	.align		4
.L_306:
        /*0028*/ 	.byte	0x04, 0x17
        /*002a*/ 	.short	(.L_308 - .L_307)
.L_307:
        /*002c*/ 	.word	0x00000000
        /*0030*/ 	.short	0x0007
        /*0032*/ 	.short	0x0038
        /*0034*/ 	.byte	0x00, 0xf5, 0x21, 0x00


	//----- nvinfo : EIATTR_KPARAM_INFO
	.align		4
.L_308:
        /*0038*/ 	.byte	0x04, 0x17
        /*003a*/ 	.short	(.L_310 - .L_309)
.L_309:
        /*003c*/ 	.word	0x00000000
        /*0040*/ 	.short	0x0006
        /*0042*/ 	.short	0x0030
        /*0044*/ 	.byte	0x00, 0xf5, 0x21, 0x00


	//----- nvinfo : EIATTR_KPARAM_INFO
	.align		4
.L_310:
        /*0048*/ 	.byte	0x04, 0x17
        /*004a*/ 	.short	(.L_312 - .L_311)
.L_311:
        /*004c*/ 	.word	0x00000000
        /*0050*/ 	.short	0x0005
        /*0052*/ 	.short	0x0028
        /*0054*/ 	.byte	0x00, 0xf0, 0x21, 0x00


	//----- nvinfo : EIATTR_KPARAM_INFO
	.align		4
.L_312:
        /*0058*/ 	.byte	0x04, 0x17
        /*005a*/ 	.short	(.L_314 - .L_313)
.L_313:
        /*005c*/ 	.word	0x00000000
        /*0060*/ 	.short	0x0004
        /*0062*/ 	.short	0x0020
        /*0064*/ 	.byte	0x00, 0xf5, 0x21, 0x00


	//----- nvinfo : EIATTR_KPARAM_INFO
	.align		4
.L_314:
        /*0068*/ 	.byte	0x04, 0x17
        /*006a*/ 	.short	(.L_316 - .L_315)
.L_315:
        /*006c*/ 	.word	0x00000000
        /*0070*/ 	.short	0x0003
        /*0072*/ 	.short	0x0018
        /*0074*/ 	.byte	0x00, 0xf0, 0x21, 0x00


	//----- nvinfo : EIATTR_KPARAM_INFO
	.align		4
.L_316:
        /*0078*/ 	.byte	0x04, 0x17
        /*007a*/ 	.short	(.L_318 - .L_317)
.L_317:
        /*007c*/ 	.word	0x00000000
        /*0080*/ 	.short	0x0002
        /*0082*/ 	.short	0x0010
        /*0084*/ 	.byte	0x00, 0xf5, 0x21, 0x00


	//----- nvinfo : EIATTR_KPARAM_INFO
	.align		4
.L_318:
        /*0088*/ 	.byte	0x04, 0x17
        /*008a*/ 	.short	(.L_320 - .L_319)
.L_319:
        /*008c*/ 	.word	0x00000000
        /*0090*/ 	.short	0x0001
        /*0092*/ 	.short	0x0008
        /*0094*/ 	.byte	0x00, 0xf0, 0x21, 0x00


	//----- nvinfo : EIATTR_KPARAM_INFO
	.align		4
.L_320:
        /*0098*/ 	.byte	0x04, 0x17
        /*009a*/ 	.short	(.L_322 - .L_321)
.L_321:
        /*009c*/ 	.word	0x00000000
        /*00a0*/ 	.short	0x0000
        /*00a2*/ 	.short	0x0000
        /*00a4*/ 	.byte	0x00, 0xf0, 0x05, 0x00


	//----- nvinfo : EIATTR_SPARSE_MMA_MASK
	.align		4
.L_322:
        /*00a8*/ 	.byte	0x03, 0x50
        /*00aa*/ 	.short	0x0000


	//----- nvinfo : EIATTR_MAXREG_COUNT
	.align		4
        /*00ac*/ 	.byte	0x03, 0x1b
        /*00ae*/ 	.short	0x00ff


	//----- nvinfo : EIATTR_NUM_BARRIERS
	.align		4
        /*00b0*/ 	.byte	0x02, 0x4c
        /*00b2*/ 	.byte	0x01
	.zero		1


	//----- nvinfo : EIATTR_MERCURY_ISA_VERSION
	.align		4
        /*00b4*/ 	.byte	0x03, 0x5f
        /*00b6*/ 	.short	0x0101


	//----- nvinfo : EIATTR_UNUSED_LOAD_BYTE_OFFSET
	.align		4
        /*00b8*/ 	.byte	0x04, 0x44
        /*00ba*/ 	.short	(.L_324 - .L_323)


	//   ....[0]....
.L_323:
        /*00bc*/ 	.word	0x00001200
        /*00c0*/ 	.word	0x0000001f


	//   ....[1]....
        /*00c4*/ 	.word	0x00001250
        /*00c8*/ 	.word	0x0000001f


	//----- nvinfo : EIATTR_COOP_GROUP_MASK_REGIDS
	.align		4
.L_324:
        /*00cc*/ 	.byte	0x04, 0x29
        /*00ce*/ 	.short	(.L_326 - .L_325)


	//   ....[0]....
.L_325:
        /*00d0*/ 	.word	0xffffffff


	//   ....[1]....
        /*00d4*/ 	.word	0xffffffff


	//   ....[2]....
        /*00d8*/ 	.word	0xffffffff


	//   ....[3]....
        /*00dc*/ 	.word	0xffffffff


	//   ....[4]....
        /*00e0*/ 	.word	0xffffffff


	//   ....[5]....
        /*00e4*/ 	.word	0xffffffff


	//----- nvinfo : EIATTR_COOP_GROUP_INSTR_OFFSETS
	.align		4
.L_326:
        /*00e8*/ 	.byte	0x04, 0x28
        /*00ea*/ 	.short	(.L_328 - .L_327)


	//   ....[0]....
.L_327:
        /*00ec*/ 	.word	0x000002d0


	//   ....[1]....
        /*00f0*/ 	.word	0x000011c0


	//   ....[2]....
        /*00f4*/ 	.word	0x00001470


	//   ....[3]....
        /*00f8*/ 	.word	0x00001b00


	//   ....[4]....
        /*00fc*/ 	.word	0x00002b10


	//   ....[5]....
        /*0100*/ 	.word	0x00002eb0


	//----- nvinfo : EIATTR_VRC_CTA_INIT_COUNT
	.align		4
.L_328:
        /*0104*/ 	.byte	0x02, 0x4a
	.zero		1
	.zero		1


	//----- nvinfo : EIATTR_EXIT_INSTR_OFFSETS
	.align		4
        /*0108*/ 	.byte	0x04, 0x1c
        /*010a*/ 	.short	(.L_330 - .L_329)


	//   ....[0]....
.L_329:
        /*010c*/ 	.word	0x000012d0


	//   ....[1]....
        /*0110*/ 	.word	0x000015b0


	//   ....[2]....
        /*0114*/ 	.word	0x00002ca0


	//   ....[3]....
        /*0118*/ 	.word	0x00002d00


	//   ....[4]....
        /*011c*/ 	.word	0x00003030


	//   ....[5]....
        /*0120*/ 	.word	0x00003090


	//----- nvinfo : EIATTR_MAX_THREADS
	.align		4
.L_330:
        /*0124*/ 	.byte	0x04, 0x05
        /*0126*/ 	.short	(.L_332 - .L_331)
.L_331:
        /*0128*/ 	.word	0x00000100
        /*012c*/ 	.word	0x00000001
        /*0130*/ 	.word	0x00000001


	//----- nvinfo : EIATTR_CRS_STACK_SIZE
	.align		4
.L_332:
        /*0134*/ 	.byte	0x04, 0x1e
        /*0136*/ 	.short	(.L_334 - .L_333)
.L_333:
        /*0138*/ 	.word	0x00000000


	//----- nvinfo : EIATTR_CBANK_PARAM_SIZE
	.align		4
.L_334:
        /*013c*/ 	.byte	0x03, 0x19
        /*013e*/ 	.short	0x0050


	//----- nvinfo : EIATTR_PARAM_CBANK
	.align		4
        /*0140*/ 	.byte	0x04, 0x0a
        /*0142*/ 	.short	(.L_336 - .L_335)
	.align		4
.L_335:
        /*0144*/ 	.word	index@(.nv.constant0._ZN3cub18CUB_300001_SM_10006detail10merge_sort30DeviceMergeSortBlockSortKernelINS2_10policy_hubIN6thrust24THRUST_300001_SM_1000_NS6detail15normal_iteratorINS6_10device_ptrI9SortTupleEEEEE9Policy600ESC_PNS0_8NullTypeESC_SG_mN4cuda3std3__44lessISA_EESA_SF_EEvbT0_T1_T2_T3_T4_PT6_PT7_T5_NS1_7vsmem_tE)
        /*0148*/ 	.short	0x0380
        /*014a*/ 	.short	0x0050


	//----- nvinfo : EIATTR_SW_WAR
	.align		4
.L_336:
        /*014c*/ 	.byte	0x04, 0x36
        /*014e*/ 	.short	(.L_338 - .L_337)
.L_337:
        /*0150*/ 	.word	0x00000008
.L_338:


//--------------------- .nv.info._ZN3cub18CUB_300001_SM_10006detail10merge_sort26DeviceMergeSortMergeKernelINS2_10policy_hubIN6thrust24THRUST_300001_SM_1000_NS6detail15normal_iteratorINS6_10device_ptrI9SortTupleEEEEE9Policy600ESC_PNS0_8NullTypeESC_SG_jN4cuda3std3__44lessISA_EESA_SF_EEvbT2_T3_T4_PT6_PT7_T5_PSO_SO_NS1_7vsmem_tE --------------------------
	.section	.nv.info._ZN3cub18CUB_300001_SM_10006detail10merge_sort26DeviceMergeSortMergeKernelINS2_10policy_hubIN6thrust24THRUST_300001_SM_1000_NS6detail15normal_iteratorINS6_10device_ptrI9SortTupleEEEEE9Policy600ESC_PNS0_8NullTypeESC_SG_jN4cuda3std3__44lessISA_EESA_SF_EEvbT2_T3_T4_PT6_PT7_T5_PSO_SO_NS1_7vsmem_tE,"",@"SHT_CUDA_INFO"
	.sectionflags	@""
	.align	4


	//----- nvinfo : EIATTR_CUDA_API_VERSION
	.align		4
        /*0000*/ 	.byte	0x04, 0x37
        /*0002*/ 	.short	(.L_340 - .L_339)
.L_339:
        /*0004*/ 	.word	0x00000082


	//----- nvinfo : EIATTR_KPARAM_INFO
	.align		4
.L_340:
        /*0008*/ 	.byte	0x04, 0x17
        /*000a*/ 	.short	(.L_342 - .L_341)
.L_341:
        /*000c*/ 	.word	0x00000000
        /*0010*/ 	.short	0x0009
        /*0012*/ 	.short	0x0048
        /*0014*/ 	.byte	0x00, 0xf0, 0x21, 0x00


	//----- nvinfo : EIATTR_KPARAM_INFO
	.align		4
.L_342:
        /*0018*/ 	.byte	0x04, 0x17
        /*001a*/ 	.short	(.L_344 - .L_343)
.L_343:
        /*001c*/ 	.word	0x00000000
        /*0020*/ 	.short	0x0008
        /*0022*/ 	.short	0x0040
        /*0024*/ 	.byte	0x00, 0xf0, 0x11, 0x00


	//----- nvinfo : EIATTR_KPARAM_INFO
	.align		4
.L_344:
        /*0028*/ 	.byte	0x04, 0x17
        /*002a*/ 	.short	(.L_346 - .L_345)
.L_345:
        /*002c*/ 	.word	0x00000000
        /*0030*/ 	.short	0x0007
        /*0032*/ 	.short	0x0038
        /*0034*/ 	.byte	0x00, 0xf5, 0x21, 0x00


	//----- nvinfo : EIATTR_KPARAM_INFO
	.align		4
.L_346:
        /*0038*/ 	.byte	0x04, 0x17
        /*003a*/ 	.short	(.L_348 - .L_347)
.L_347:
        /*003c*/ 	.word	0x00000000
        /*0040*/ 	.short	0x0006
        /*0042*/ 	.short	0x0030
        /*0044*/ 	.byte	0x00, 0xf0, 0x05, 0x00


	//----- nvinfo : EIATTR_KPARAM_INFO
	.align		4
.L_348:
        /*0048*/ 	.byte	0x04, 0x17
        /*004a*/ 	.short	(.L_350 - .L_349)
.L_349:
        /*004c*/ 	.word	0x00000000
        /*0050*/ 	.short	0x0005
        /*0052*/ 	.short	0x0028
        /*0054*/ 	.byte	0x00, 0xf5, 0x21, 0x00


	//----- nvinfo : EIATTR_KPARAM_INFO
	.align		4
.L_350:
        /*0058*/ 	.byte	0x04, 0x17
        /*005a*/ 	.short	(.L_352 - .L_351)
.L_351:
        /*005c*/ 	.word	0x00000000
        /*0060*/ 	.short	0x0004
        /*0062*/ 	.short	0x0020
        /*0064*/ 	.byte	0x00, 0xf5, 0x21, 0x00


	//----- nvinfo : EIATTR_KPARAM_INFO
	.align		4
.L_352:
        /*0068*/ 	.byte	0x04, 0x17
        /*006a*/ 	.short	(.L_354 - .L_353)
.L_353:
        /*006c*/ 	.word	0x00000000
        /*0070*/ 	.short	0x0003
        /*0072*/ 	.short	0x0018
        /*0074*/ 	.byte	0x00, 0xf0, 0x11, 0x00


	//----- nvinfo : EIATTR_KPARAM_INFO
	.align		4
.L_354:
        /*0078*/ 	.byte	0x04, 0x17
        /*007a*/ 	.short	(.L_356 - .L_355)
.L_355:
        /*007c*/ 	.word	0x00000000
        /*0080*/ 	.short	0x0002
        /*0082*/ 	.short	0x0010
        /*0084*/ 	.byte	0x00, 0xf5, 0x21, 0x00


	//----- nvinfo : EIATTR_KPARAM_INFO
	.align		4
.L_356:
        /*0088*/ 	.byte	0x04, 0x17
        /*008a*/ 	.short	(.L_358 - .L_357)
.L_357:
        /*008c*/ 	.word	0x00000000
        /*0090*/ 	.short	0x0001
        /*0092*/ 	.short	0x0008
        /*0094*/ 	.byte	0x00, 0xf0, 0x21, 0x00


	//----- nvinfo : EIATTR_KPARAM_INFO
	.align		4
.L_358:
        /*0098*/ 	.byte	0x04, 0x17
        /*009a*/ 	.short	(.L_360 - .L_359)
.L_359:
        /*009c*/ 	.word	0x00000000
        /*00a0*/ 	.short	0x0000
        /*00a2*/ 	.short	0x0000
        /*00a4*/ 	.byte	0x00, 0xf0, 0x05, 0x00


	//----- nvinfo : EIATTR_SPARSE_MMA_MASK
	.align		4
.L_360:
        /*00a8*/ 	.byte	0x03, 0x50
        /*00aa*/ 	.short	0x0000


	//----- nvinfo : EIATTR_MAXREG_COUNT
	.align		4
        /*00ac*/ 	.byte	0x03, 0x1b
        /*00ae*/ 	.short	0x00ff


	//----- nvinfo : EIATTR_NUM_BARRIERS
	.align		4
        /*00b0*/ 	.byte	0x02, 0x4c
        /*00b2*/ 	.byte	0x01
	.zero		1


	//----- nvinfo : EIATTR_MERCURY_ISA_VERSION
	.align		4
        /*00b4*/ 	.byte	0x03, 0x5f
        /*00b6*/ 	.short	0x0101


	//----- nvinfo : EIATTR_UNUSED_LOAD_BYTE_OFFSET
	.align		4
        /*00b8*/ 	.byte	0x04, 0x44
        /*00ba*/ 	.short	(.L_362 - .L_361)


	//   ....[0]....
.L_361:
        /*00bc*/ 	.word	0x00001870
        /*00c0*/ 	.word	0x0000001f


	//   ....[1]....
        /*00c4*/ 	.word	0x000018a0
        /*00c8*/ 	.word	0x0000001f


	//----- nvinfo : EIATTR_COOP_GROUP_MASK_REGIDS
	.align		4
.L_362:
        /*00cc*/ 	.byte	0x04, 0x29
        /*00ce*/ 	.short	(.L_364 - .L_363)


	//   ....[0]....
.L_363:
        /*00d0*/ 	.word	0xffffffff


	//   ....[1]....
        /*00d4*/ 	.word	0xffffffff


	//   ....[2]....
        /*00d8*/ 	.word	0xffffffff


	//   ....[3]....
        /*00dc*/ 	.word	0xffffffff


	//----- nvinfo : EIATTR_COOP_GROUP_INSTR_OFFSETS
	.align		4
.L_364:
        /*00e0*/ 	.byte	0x04, 0x28
        /*00e2*/ 	.short	(.L_366 - .L_365)


	//   ....[0]....
.L_365:
        /*00e4*/ 	.word	0x000014e0


	//   ....[1]....
        /*00e8*/ 	.word	0x00001840


	//   ....[2]....
        /*00ec*/ 	.word	0x00002de0


	//   ....[3]....
        /*00f0*/ 	.word	0x000031f0


	//----- nvinfo : EIATTR_VRC_CTA_INIT_COUNT
	.align		4
.L_366:
        /*00f4*/ 	.byte	0x02, 0x4a
	.zero		1
	.zero		1


	//----- nvinfo : EIATTR_EXIT_INSTR_OFFSETS
	.align		4
        /*00f8*/ 	.byte	0x04, 0x1c
        /*00fa*/ 	.short	(.L_368 - .L_367)


	//   ....[0]....
.L_367:
        /*00fc*/ 	.word	0x000015f0


	//   ....[1]....
        /*0100*/ 	.word	0x00001920


	//   ....[2]....
        /*0104*/ 	.word	0x00002f80


	//   ....[3]....
        /*0108*/ 	.word	0x00002fe0


	//   ....[4]....
        /*010c*/ 	.word	0x000033a0


	//   ....[5]....
        /*0110*/ 	.word	0x00003400


	//----- nvinfo : EIATTR_MAX_THREADS
	.align		4
.L_368:
        /*0114*/ 	.byte	0x04, 0x05
        /*0116*/ 	.short	(.L_370 - .L_369)
.L_369:
        /*0118*/ 	.word	0x00000100
        /*011c*/ 	.word	0x00000001
        /*0120*/ 	.word	0x00000001


	//----- nvinfo : EIATTR_CRS_STACK_SIZE
	.align		4
.L_370:
        /*0124*/ 	.byte	0x04, 0x1e
        /*0126*/ 	.short	(.L_372 - .L_371)
.L_371:
        /*0128*/ 	.word	0x00000000


	//----- nvinfo : EIATTR_CBANK_PARAM_SIZE
	.align		4
.L_372:
        /*012c*/ 	.byte	0x03, 0x19
        /*012e*/ 	.short	0x0050


	//----- nvinfo : EIATTR_PARAM_CBANK
	.align		4
        /*0130*/ 	.byte	0x04, 0x0a
        /*0132*/ 	.short	(.L_374 - .L_373)
	.align		4
.L_373:
        /*0134*/ 	.word	index@(.nv.constant0._ZN3cub18CUB_300001_SM_10006detail10merge_sort26DeviceMergeSortMergeKernelINS2_10policy_hubIN6thrust24THRUST_300001_SM_1000_NS6detail15normal_iteratorINS6_10device_ptrI9SortTupleEEEEE9Policy600ESC_PNS0_8NullTypeESC_SG_jN4cuda3std3__44lessISA_EESA_SF_EEvbT2_T3_T4_PT6_PT7_T5_PSO_SO_NS1_7vsmem_tE)
        /*0138*/ 	.short	0x0380
        /*013a*/ 	.short	0x0050


	//----- nvinfo : EIATTR_SW_WAR
	.align		4
.L_374:
        /*013c*/ 	.byte	0x04, 0x36
        /*013e*/ 	.short	(.L_376 - .L_375)
.L_375:
        /*0140*/ 	.word	0x00000008
.L_376:


//--------------------- .nv.info._ZN3cub18CUB_300001_SM_10006detail10merge_sort30DeviceMergeSortPartitionKernelIN6thrust24THRUST_300001_SM_1000_NS6detail15normal_iteratorINS5_10device_ptrI9SortTupleEEEEjN4cuda3std3__44lessIS9_EES9_EEvbT_PT2_T0_SK_PSK_T1_SK_i --------------------------
	.section	.nv.info._ZN3cub18CUB_300001_SM_10006detail10merge_sort30DeviceMergeSortPartitionKernelIN6thrust24THRUST_300001_SM_1000_NS6detail15normal_iteratorINS5_10device_ptrI9SortTupleEEEEjN4cuda3std3__44lessIS9_EES9_EEvbT_PT2_T0_SK_PSK_T1_SK_i,"",@"SHT_CUDA_INFO"
	.sectionflags	@""
	.align	4


	//----- nvinfo : EIATTR_CUDA_API_VERSION
	.align		4
        /*0000*/ 	.byte	0x04, 0x37
        /*0002*/ 	.short	(.L_378 - .L_377)
.L_377:
        /*0004*/ 	.word	0x00000082


	//----- nvinfo : EIATTR_KPARAM_INFO
	.align		4
.L_378:
        /*0008*/ 	.byte	0x04, 0x17
        /*000a*/ 	.short	(.L_380 - .L_379)
.L_379:
        /*000c*/ 	.word	0x00000000
        /*0010*/ 	.short	0x0008
        /*0012*/ 	.short	0x0030
        /*0014*/ 	.byte	0x00, 0xf0, 0x11, 0x00


	//----- nvinfo : EIATTR_KPARAM_INFO
	.align		4
.L_380:
        /*0018*/ 	.byte	0x04, 0x17
        /*001a*/ 	.short	(.L_382 - .L_381)
.L_381:
        /*001c*/ 	.word	0x00000000
        /*0020*/ 	.short	0x0007
        /*0022*/ 	.short	0x002c
        /*0024*/ 	.byte	0x00, 0xf0, 0x11, 0x00


	//----- nvinfo : EIATTR_KPARAM_INFO
	.align		4
.L_382:
        /*0028*/ 	.byte	0x04, 0x17
        /*002a*/ 	.short	(.L_384 - .L_383)
.L_383:
        /*002c*/ 	.word	0x00000000
        /*0030*/ 	.short	0x0006
        /*0032*/ 	.short	0x0028
        /*0034*/ 	.byte	0x00, 0xf0, 0x05, 0x00


	//----- nvinfo : EIATTR_KPARAM_INFO
	.align		4
.L_384:
        /*0038*/ 	.byte	0x04, 0x17
        /*003a*/ 	.short	(.L_386 - .L_385)
.L_385:
        /*003c*/ 	.word	0x00000000
        /*0040*/ 	.short	0x0005
        /*0042*/ 	.short	0x0020
        /*0044*/ 	.byte	0x00, 0xf5, 0x21, 0x00


	//----- nvinfo : EIATTR_KPARAM_INFO
	.align		4
.L_386:
        /*0048*/ 	.byte	0x04, 0x17
        /*004a*/ 	.short	(.L_388 - .L_387)
.L_387:
        /*004c*/ 	.word	0x00000000
        /*0050*/ 	.short	0x0004
        /*0052*/ 	.short	0x001c
        /*0054*/ 	.byte	0x00, 0xf0, 0x11, 0x00


	//----- nvinfo : EIATTR_KPARAM_INFO
	.align		4
.L_388:
        /*0058*/ 	.byte	0x04, 0x17
        /*005a*/ 	.short	(.L_390 - .L_389)
.L_389:
        /*005c*/ 	.word	0x00000000
        /*0060*/ 	.short	0x0003
        /*0062*/ 	.short	0x0018
        /*0064*/ 	.byte	0x00, 0xf0, 0x11, 0x00


	//----- nvinfo : EIATTR_KPARAM_INFO
	.align		4
.L_390:
        /*0068*/ 	.byte	0x04, 0x17
        /*006a*/ 	.short	(.L_392 - .L_391)
.L_391:
        /*006c*/ 	.word	0x00000000
        /*0070*/ 	.short	0x0002
        /*0072*/ 	.short	0x0010
        /*0074*/ 	.byte	0x00, 0xf5, 0x21, 0x00


	//----- nvinfo : EIATTR_KPARAM_INFO
	.align		4
.L_392:
        /*0078*/ 	.byte	0x04, 0x17
        /*007a*/ 	.short	(.L_394 - .L_393)
.L_393:
        /*007c*/ 	.word	0x00000000
        /*0080*/ 	.short	0x0001
        /*0082*/ 	.short	0x0008
        /*0084*/ 	.byte	0x00, 0xf0, 0x21, 0x00


	//----- nvinfo : EIATTR_KPARAM_INFO
	.align		4
.L_394:
        /*0088*/ 	.byte	0x04, 0x17
        /*008a*/ 	.short	(.L_396 - .L_395)
.L_395:
        /*008c*/ 	.word	0x00000000
        /*0090*/ 	.short	0x0000
        /*0092*/ 	.short	0x0000
        /*0094*/ 	.byte	0x00, 0xf0, 0x05, 0x00


	//----- nvinfo : EIATTR_SPARSE_MMA_MASK
	.align		4
.L_396:
        /*0098*/ 	.byte	0x03, 0x50
        /*009a*/ 	.short	0x0000


	//----- nvinfo : EIATTR_MAXREG_COUNT
	.align		4
        /*009c*/ 	.byte	0x03, 0x1b
        /*009e*/ 	.short	0x00ff


	//----- nvinfo : EIATTR_MERCURY_ISA_VERSION
	.align		4
        /*00a0*/ 	.byte	0x03, 0x5f
        /*00a2*/ 	.short	0x0101


	//----- nvinfo : EIATTR_VRC_CTA_INIT_COUNT
	.align		4
        /*00a4*/ 	.byte	0x02, 0x4a
	.zero		1
	.zero		1


	//----- nvinfo : EIATTR_EXIT_INSTR_OFFSETS
	.align		4
        /*00a8*/ 	.byte	0x04, 0x1c
        /*00aa*/ 	.short	(.L_398 - .L_397)


	//   ....[0]....
.L_397:
        /*00ac*/ 	.word	0x00000070


	//   ....[1]....
        /*00b0*/ 	.word	0x000001e0


	//   ....[2]....
        /*00b4*/ 	.word	0x00000690


	//----- nvinfo : EIATTR_CRS_STACK_SIZE
	.align		4
.L_398:
        /*00b8*/ 	.byte	0x04, 0x1e
        /*00ba*/ 	.short	(.L_400 - .L_399)
.L_399:
        /*00bc*/ 	.word	0x00000000


	//----- nvinfo : EIATTR_CBANK_PARAM_SIZE
	.align		4
.L_400:
        /*00c0*/ 	.byte	0x03, 0x19
        /*00c2*/ 	.short	0x0034


	//----- nvinfo : EIATTR_PARAM_CBANK
	.align		4
        /*00c4*/ 	.byte	0x04, 0x0a
        /*00c6*/ 	.short	(.L_402 - .L_401)
	.align		4
.L_401:
        /*00c8*/ 	.word	index@(.nv.constant0._ZN3cub18CUB_300001_SM_10006detail10merge_sort30DeviceMergeSortPartitionKernelIN6thrust24THRUST_300001_SM_1000_NS6detail15normal_iteratorINS5_10device_ptrI9SortTupleEEEEjN4cuda3std3__44lessIS9_EES9_EEvbT_PT2_T0_SK_PSK_T1_SK_i)
        /*00cc*/ 	.short	0x0380
        /*00ce*/ 	.short	0x0034


	//----- nvinfo : EIATTR_SW_WAR
	.align		4
.L_402:
        /*00d0*/ 	.byte	0x04, 0x36
        /*00d2*/ 	.short	(.L_404 - .L_403)
.L_403:
        /*00d4*/ 	.word	0x00000008
.L_404:


//--------------------- .nv.info._ZN3cub18CUB_300001_SM_10006detail10merge_sort30DeviceMergeSortBlockSortKernelINS2_10policy_hubIN6thrust24THRUST_300001_SM_1000_NS6detail15normal_iteratorINS6_10device_ptrI9SortTupleEEEEE9Policy600ESC_PNS0_8NullTypeESC_SG_jN4cuda3std3__44lessISA_EESA_SF_EEvbT0_T1_T2_T3_T4_PT6_PT7_T5_NS1_7vsmem_tE --------------------------
	.section	.nv.info._ZN3cub18CUB_300001_SM_10006detail10merge_sort30DeviceMergeSortBlockSortKernelINS2_10policy_hubIN6thrust24THRUST_300001_SM_1000_NS6detail15normal_iteratorINS6_10device_ptrI9SortTupleEEEEE9Policy600ESC_PNS0_8NullTypeESC_SG_jN4cuda3std3__44lessISA_EESA_SF_EEvbT0_T1_T2_T3_T4_PT6_PT7_T5_NS1_7vsmem_tE,"",@"SHT_CUDA_INFO"
	.sectionflags	@""
	.align	4


	//----- nvinfo : EIATTR_CUDA_API_VERSION
	.align		4
        /*0000*/ 	.byte	0x04, 0x37
        /*0002*/ 	.short	(.L_406 - .L_405)
.L_405:
        /*0004*/ 	.word	0x00000082


	//----- nvinfo : EIATTR_KPARAM_INFO
	.align		4
.L_406:
        /*0008*/ 	.byte	0x04, 0x17
        /*000a*/ 	.short	(.L_408 - .L_407)
.L_407:
        /*000c*/ 	.word	0x00000000
        /*0010*/ 	.short	0x0009
        /*0012*/ 	.short	0x0048
        /*0014*/ 	.byte	0x00, 0xf0, 0x21, 0x00


	//----- nvinfo : EIATTR_KPARAM_INFO
	.align		4
.L_408:
        /*0018*/ 	.byte	0x04, 0x17
        /*001a*/ 	.short	(.L_410 - .L_409)
.L_409:
        /*001c*/ 	.word	0x00000000
        /*0020*/ 	.short	0x0008
        /*0022*/ 	.short	0x0040
        /*0024*/ 	.byte	0x00, 0xf0, 0x05, 0x00


	//----- nvinfo : EIATTR_KPARAM_INFO
	.align		4
.L_410:
        /*0028*/ 	.byte	0x04, 0x17
        /*002a*/ 	.short	(.L_412 - .L_411)
.L_411:
        /*002c*/ 	.word	0x00000000
        /*0030*/ 	.short	0x0007
        /*0032*/ 	.short	0x0038
        /*0034*/ 	.byte	0x00, 0xf5, 0x21, 0x00


	//----- nvinfo : EIATTR_KPARAM_INFO
	.align		4
.L_412:
        /*0038*/ 	.byte	0x04, 0x17
        /*003a*/ 	.short	(.L_414 - .L_413)
.L_413:
        /*003c*/ 	.word	0x00000000
        /*0040*/ 	.short	0x0006
        /*0042*/ 	.short	0x0030
        /*0044*/ 	.byte	0x00, 0xf5, 0x21, 0x00


	//----- nvinfo : EIATTR_KPARAM_INFO
	.align		4
.L_414:
        /*0048*/ 	.byte	0x04, 0x17
        /*004a*/ 	.short	(.L_416 - .L_415)
.L_415:
        /*004c*/ 	.word	0x00000000
        /*0050*/ 	.short	0x0005
        /*0052*/ 	.short	0x0028
        /*0054*/ 	.byte	0x00, 0xf0, 0x11, 0x00


	//----- nvinfo : EIATTR_KPARAM_INFO
	.align		4
.L_416:
        /*0058*/ 	.byte	0x04, 0x17
        /*005a*/ 	.short	(.L_418 - .L_417)
.L_417:
        /*005c*/ 	.word	0x00000000
        /*0060*/ 	.short	0x0004
        /*0062*/ 	.short	0x0020
        /*0064*/ 	.byte	0x00, 0xf5, 0x21, 0x00


	//----- nvinfo : EIATTR_KPARAM_INFO
	.align		4
.L_418:
        /*0068*/ 	.byte	0x04, 0x17
        /*006a*/ 	.short	(.L_420 - .L_419)
.L_419:
        /*006c*/ 	.word	0x00000000
        /*0070*/ 	.short	0x0003
        /*0072*/ 	.short	0x0018
        /*0074*/ 	.byte	0x00, 0xf0, 0x21, 0x00


	//----- nvinfo : EIATTR_KPARAM_INFO
	.align		4
.L_420:
        /*0078*/ 	.byte	0x04, 0x17
        /*007a*/ 	.short	(.L_422 - .L_421)
.L_421:
        /*007c*/ 	.word	0x00000000
        /*0080*/ 	.short	0x0002
        /*0082*/ 	.short	0x0010
        /*0084*/ 	.byte	0x00, 0xf5, 0x21, 0x00


	//----- nvinfo : EIATTR_KPARAM_INFO
	.align		4
.L_422:
        /*0088*/ 	.byte	0x04, 0x17
        /*008a*/ 	.short	(.L_424 - .L_423)
.L_423:
        /*008c*/ 	.word	0x00000000
        /*0090*/ 	.short	0x0001
        /*0092*/ 	.short	0x0008
        /*0094*/ 	.byte	0x00, 0xf0, 0x21, 0x00


	//----- nvinfo : EIATTR_KPARAM_INFO
	.align		4
.L_424:
        /*0098*/ 	.byte	0x04, 0x17
        /*009a*/ 	.short	(.L_426 - .L_425)
.L_425:
        /*009c*/ 	.word	0x00000000
        /*00a0*/ 	.short	0x0000
        /*00a2*/ 	.short	0x0000
        /*00a4*/ 	.byte	0x00, 0xf0, 0x05, 0x00


	//----- nvinfo : EIATTR_SPARSE_MMA_MASK
	.align		4
.L_426:
        /*00a8*/ 	.byte	0x03, 0x50
        /*00aa*/ 	.short	0x0000


	//----- nvinfo : EIATTR_MAXREG_COUNT
	.align		4
        /*00ac*/ 	.byte	0x03, 0x1b
        /*00ae*/ 	.short	0x00ff


	//----- nvinfo : EIATTR_NUM_BARRIERS
	.align		4
        /*00b0*/ 	.byte	0x02, 0x4c
        /*00b2*/ 	.byte	0x01
	.zero		1


	//----- nvinfo : EIATTR_MERCURY_ISA_VERSION
	.align		4
        /*00b4*/ 	.byte	0x03, 0x5f
        /*00b6*/ 	.short	0x0101


	//----- nvinfo : EIATTR_UNUSED_LOAD_BYTE_OFFSET
	.align		4
        /*00b8*/ 	.byte	0x04, 0x44
        /*00ba*/ 	.short	(.L_428 - .L_427)


	//   ....[0]....
.L_427:
        /*00bc*/ 	.word	0x00001150
        /*00c0*/ 	.word	0x0000001f


	//   ....[1]....
        /*00c4*/ 	.word	0x000011b0
        /*00c8*/ 	.word	0x0000001f


	//----- nvinfo : EIATTR_COOP_GROUP_MASK_REGIDS
	.align		4
.L_428:
        /*00cc*/ 	.byte	0x04, 0x29
        /*00ce*/ 	.short	(.L_430 - .L_429)


	//   ....[0]....
.L_429:
        /*00d0*/ 	.word	0xffffffff


	//   ....[1]....
        /*00d4*/ 	.word	0xffffffff


	//   ....[2]....
        /*00d8*/ 	.word	0xffffffff


	//   ....[3]....
        /*00dc*/ 	.word	0xffffffff


	//   ....[4]....
        /*00e0*/ 	.word	0xffffffff


	//   ....[5]....
        /*00e4*/ 	.word	0xffffffff


	//----- nvinfo : EIATTR_COOP_GROUP_INSTR_OFFSETS
	.align		4
.L_430:
        /*00e8*/ 	.byte	0x04, 0x28
        /*00ea*/ 	.short	(.L_432 - .L_431)


	//   ....[0]....
.L_431:
        /*00ec*/ 	.word	0x000002a0


	//   ....[1]....
        /*00f0*/ 	.word	0x00001120


	//   ....[2]....
        /*00f4*/ 	.word	0x00001400


	//   ....[3]....
        /*00f8*/ 	.word	0x00001a50


	//   ....[4]....
        /*00fc*/ 	.word	0x00002a10


	//   ....[5]....
        /*0100*/ 	.word	0x00002db0


	//----- nvinfo : EIATTR_VRC_CTA_INIT_COUNT
	.align		4
.L_432:
        /*0104*/ 	.byte	0x02, 0x4a
	.zero		1
	.zero		1


	//----- nvinfo : EIATTR_EXIT_INSTR_OFFSETS
	.align		4
        /*0108*/ 	.byte	0x04, 0x1c
        /*010a*/ 	.short	(.L_434 - .L_433)


	//   ....[0]....
.L_433:
        /*010c*/ 	.word	0x00001250


	//   ....[1]....
        /*0110*/ 	.word	0x00001530


	//   ....[2]....
        /*0114*/ 	.word	0x00002bb0


	//   ....[3]....
        /*0118*/ 	.word	0x00002c10


	//   ....[4]....
        /*011c*/ 	.word	0x00002f40


	//   ....[5]....
        /*0120*/ 	.word	0x00002fa0


	//----- nvinfo : EIATTR_MAX_THREADS
	.align		4
.L_434:
        /*0124*/ 	.byte	0x04, 0x05
        /*0126*/ 	.short	(.L_436 - .L_435)
.L_435:
        /*0128*/ 	.word	0x00000100
        /*012c*/ 	.word	0x00000001
        /*0130*/ 	.word	0x00000001


	//----- nvinfo : EIATTR_CRS_STACK_SIZE
	.align		4
.L_436:
        /*0134*/ 	.byte	0x04, 0x1e
        /*0136*/ 	.short	(.L_438 - .L_437)
.L_437:
        /*0138*/ 	.word	0x00000000


	//----- nvinfo : EIATTR_CBANK_PARAM_SIZE
	.align		4
.L_438:
        /*013c*/ 	.byte	0x03, 0x19
        /*013e*/ 	.short	0x0050


	//----- nvinfo : EIATTR_PARAM_CBANK
	.align		4
        /*0140*/ 	.byte	0x04, 0x0a
        /*0142*/ 	.short	(.L_440 - .L_439)
	.align		4
.L_439:
        /*0144*/ 	.word	index@(.nv.constant0._ZN3cub18CUB_300001_SM_10006detail10merge_sort30DeviceMergeSortBlockSortKernelINS2_10policy_hubIN6thrust24THRUST_300001_SM_1000_NS6detail15normal_iteratorINS6_10device_ptrI9SortTupleEEEEE9Policy600ESC_PNS0_8NullTypeESC_SG_jN4cuda3std3__44lessISA_EESA_SF_EEvbT0_T1_T2_T3_T4_PT6_PT7_T5_NS1_7vsmem_tE)
        /*0148*/ 	.short	0x0380
        /*014a*/ 	.short	0x0050


	//----- nvinfo : EIATTR_SW_WAR
	.align		4
.L_440:
        /*014c*/ 	.byte	0x04, 0x36
        /*014e*/ 	.short	(.L_442 - .L_441)
.L_441:
        /*0150*/ 	.word	0x00000008
.L_442:


//--------------------- .nv.info._ZN3cub18CUB_300001_SM_10006detail9transform16transform_kernelINS2_10policy_hubILb1EN4cuda3std3__45tupleIJN6thrust24THRUST_300001_SM_1000_NS7pointerIiNSA_8cuda_cub3tagENSA_11use_defaultESE_EEEEEE10policy1000ElNS7_10__identityENSA_10device_ptrIjEEJPiEEEvT0_iT1_T2_DpNS2_10kernel_argIT3_EE --------------------------
	.section	.nv.info._ZN3cub18CUB_300001_SM_10006detail9transform16transform_kernelINS2_10policy_hubILb1EN4cuda3std3__45tupleIJN6thrust24THRUST_300001_SM_1000_NS7pointerIiNSA_8cuda_cub3tagENSA_11use_defaultESE_EEEEEE10policy1000ElNS7_10__identityENSA_10device_ptrIjEEJPiEEEvT0_iT1_T2_DpNS2_10kernel_argIT3_EE,"",@"SHT_CUDA_INFO"
	.sectionflags	@""
	.align	4


	//----- nvinfo : EIATTR_CUDA_API_VERSION
	.align		4
        /*0000*/ 	.byte	0x04, 0x37
        /*0002*/ 	.short	(.L_444 - .L_443)
.L_443:
        /*0004*/ 	.word	0x00000082


	//----- nvinfo : EIATTR_KPARAM_INFO
	.align		4
.L_444:
        /*0008*/ 	.byte	0x04, 0x17
        /*000a*/ 	.short	(.L_446 - .L_445)
.L_445:
        /*000c*/ 	.word	0x00000000
        /*0010*/ 	.short	0x0004
        /*0012*/ 	.short	0x0018
        /*0014*/ 	.byte	0x00, 0xf0, 0x41, 0x00


	//----- nvinfo : EIATTR_KPARAM_INFO
	.align		4
.L_446:
        /*0018*/ 	.byte	0x04, 0x17
        /*001a*/ 	.short	(.L_448 - .L_447)
.L_447:
        /*001c*/ 	.word	0x00000000
        /*0020*/ 	.short	0x0003
        /*0022*/ 	.short	0x0010
        /*0024*/ 	.byte	0x00, 0xf0, 0x21, 0x00


	//----- nvinfo : EIATTR_KPARAM_INFO
	.align		4
.L_448:
        /*0028*/ 	.byte	0x04, 0x17
        /*002a*/ 	.short	(.L_450 - .L_449)
.L_449:
        /*002c*/ 	.word	0x00000000
        /*0030*/ 	.short	0x0002
        /*0032*/ 	.short	0x000c
        /*0034*/ 	.byte	0x00, 0xf0, 0x05, 0x00


	//----- nvinfo : EIATTR_KPARAM_INFO
	.align		4
.L_450:
        /*0038*/ 	.byte	0x04, 0x17
        /*003a*/ 	.short	(.L_452 - .L_451)
.L_451:
        /*003c*/ 	.word	0x00000000
        /*0040*/ 	.short	0x0001
        /*0042*/ 	.short	0x0008
        /*0044*/ 	.byte	0x00, 0xf0, 0x11, 0x00


	//----- nvinfo : EIATTR_KPARAM_INFO
	.align		4
.L_452:
        /*0048*/ 	.byte	0x04, 0x17
        /*004a*/ 	.short	(.L_454 - .L_453)
.L_453:
        /*004c*/ 	.word	0x00000000
        /*0050*/ 	.short	0x0000
        /*0052*/ 	.short	0x0000
        /*0054*/ 	.byte	0x00, 0xf0, 0x21, 0x00


	//----- nvinfo : EIATTR_SPARSE_MMA_MASK
	.align		4
.L_454:
        /*0058*/ 	.byte	0x03, 0x50
        /*005a*/ 	.short	0x0000


	//----- nvinfo : EIATTR_MAXREG_COUNT
	.align		4
        /*005c*/ 	.byte	0x03, 0x1b
        /*005e*/ 	.short	0x00ff


	//----- nvinfo : EIATTR_MERCURY_ISA_VERSION
	.align		4
        /*0060*/ 	.byte	0x03, 0x5f
        /*0062*/ 	.short	0x0101


	//----- nvinfo : EIATTR_VRC_CTA_INIT_COUNT
	.align		4
        /*0064*/ 	.byte	0x02, 0x4a
	.zero		1
	.zero		1


	//----- nvinfo : EIATTR_EXIT_INSTR_OFFSETS
	.align		4
        /*0068*/ 	.byte	0x04, 0x1c
        /*006a*/ 	.short	(.L_456 - .L_455)


	//   ....[0]....
.L_455:
        /*006c*/ 	.word	0x000002a0


	//   ....[1]....
        /*0070*/ 	.word	0x00000f30


	//   ....[2]....
        /*0074*/ 	.word	0x00001360


	//   ....[3]....
        /*0078*/ 	.word	0x00001540


	//   ....[4]....
        /*007c*/ 	.word	0x00001600


	//   ....[5]....
        /*0080*/ 	.word	0x00001620


	//   ....[6]....
        /*0084*/ 	.word	0x000019e0


	//   ....[7]....
        /*0088*/ 	.word	0x00001b70


	//   ....[8]....
        /*008c*/ 	.word	0x00001c80


	//   ....[9]....
        /*0090*/ 	.word	0x00001d10


	//----- nvinfo : EIATTR_MAX_THREADS
	.align		4
.L_456:
        /*0094*/ 	.byte	0x04, 0x05
        /*0096*/ 	.short	(.L_458 - .L_457)
.L_457:
        /*0098*/ 	.word	0x00000080
        /*009c*/ 	.word	0x00000001
        /*00a0*/ 	.word	0x00000001


	//----- nvinfo : EIATTR_CRS_STACK_SIZE
	.align		4
.L_458:
        /*00a4*/ 	.byte	0x04, 0x1e
        /*00a6*/ 	.short	(.L_460 - .L_459)
.L_459:
        /*00a8*/ 	.word	0x00000000


	//----- nvinfo : EIATTR_CBANK_PARAM_SIZE
	.align		4
.L_460:
        /*00ac*/ 	.byte	0x03, 0x19
        /*00ae*/ 	.short	0x0028


	//----- nvinfo : EIATTR_PARAM_CBANK
	.align		4
        /*00b0*/ 	.byte	0x04, 0x0a
        /*00b2*/ 	.short	(.L_462 - .L_461)
	.align		4
.L_461:
        /*00b4*/ 	.word	index@(.nv.constant0._ZN3cub18CUB_300001_SM_10006detail9transform16transform_kernelINS2_10policy_hubILb1EN4cuda3std3__45tupleIJN6thrust24THRUST_300001_SM_1000_NS7pointerIiNSA_8cuda_cub3tagENSA_11use_defaultESE_EEEEEE10policy1000ElNS7_10__identityENSA_10device_ptrIjEEJPiEEEvT0_iT1_T2_DpNS2_10kernel_argIT3_EE)
        /*00b8*/ 	.short	0x0380
        /*00ba*/ 	.short	0x0028


	//----- nvinfo : EIATTR_SW_WAR
	.align		4
.L_462:
        /*00bc*/ 	.byte	0x04, 0x36
        /*00be*/ 	.short	(.L_464 - .L_463)
.L_463:
        /*00c0*/ 	.word	0x00000008
.L_464:


//--------------------- .nv.info._ZN3cub18CUB_300001_SM_10006detail9transform16transform_kernelINS2_10policy_hubILb1EN4cuda3std3__45tupleIJN6thrust24THRUST_300001_SM_1000_NS7pointerIiNSA_8cuda_cub3tagENSA_11use_defaultESE_EEEEEE10policy1000EiNS7_10__identityENSA_10device_ptrIjEEJPiEEEvT0_iT1_T2_DpNS2_10kernel_argIT3_EE --------------------------
	.section	.nv.info._ZN3cub18CUB_300001_SM_10006detail9transform16transform_kernelINS2_10policy_hubILb1EN4cuda3std3__45tupleIJN6thrust24THRUST_300001_SM_1000_NS7pointerIiNSA_8cuda_cub3tagENSA_11use_defaultESE_EEEEEE10policy1000EiNS7_10__identityENSA_10device_ptrIjEEJPiEEEvT0_iT1_T2_DpNS2_10kernel_argIT3_EE,"",@"SHT_CUDA_INFO"
	.sectionflags	@""
	.align	4


	//----- nvinfo : EIATTR_CUDA_API_VERSION
	.align		4
        /*0000*/ 	.byte	0x04, 0x37
        /*0002*/ 	.short	(.L_466 - .L_465)
.L_465:
        /*0004*/ 	.word	0x00000082


	//----- nvinfo : EIATTR_KPARAM_INFO
	.align		4
.L_466:
        /*0008*/ 	.byte	0x04, 0x17
        /*000a*/ 	.short	(.L_468 - .L_467)
.L_467:
        /*000c*/ 	.word	0x00000000
        /*0010*/ 	.short	0x0004
        /*0012*/ 	.short	0x0018
        /*0014*/ 	.byte	0x00, 0xf0, 0x41, 0x00


	//----- nvinfo : EIATTR_KPARAM_INFO
	.align		4
.L_468:
        /*0018*/ 	.byte	0x04, 0x17
        /*001a*/ 	.short	(.L_470 - .L_469)
.L_469:
        /*001c*/ 	.word	0x00000000
        /*0020*/ 	.short	0x0003
        /*0022*/ 	.short	0x0010
        /*0024*/ 	.byte	0x00, 0xf0, 0x21, 0x00


	//----- nvinfo : EIATTR_KPARAM_INFO
	.align		4
.L_470:
        /*0028*/ 	.byte	0x04, 0x17
        /*002a*/ 	.short	(.L_472 - .L_471)
.L_471:
        /*002c*/ 	.word	0x00000000
        /*0030*/ 	.short	0x0002
        /*0032*/ 	.short	0x0008
        /*0034*/ 	.byte	0x00, 0xf0, 0x05, 0x00


	//----- nvinfo : EIATTR_KPARAM_INFO
	.align		4
.L_472:
        /*0038*/ 	.byte	0x04, 0x17
        /*003a*/ 	.short	(.L_474 - .L_473)
.L_473:
        /*003c*/ 	.word	0x00000000
        /*0040*/ 	.short	0x0001
        /*0042*/ 	.short	0x0004
        /*0044*/ 	.byte	0x00, 0xf0, 0x11, 0x00


	//----- nvinfo : EIATTR_KPARAM_INFO
	.align		4
.L_474:
        /*0048*/ 	.byte	0x04, 0x17
        /*004a*/ 	.short	(.L_476 - .L_475)
.L_475:
        /*004c*/ 	.word	0x00000000
        /*0050*/ 	.short	0x0000
        /*0052*/ 	.short	0x0000
        /*0054*/ 	.byte	0x00, 0xf0, 0x11, 0x00


	//----- nvinfo : EIATTR_SPARSE_MMA_MASK
	.align		4
.L_476:
        /*0058*/ 	.byte	0x03, 0x50
        /*005a*/ 	.short	0x0000


	//----- nvinfo : EIATTR_MAXREG_COUNT
	.align		4
        /*005c*/ 	.byte	0x03, 0x1b
        /*005e*/ 	.short	0x00ff


	//----- nvinfo : EIATTR_MERCURY_ISA_VERSION
	.align		4
        /*0060*/ 	.byte	0x03, 0x5f
        /*0062*/ 	.short	0x0101


	//----- nvinfo : EIATTR_VRC_CTA_INIT_COUNT
	.align		4
        /*0064*/ 	.byte	0x02, 0x4a
	.zero		1
	.zero		1


	//----- nvinfo : EIATTR_EXIT_INSTR_OFFSETS
	.align		4
        /*0068*/ 	.byte	0x04, 0x1c
        /*006a*/ 	.short	(.L_478 - .L_477)


	//   ....[0]....
.L_477:
        /*006c*/ 	.word	0x000001f0


	//   ....[1]....
        /*0070*/ 	.word	0x000005b0


	//   ....[2]....
        /*0074*/ 	.word	0x00000750


	//   ....[3]....
        /*0078*/ 	.word	0x00000860


	//   ....[4]....
        /*007c*/ 	.word	0x00000910


	//   ....[5]....
        /*0080*/ 	.word	0x00000930


	//   ....[6]....
        /*0084*/ 	.word	0x00000f50


	//   ....[7]....
        /*0088*/ 	.word	0x00001380


	//   ....[8]....
        /*008c*/ 	.word	0x00001560


	//   ....[9]....
        /*0090*/ 	.word	0x00001600


	//----- nvinfo : EIATTR_MAX_THREADS
	.align		4
.L_478:
        /*0094*/ 	.byte	0x04, 0x05
        /*0096*/ 	.short	(.L_480 - .L_479)
.L_479:
        /*0098*/ 	.word	0x00000080
        /*009c*/ 	.word	0x00000001
        /*00a0*/ 	.word	0x00000001


	//----- nvinfo : EIATTR_CRS_STACK_SIZE
	.align		4
.L_480:
        /*00a4*/ 	.byte	0x04, 0x1e
        /*00a6*/ 	.short	(.L_482 - .L_481)
.L_481:
        /*00a8*/ 	.word	0x00000000


	//----- nvinfo : EIATTR_CBANK_PARAM_SIZE
	.align		4
.L_482:
        /*00ac*/ 	.byte	0x03, 0x19
        /*00ae*/ 	.short	0x0028


	//----- nvinfo : EIATTR_PARAM_CBANK
	.align		4
        /*00b0*/ 	.byte	0x04, 0x0a
        /*00b2*/ 	.short	(.L_484 - .L_483)
	.align		4
.L_483:
        /*00b4*/ 	.word	index@(.nv.constant0._ZN3cub18CUB_300001_SM_10006detail9transform16transform_kernelINS2_10policy_hubILb1EN4cuda3std3__45tupleIJN6thrust24THRUST_300001_SM_1000_NS7pointerIiNSA_8cuda_cub3tagENSA_11use_defaultESE_EEEEEE10policy1000EiNS7_10__identityENSA_10device_ptrIjEEJPiEEEvT0_iT1_T2_DpNS2_10kernel_argIT3_EE)
        /*00b8*/ 	.short	0x0380
        /*00ba*/ 	.short	0x0028


	//----- nvinfo : EIATTR_SW_WAR
	.align		4
.L_484:
        /*00bc*/ 	.byte	0x04, 0x36
        /*00be*/ 	.short	(.L_486 - .L_485)
.L_485:
        /*00c0*/ 	.word	0x00000008
.L_486:


//--------------------- .nv.info._ZN3cub18CUB_300001_SM_10006detail11EmptyKernelIvEEvv --------------------------
	.section	.nv.info._ZN3cub18CUB_300001_SM_10006detail11EmptyKernelIvEEvv,"",@"SHT_CUDA_INFO"
	.sectionflags	@""
	.align	4


	//----- nvinfo : EIATTR_CUDA_API_VERSION
	.align		4
        /*0000*/ 	.byte	0x04, 0x37
        /*0002*/ 	.short	(.L_488 - .L_487)
.L_487:
        /*0004*/ 	.word	0x00000082


	//----- nvinfo : EIATTR_SPARSE_MMA_MASK
	.align		4
.L_488:
        /*0008*/ 	.byte	0x03, 0x50
        /*000a*/ 	.short	0x0000


	//----- nvinfo : EIATTR_MAXREG_COUNT
	.align		4
        /*000c*/ 	.byte	0x03, 0x1b
        /*000e*/ 	.short	0x00ff


	//----- nvinfo : EIATTR_MERCURY_ISA_VERSION
	.align		4
        /*0010*/ 	.byte	0x03, 0x5f
        /*0012*/ 	.short	0x0101


	//----- nvinfo : EIATTR_VRC_CTA_INIT_COUNT
	.align		4
        /*0014*/ 	.byte	0x02, 0x4a
	.zero		1
	.zero		1


	//----- nvinfo : EIATTR_EXIT_INSTR_OFFSETS
	.align		4
        /*0018*/ 	.byte	0x04, 0x1c
        /*001a*/ 	.short	(.L_490 - .L_489)


	//   ....[0]....
.L_489:
        /*001c*/ 	.word	0x00000010


	//----- nvinfo : EIATTR_SW_WAR
	.align		4
.L_490:
        /*0020*/ 	.byte	0x04, 0x36
        /*0022*/ 	.short	(.L_492 - .L_491)
.L_491:
        /*0024*/ 	.word	0x00000008
.L_492:


//--------------------- .nv.callgraph             --------------------------
	.section	.nv.callgraph,"",@"SHT_CUDA_CALLGRAPH"
	.align	4
	.sectionentsize	8
	.align		4
        /*0000*/ 	.word	0x00000000
	.align		4
        /*0004*/ 	.word	0xffffffff
	.align		4
        /*0008*/ 	.word	0x00000000
	.align		4
        /*000c*/ 	.word	0xfffffffe
	.align		4
        /*0010*/ 	.word	0x00000000
	.align		4
        /*0014*/ 	.word	0xfffffffd
	.align		4
        /*0018*/ 	.word	0x00000000
	.align		4
        /*001c*/ 	.word	0xfffffffc


//--------------------- .nv.constant4             --------------------------
	.section	.nv.constant4,"a",@progbits
	.align	8
	.align		8
.nv.constant4:
        /*0000*/ 	.dword	_ZN34_INTERNAL_5ea44ffc_4_k_cu_b4c3bb814cuda3std3__45__cpo5beginE
	.align		8
        /*0008*/ 	.dword	_ZN34_INTERNAL_5ea44ffc_4_k_cu_b4c3bb814cuda3std3__45__cpo3endE
	.align		8
        /*0010*/ 	.dword	_ZN34_INTERNAL_5ea44ffc_4_k_cu_b4c3bb814cuda3std3__45__cpo6cbeginE
	.align		8
        /*0018*/ 	.dword	_ZN34_INTERNAL_5ea44ffc_4_k_cu_b4c3bb814cuda3std3__45__cpo4cendE
	.align		8
        /*0020*/ 	.dword	_ZN34_INTERNAL_5ea44ffc_4_k_cu_b4c3bb814cuda3std3__45__cpo6rbeginE
	.align		8
        /*0028*/ 	.dword	_ZN34_INTERNAL_5ea44ffc_4_k_cu_b4c3bb814cuda3std3__45__cpo4rendE
	.align		8
        /*0030*/ 	.dword	_ZN34_INTERNAL_5ea44ffc_4_k_cu_b4c3bb814cuda3std3__45__cpo7crbeginE
	.align		8
        /*0038*/ 	.dword	_ZN34_INTERNAL_5ea44ffc_4_k_cu_b4c3bb814cuda3std3__45__cpo5crendE
	.align		8
        /*0040*/ 	.dword	_ZN34_INTERNAL_5ea44ffc_4_k_cu_b4c3bb814cuda3std3__436_GLOBAL__N__5ea44ffc_4_k_cu_b4c3bb816ignoreE
	.align		8
        /*0048*/ 	.dword	_ZN34_INTERNAL_5ea44ffc_4_k_cu_b4c3bb814cuda3std3__419piecewise_constructE
	.align		8
        /*0050*/ 	.dword	_ZN34_INTERNAL_5ea44ffc_4_k_cu_b4c3bb814cuda3std3__48in_placeE
	.align		8
        /*0058*/ 	.dword	_ZN34_INTERNAL_5ea44ffc_4_k_cu_b4c3bb814cuda3std3__420unreachable_sentinelE
	.align		8
        /*0060*/ 	.dword	_ZN34_INTERNAL_5ea44ffc_4_k_cu_b4c3bb814cuda3std3__47nulloptE
	.align		8
        /*0068*/ 	.dword	_ZN34_INTERNAL_5ea44ffc_4_k_cu_b4c3bb814cuda3std3__48unexpectE
	.align		8
        /*0070*/ 	.dword	_ZN34_INTERNAL_5ea44ffc_4_k_cu_b4c3bb814cuda3std6ranges3__45__cpo4swapE
	.align		8
        /*0078*/ 	.dword	_ZN34_INTERNAL_5ea44ffc_4_k_cu_b4c3bb814cuda3std6ranges3__45__cpo9iter_moveE
	.align		8
        /*0080*/ 	.dword	_ZN34_INTERNAL_5ea44ffc_4_k_cu_b4c3bb814cuda3std6ranges3__45__cpo5beginE
	.align		8
        /*0088*/ 	.dword	_ZN34_INTERNAL_5ea44ffc_4_k_cu_b4c3bb814cuda3std6ranges3__45__cpo3endE
	.align		8
        /*0090*/ 	.dword	_ZN34_INTERNAL_5ea44ffc_4_k_cu_b4c3bb814cuda3std6ranges3__45__cpo6cbeginE
	.align		8
        /*0098*/ 	.dword	_ZN34_INTERNAL_5ea44ffc_4_k_cu_b4c3bb814cuda3std6ranges3__45__cpo4cendE
	.align		8
        /*00a0*/ 	.dword	_ZN34_INTERNAL_5ea44ffc_4_k_cu_b4c3bb814cuda3std6ranges3__45__cpo7advanceE
	.align		8
        /*00a8*/ 	.dword	_ZN34_INTERNAL_5ea44ffc_4_k_cu_b4c3bb814cuda3std6ranges3__45__cpo9iter_swapE
	.align		8
        /*00b0*/ 	.dword	_ZN34_INTERNAL_5ea44ffc_4_k_cu_b4c3bb814cuda3std6ranges3__45__cpo4nextE
	.align		8
        /*00b8*/ 	.dword	_ZN34_INTERNAL_5ea44ffc_4_k_cu_b4c3bb814cuda3std6ranges3__45__cpo4prevE
	.align		8
        /*00c0*/ 	.dword	_ZN34_INTERNAL_5ea44ffc_4_k_cu_b4c3bb814cuda3std6ranges3__45__cpo4dataE
	.align		8
        /*00c8*/ 	.dword	_ZN34_INTERNAL_5ea44ffc_4_k_cu_b4c3bb814cuda3std6ranges3__45__cpo5cdataE
	.align		8
        /*00d0*/ 	.dword	_ZN34_INTERNAL_5ea44ffc_4_k_cu_b4c3bb814cuda3std6ranges3__45__cpo4sizeE
	.align		8
        /*00d8*/ 	.dword	_ZN34_INTERNAL_5ea44ffc_4_k_cu_b4c3bb814cuda3std6ranges3__45__cpo5ssizeE
	.align		8
        /*00e0*/ 	.dword	_ZN34_INTERNAL_5ea44ffc_4_k_cu_b4c3bb814cuda3std6ranges3__45__cpo8distanceE
	.align		8
        /*00e8*/ 	.dword	_ZN34_INTERNAL_5ea44ffc_4_k_cu_b4c3bb816thrust24THRUST_300001_SM_1000_NS8cuda_cub3parE
	.align		8
        /*00f0*/ 	.dword	_ZN34_INTERNAL_5ea44ffc_4_k_cu_b4c3bb816thrust24THRUST_300001_SM_1000_NS8cuda_cub10par_nosyncE
	.align		8
        /*00f8*/ 	.dword	_ZN34_INTERNAL_5ea44ffc_4_k_cu_b4c3bb816thrust24THRUST_300001_SM_1000_NS6system6detail10sequential3seqE
	.align		8
        /*0100*/ 	.dword	_ZN34_INTERNAL_5ea44ffc_4_k_cu_b4c3bb816thrust24THRUST_300001_SM_1000_NS6system3cpp3parE
	.align		8
        /*0108*/ 	.dword	_ZN34_INTERNAL_5ea44ffc_4_k_cu_b4c3bb816thrust24THRUST_300001_SM_1000_NS12placeholders2_1E
	.align		8
        /*0110*/ 	.dword	_ZN34_INTERNAL_5ea44ffc_4_k_cu_b4c3bb816thrust24THRUST_300001_SM_1000_NS12placeholders2_2E
	.align		8
        /*0118*/ 	.dword	_ZN34_INTERNAL_5ea44ffc_4_k_cu_b4c3bb816thrust24THRUST_300001_SM_1000_NS12placeholders2_3E
	.align		8
        /*0120*/ 	.dword	_ZN34_INTERNAL_5ea44ffc_4_k_cu_b4c3bb816thrust24THRUST_300001_SM_1000_NS12placeholders2_4E
	.align		8
        /*0128*/ 	.dword	_ZN34_INTERNAL_5ea44ffc_4_k_cu_b4c3bb816thrust24THRUST_300001_SM_1000_NS12placeholders2_5E
	.align		8
        /*0130*/ 	.dword	_ZN34_INTERNAL_5ea44ffc_4_k_cu_b4c3bb816thrust24THRUST_300001_SM_1000_NS12placeholders2_6E
	.align		8
        /*0138*/ 	.dword	_ZN34_INTERNAL_5ea44ffc_4_k_cu_b4c3bb816thrust24THRUST_300001_SM_1000_NS12placeholders2_7E
	.align		8
        /*0140*/ 	.dword	_ZN34_INTERNAL_5ea44ffc_4_k_cu_b4c3bb816thrust24THRUST_300001_SM_1000_NS12placeholders2_8E
	.align		8
        /*0148*/ 	.dword	_ZN34_INTERNAL_5ea44ffc_4_k_cu_b4c3bb816thrust24THRUST_300001_SM_1000_NS12placeholders2_9E
	.align		8
        /*0150*/ 	.dword	_ZN34_INTERNAL_5ea44ffc_4_k_cu_b4c3bb816thrust24THRUST_300001_SM_1000_NS12placeholders3_10E
	.align		8
        /*0158*/ 	.dword	_ZN34_INTERNAL_5ea44ffc_4_k_cu_b4c3bb816thrust24THRUST_300001_SM_1000_NS3seqE
	.align		8
        /*0160*/ 	.dword	_ZN34_INTERNAL_5ea44ffc_4_k_cu_b4c3bb816thrust24THRUST_300001_SM_1000_NS6deviceE


//--------------------- .text._ZN3cub18CUB_300001_SM_10006detail10radix_sort29DeviceRadixSortOnesweepKernelINS1_5radix10policy_hubIjNS0_8NullTypeEyE10Policy1000ELNS0_9SortOrderE0EjS6_yiiNS1_21identity_decomposer_tEEEvPT5_SC_PT3_PKSD_PT1_PKSH_PT2_PKSL_T4_iiT6_ --------------------------
	.section	.text._ZN3cub18CUB_300001_SM_10006detail10radix_sort29DeviceRadixSortOnesweepKernelINS1_5radix10policy_hubIjNS0_8NullTypeEyE10Policy1000ELNS0_9SortOrderE0EjS6_yiiNS1_21identity_decomposer_tEEEvPT5_SC_PT3_PKSD_PT1_PKSH_PT2_PKSL_T4_iiT6_,"ax",@progbits
	.align	128
        .global         _ZN3cub18CUB_300001_SM_10006detail10radix_sort29DeviceRadixSortOnesweepKernelINS1_5radix10policy_hubIjNS0_8NullTypeEyE10Policy1000ELNS0_9SortOrderE0EjS6_yiiNS1_21identity_decomposer_tEEEvPT5_SC_PT3_PKSD_PT1_PKSH_PT2_PKSL_T4_iiT6_
        .type           _ZN3cub18CUB_300001_SM_10006detail10radix_sort29DeviceRadixSortOnesweepKernelINS1_5radix10policy_hubIjNS0_8NullTypeEyE10Policy1000ELNS0_9SortOrderE0EjS6_yiiNS1_21identity_decomposer_tEEEvPT5_SC_PT3_PKSD_PT1_PKSH_PT2_PKSL_T4_iiT6_,@function
        .size           _ZN3cub18CUB_300001_SM_10006detail10radix_sort29DeviceRadixSortOnesweepKernelINS1_5radix10policy_hubIjNS0_8NullTypeEyE10Policy1000ELNS0_9SortOrderE0EjS6_yiiNS1_21identity_decomposer_tEEEvPT5_SC_PT3_PKSD_PT1_PKSH_PT2_PKSL_T4_iiT6_,(.L_x_403 - _ZN3cub18CUB_300001_SM_10006detail10radix_sort29DeviceRadixSortOnesweepKernelINS1_5radix10policy_hubIjNS0_8NullTypeEyE10Policy1000ELNS0_9SortOrderE0EjS6_yiiNS1_21identity_decomposer_tEEEvPT5_SC_PT3_PKSD_PT1_PKSH_PT2_PKSL_T4_iiT6_)
        .other          _ZN3cub18CUB_300001_SM_10006detail10radix_sort29DeviceRadixSortOnesweepKernelINS1_5radix10policy_hubIjNS0_8NullTypeEyE10Policy1000ELNS0_9SortOrderE0EjS6_yiiNS1_21identity_decomposer_tEEEvPT5_SC_PT3_PKSD_PT1_PKSH_PT2_PKSL_T4_iiT6_,@"STO_CUDA_ENTRY STV_DEFAULT"
_ZN3cub18CUB_300001_SM_10006detail10radix_sort29DeviceRadixSortOnesweepKernelINS1_5radix10policy_hubIjNS0_8NullTypeEyE10Policy1000ELNS0_9SortOrderE0EjS6_yiiNS1_21identity_decomposer_tEEEvPT5_SC_PT3_PKSD_PT1_PKSH_PT2_PKSL_T4_iiT6_:
.text._ZN3cub18CUB_300001_SM_10006detail10radix_sort29DeviceRadixSortOnesweepKernelINS1_5radix10policy_hubIjNS0_8NullTypeEyE10Policy1000ELNS0_9SortOrderE0EjS6_yiiNS1_21identity_decomposer_tEEEvPT5_SC_PT3_PKSD_PT1_PKSH_PT2_PKSL_T4_iiT6_:
[----:B------:R-:W0:Y:S01]  /*0000*/  LDC R1, c[0x0][0x37c] ;  /* 0x0000df00ff017b82 */ /* 0x000e220000000800 */
[----:B------:R-:W1:Y:S01]  /*0010*/  S2R R39, SR_TID.X ;  /* 0x0000000000277919 */ /* 0x000e620000002100 */
[----:B------:R-:W-:Y:S01]  /*0020*/  MOV R73, 0x400 ;  /* 0x0000040000497802 */ /* 0x000fe20000000f00 */
[----:B------:R-:W2:Y:S01]  /*0030*/  LDCU.64 UR6, c[0x0][0x358] ;  /* 0x00006b00ff0677ac */ /* 0x000ea20008000a00 */
[----:B------:R-:W-:Y:S01]  /*0040*/  BSSY.RECONVERGENT B0, `(.L_x_0) ;  /* 0x000000d000007945 */ /* 0x000fe20003800200 */
[----:B------:R-:W3:Y:S01]  /*0050*/  S2R R0, SR_CgaCtaId ;  /* 0x0000000000007919 */ /* 0x000ee20000008800 */
[----:B0-----:R-:W-:Y:S01]  /*0060*/  VIADD R1, R1, 0xfffffff0 ;  /* 0xfffffff001017836 */ /* 0x001fe20000000000 */
[----:B-1----:R-:W-:Y:S02]  /*0070*/  ISETP.NE.AND P0, PT, R39, RZ, PT ;  /* 0x000000ff2700720c */ /* 0x002fe40003f05270 */
[----:B---3--:R-:W-:-:S11]  /*0080*/  LEA R73, R0, R73, 0x18 ;  /* 0x0000004900497211 */ /* 0x008fd600078ec0ff */
[----:B--2---:R-:W-:Y:S05]  /*0090*/  @P0 BRA `(.L_x_1) ;  /* 0x00000000001c0947 */ /* 0x004fea0003800000 */
[----:B------:R-:W0:Y:S01]  /*00a0*/  LDC.64 R2, c[0x0][0x388] ;  /* 0x0000e200ff027b82 */ /* 0x000e220000000a00 */
[----:B------:R-:W-:-:S05]  /*00b0*/  IMAD.MOV.U32 R5, RZ, RZ, 0x1 ;  /* 0x00000001ff057424 */ /* 0x000fca00078e00ff */
[----:B0-----:R-:W2:Y:S02]  /*00c0*/  ATOMG.E.ADD.STRONG.GPU PT, R2, desc[UR6][R2.64], R5 ;  /* 0x80000005020279a8 */ /* 0x001ea400081ef106 */
[----:B------:R-:W0:Y:S01]  /*00d0*/  S2UR UR5, SR_CgaCtaId ;  /* 0x00000000000579c3 */ /* 0x000e220000008800 */
[----:B------:R-:W-:Y:S02]  /*00e0*/  UMOV UR4, 0x400 ;  /* 0x0000040000047882 */ /* 0x000fe40000000000 */
[----:B0-----:R-:W-:-:S09]  /*00f0*/  ULEA UR4, UR5, UR4, 0x18 ;  /* 0x0000000405047291 */ /* 0x001fd2000f8ec0ff */
[----:B--2---:R0:W-:Y:S03]  /*0100*/  STS [UR4+0x7200], R2 ;  /* 0x00720002ff007988 */ /* 0x0041e60008000804 */
.L_x_1:
[----:B------:R-:W-:Y:S05]  /*0110*/  BSYNC.RECONVERGENT B0 ;  /* 0x0000000000007941 */ /* 0x000fea0003800200 */
.L_x_0:
[----:B------:R-:W-:Y:S06]  /*0120*/  BAR.SYNC.DEFER_BLOCKING 0x0 ;  /* 0x0000000000007b1d */ /* 0x000fec0000010000 */
[----:B------:R-:W1:Y:S01]  /*0130*/  LDCU UR4, c[0x0][0x3c0] ;  /* 0x00007800ff0477ac */ /* 0x000e620008000800 */
[----:B------:R-:W2:Y:S01]  /*0140*/  S2R R9, SR_LANEID ;  /* 0x0000000000097919 */ /* 0x000ea20000000000 */
[----:B------:R-:W0:Y:S02]  /*0150*/  LDS R72, [R73+0x7200] ;  /* 0x0072000049487984 */ /* 0x000e240000000800 */
[----:B0-----:R-:W-:-:S04]  /*0160*/  IMAD R2, R72, 0x1c80, RZ ;  /* 0x00001c8048027824 */ /* 0x001fc800078e02ff */
[----:B------:R-:W-:Y:S01]  /*0170*/  VIADD R0, R2, 0x1c80 ;  /* 0x00001c8002007836 */ /* 0x000fe20000000000 */
[----:B------:R-:W-:-:S04]  /*0180*/  SHF.R.S32.HI R6, RZ, 0x1f, R2 ;  /* 0x0000001fff067819 */ /* 0x000fc80000011402 */
[----:B-1----:R-:W-:Y:S02]  /*0190*/  ISETP.GT.AND P0, PT, R0, UR4, PT ;  /* 0x0000000400007c0c */ /* 0x002fe4000bf04270 */
[----:B------:R-:W-:-:S11]  /*01a0*/  SHF.R.U32.HI R0, RZ, 0x5, R39 ;  /* 0x00000005ff007819 */ /* 0x000fd60000011627 */
[----:B--2---:R-:W-:Y:S05]  /*01b0*/  @P0 BRA `(.L_x_2) ;  /* 0x0000000000700947 */ /* 0x004fea0003800000 */
[----:B------:R-:W0:Y:S01]  /*01c0*/  LDCU.64 UR4, c[0x0][0x3a8] ;  /* 0x00007500ff0477ac */ /* 0x000e220008000a00 */
[C---:B------:R-:W-:Y:S02]  /*01d0*/  LOP3.LUT R3, R39.reuse, 0x1f, RZ, 0xc0, !PT ;  /* 0x0000001f27037812 */ /* 0x040fe400078ec0ff */
[----:B------:R-:W-:-:S05]  /*01e0*/  LOP3.LUT R4, R39, 0x3e0, RZ, 0xc0, !PT ;  /* 0x000003e027047812 */ /* 0x000fca00078ec0ff */
[----:B------:R-:W-:-:S05]  /*01f0*/  IMAD R3, R4, 0x13, R3 ;  /* 0x0000001304037824 */ /* 0x000fca00078e0203 */
[----:B------:R-:W-:-:S05]  /*0200*/  IADD3 R3, P0, PT, R2, R3, RZ ;  /* 0x0000000302037210 */ /* 0x000fca0007f1e0ff */
[----:B------:R-:W-:Y:S01]  /*0210*/  IMAD.X R6, RZ, RZ, R6, P0 ;  /* 0x000000ffff067224 */ /* 0x000fe200000e0606 */
[----:B0-----:R-:W-:-:S04]  /*0220*/  LEA R2, P0, R3, UR4, 0x2 ;  /* 0x0000000403027c11 */ /* 0x001fc8000f8010ff */
[----:B------:R-:W-:-:S05]  /*0230*/  LEA.HI.X R3, R3, UR5, R6, 0x2, P0 ;  /* 0x0000000503037c11 */ /* 0x000fca00080f1406 */
[----:B------:R0:W5:Y:S04]  /*0240*/  LDG.E R71, desc[UR6][R2.64] ;  /* 0x0000000602477981 */ /* 0x000168000c1e1900 */
        /* <DEDUP_REMOVED lines=17> */
[----:B------:R0:W5:Y:S01]  /*0360*/  LDG.E R53, desc[UR6][R2.64+0x900] ;  /* 0x0009000602357981 */ /* 0x000162000c1e1900 */
[----:B------:R-:W-:Y:S05]  /*0370*/  BRA `(.L_x_3) ;  /* 0x0000000400507947 */ /* 0x000fea0003800000 */
.L_x_2:
[----:B------:R-:W0:Y:S01]  /*0380*/  LDCU.64 UR8, c[0x0][0x3a8] ;  /* 0x00007500ff0877ac */ /* 0x000e220008000a00 */
[C---:B------:R-:W-:Y:S01]  /*0390*/  LOP3.LUT R3, R39.reuse, 0x1f, RZ, 0xc0, !PT ;  /* 0x0000001f27037812 */ /* 0x040fe200078ec0ff */
[----:B------:R-:W-:Y:S01]  /*03a0*/  IMAD.MOV.U32 R71, RZ, RZ, -0x1 ;  /* 0xffffffffff477424 */ /* 0x000fe200078e00ff */
[----:B------:R-:W-:Y:S01]  /*03b0*/  LOP3.LUT R4, R39, 0x3e0, RZ, 0xc0, !PT ;  /* 0x000003e027047812 */ /* 0x000fe200078ec0ff */
[----:B------:R-:W-:Y:S02]  /*03c0*/  IMAD.MOV.U32 R69, RZ, RZ, -0x1 ;  /* 0xffffffffff457424 */ /* 0x000fe400078e00ff */
[----:B------:R-:W-:Y:S02]  /*03d0*/  IMAD.MOV.U32 R70, RZ, RZ, -0x1 ;  /* 0xffffffffff467424 */ /* 0x000fe400078e00ff */
[----:B------:R-:W-:Y:S01]  /*03e0*/  IMAD R11, R4, 0x13, R3 ;  /* 0x00000013040b7824 */ /* 0x000fe200078e0203 */
[----:B------:R-:W-:-:S03]  /*03f0*/  IADD3 R4, PT, PT, -R2, UR4, RZ ;  /* 0x0000000402047c10 */ /* 0x000fc6000fffe1ff */
[C---:B------:R-:W-:Y:S01]  /*0400*/  VIADD R3, R11.reuse, 0x20 ;  /* 0x000000200b037836 */ /* 0x040fe20000000000 */
[----:B------:R-:W-:Y:S01]  /*0410*/  IADD3 R8, P0, PT, R2, R11, RZ ;  /* 0x0000000b02087210 */ /* 0x000fe20007f1e0ff */
[C---:B------:R-:W-:Y:S01]  /*0420*/  VIADD R5, R11.reuse, 0x40 ;  /* 0x000000400b057836 */ /* 0x040fe20000000000 */
[CC--:B------:R-:W-:Y:S01]  /*0430*/  ISETP.GE.AND P1, PT, R11.reuse, R4.reuse, PT ;  /* 0x000000040b00720c */ /* 0x0c0fe20003f26270 */
[----:B------:R-:W-:Y:S01]  /*0440*/  VIADD R7, R11, 0x60 ;  /* 0x000000600b077836 */ /* 0x000fe20000000000 */
[-C--:B------:R-:W-:Y:S01]  /*0450*/  ISETP.GE.AND P2, PT, R3, R4.reuse, PT ;  /* 0x000000040300720c */ /* 0x080fe20003f46270 */
[----:B------:R-:W-:Y:S01]  /*0460*/  VIADD R3, R11, 0x80 ;  /* 0x000000800b037836 */ /* 0x000fe20000000000 */
[-C--:B------:R-:W-:Y:S01]  /*0470*/  ISETP.GE.AND P3, PT, R5, R4.reuse, PT ;  /* 0x000000040500720c */ /* 0x080fe20003f66270 */
[----:B------:R-:W-:Y:S01]  /*0480*/  VIADD R5, R11, 0xa0 ;  /* 0x000000a00b057836 */ /* 0x000fe20000000000 */
[-C--:B------:R-:W-:Y:S01]  /*0490*/  ISETP.GE.AND P4, PT, R7, R4.reuse, PT ;  /* 0x000000040700720c */ /* 0x080fe20003f86270 */
[----:B------:R-:W-:Y:S01]  /*04a0*/  IMAD.X R13, RZ, RZ, R6, P0 ;  /* 0x000000ffff0d7224 */ /* 0x000fe200000e0606 */
[----:B0-----:R-:W-:Y:S01]  /*04b0*/  LEA R2, P0, R8, UR8, 0x2 ;  /* 0x0000000808027c11 */ /* 0x001fe2000f8010ff */
[----:B------:R-:W-:Y:S01]  /*04c0*/  VIADD R7, R11, 0xc0 ;  /* 0x000000c00b077836 */ /* 0x000fe20000000000 */
[----:B------:R-:W-:-:S02]  /*04d0*/  ISETP.GE.AND P5, PT, R3, R4, PT ;  /* 0x000000040300720c */ /* 0x000fc40003fa6270 */
[-C--:B------:R-:W-:Y:S01]  /*04e0*/  ISETP.GE.AND P6, PT, R5, R4.reuse, PT ;  /* 0x000000040500720c */ /* 0x080fe20003fc6270 */
[----:B------:R-:W-:Y:S01]  /*04f0*/  VIADD R5, R11, 0xe0 ;  /* 0x000000e00b057836 */ /* 0x000fe20000000000 */
[----:B------:R-:W-:Y:S01]  /*0500*/  LEA.HI.X R3, R8, UR9, R13, 0x2, P0 ;  /* 0x0000000908037c11 */ /* 0x000fe200080f140d */
[----:B------:R-:W-:Y:S01]  /*0510*/  IMAD.MOV.U32 R68, RZ, RZ, -0x1 ;  /* 0xffffffffff447424 */ /* 0x000fe200078e00ff */
[-C--:B------:R-:W-:Y:S01]  /*0520*/  ISETP.GE.AND P0, PT, R7, R4.reuse, PT ;  /* 0x000000040700720c */ /* 0x080fe20003f06270 */
[----:B------:R-:W-:Y:S02]  /*0530*/  VIADD R7, R11, 0x100 ;  /* 0x000001000b077836 */ /* 0x000fe40000000000 */
[----:B------:R1:W5:Y:S01]  /*0540*/  @!P1 LDG.E R71, desc[UR6][R2.64] ;  /* 0x0000000602479981 */ /* 0x000362000c1e1900 */
[-C--:B------:R-:W-:Y:S01]  /*0550*/  ISETP.GE.AND P1, PT, R5, R4.reuse, PT ;  /* 0x000000040500720c */ /* 0x080fe20003f26270 */
[----:B------:R-:W-:Y:S02]  /*0560*/  VIADD R5, R11, 0x120 ;  /* 0x000001200b057836 */ /* 0x000fe40000000000 */
[----:B------:R1:W5:Y:S03]  /*0570*/  @!P3 LDG.E R69, desc[UR6][R2.64+0x100] ;  /* 0x000100060245b981 */ /* 0x000366000c1e1900 */
[----:B------:R-:W-:Y:S01]  /*0580*/  ISETP.GE.AND P3, PT, R5, R4, PT ;  /* 0x000000040500720c */ /* 0x000fe20003f66270 */
[----:B------:R-:W-:Y:S01]  /*0590*/  VIADD R5, R11, 0x140 ;  /* 0x000001400b057836 */ /* 0x000fe20000000000 */
[----:B------:R1:W5:Y:S01]  /*05a0*/  @!P4 LDG.E R68, desc[UR6][R2.64+0x180] ;  /* 0x000180060244c981 */ /* 0x000362000c1e1900 */
[----:B------:R-:W-:-:S03]  /*05b0*/  IMAD.MOV.U32 R66, RZ, RZ, -0x1 ;  /* 0xffffffffff427424 */ /* 0x000fc600078e00ff */
[-C--:B------:R-:W-:Y:S01]  /*05c0*/  ISETP.GE.AND P4, PT, R5, R4.reuse, PT ;  /* 0x000000040500720c */ /* 0x080fe20003f86270 */
[----:B------:R-:W-:Y:S01]  /*05d0*/  VIADD R5, R11, 0x180 ;  /* 0x000001800b057836 */ /* 0x000fe20000000000 */
[----:B------:R1:W5:Y:S01]  /*05e0*/  @!P2 LDG.E R70, desc[UR6][R2.64+0x80] ;  /* 0x000080060246a981 */ /* 0x000362000c1e1900 */
[-C--:B------:R-:W-:Y:S01]  /*05f0*/  ISETP.GE.AND P2, PT, R7, R4.reuse, PT ;  /* 0x000000040700720c */ /* 0x080fe20003f46270 */
[----:B------:R-:W-:Y:S02]  /*0600*/  IMAD.MOV.U32 R65, RZ, RZ, -0x1 ;  /* 0xffffffffff417424 */ /* 0x000fe400078e00ff */
[----:B------:R1:W5:Y:S01]  /*0610*/  @!P6 LDG.E R66, desc[UR6][R2.64+0x280] ;  /* 0x000280060242e981 */ /* 0x000362000c1e1900 */
[-C--:B------:R-:W-:Y:S01]  /*0620*/  ISETP.GE.AND P6, PT, R5, R4.reuse, PT ;  /* 0x000000040500720c */ /* 0x080fe20003fc6270 */
[C---:B------:R-:W-:Y:S02]  /*0630*/  VIADD R5, R11.reuse, 0x1a0 ;  /* 0x000001a00b057836 */ /* 0x040fe40000000000 */
[----:B------:R-:W-:Y:S01]  /*0640*/  IMAD.MOV.U32 R67, RZ, RZ, -0x1 ;  /* 0xffffffffff437424 */ /* 0x000fe200078e00ff */
[----:B------:R1:W5:Y:S01]  /*0650*/  @!P0 LDG.E R65, desc[UR6][R2.64+0x300] ;  /* 0x0003000602418981 */ /* 0x000362000c1e1900 */
[----:B------:R-:W-:Y:S01]  /*0660*/  VIADD R7, R11, 0x160 ;  /* 0x000001600b077836 */ /* 0x000fe20000000000 */
[----:B------:R-:W-:Y:S01]  /*0670*/  ISETP.GE.AND P0, PT, R5, R4, PT ;  /* 0x000000040500720c */ /* 0x000fe20003f06270 */
[----:B------:R-:W-:-:S02]  /*0680*/  IMAD.MOV.U32 R63, RZ, RZ, -0x1 ;  /* 0xffffffffff3f7424 */ /* 0x000fc400078e00ff */
[----:B------:R-:W-:Y:S01]  /*0690*/  VIADD R5, R11, 0x1e0 ;  /* 0x000001e00b057836 */ /* 0x000fe20000000000 */
[----:B------:R1:W5:Y:S01]  /*06a0*/  @!P5 LDG.E R67, desc[UR6][R2.64+0x200] ;  /* 0x000200060243d981 */ /* 0x000362000c1e1900 */
[-C--:B------:R-:W-:Y:S01]  /*06b0*/  ISETP.GE.AND P5, PT, R7, R4.reuse, PT ;  /* 0x000000040700720c */ /* 0x080fe20003fa6270 */
[----:B------:R-:W-:Y:S02]  /*06c0*/  IMAD.MOV.U32 R64, RZ, RZ, -0x1 ;  /* 0xffffffffff407424 */ /* 0x000fe400078e00ff */
[----:B------:R1:W5:Y:S01]  /*06d0*/  @!P2 LDG.E R63, desc[UR6][R2.64+0x400] ;  /* 0x00040006023fa981 */ /* 0x000362000c1e1900 */
[----:B------:R-:W-:Y:S01]  /*06e0*/  IMAD.MOV.U32 R62, RZ, RZ, -0x1 ;  /* 0xffffffffff3e7424 */ /* 0x000fe200078e00ff */
[----:B------:R-:W-:Y:S01]  /*06f0*/  ISETP.GE.AND P2, PT, R5, R4, PT ;  /* 0x000000040500720c */ /* 0x000fe20003f46270 */
[C---:B------:R-:W-:Y:S01]  /*0700*/  VIADD R7, R11.reuse, 0x1c0 ;  /* 0x000001c00b077836 */ /* 0x040fe20000000000 */
[----:B------:R1:W5:Y:S01]  /*0710*/  @!P1 LDG.E R64, desc[UR6][R2.64+0x380] ;  /* 0x0003800602409981 */ /* 0x000362000c1e1900 */
[----:B------:R-:W-:-:S02]  /*0720*/  VIADD R5, R11, 0x200 ;  /* 0x000002000b057836 */ /* 0x000fc40000000000 */
[----:B------:R-:W-:Y:S01]  /*0730*/  IMAD.MOV.U32 R61, RZ, RZ, -0x1 ;  /* 0xffffffffff3d7424 */ /* 0x000fe200078e00ff */
[----:B------:R1:W5:Y:S01]  /*0740*/  @!P3 LDG.E R62, desc[UR6][R2.64+0x480] ;  /* 0x00048006023eb981 */ /* 0x000362000c1e1900 */
[----:B------:R-:W-:Y:S01]  /*0750*/  IMAD.MOV.U32 R60, RZ, RZ, -0x1 ;  /* 0xffffffffff3c7424 */ /* 0x000fe200078e00ff */
[-C--:B------:R-:W-:Y:S01]  /*0760*/  ISETP.GE.AND P1, PT, R7, R4.reuse, PT ;  /* 0x000000040700720c */ /* 0x080fe20003f26270 */
[----:B------:R-:W-:Y:S01]  /*0770*/  VIADD R7, R11, 0x220 ;  /* 0x000002200b077836 */ /* 0x000fe20000000000 */
[-C--:B------:R-:W-:Y:S01]  /*0780*/  ISETP.GE.AND P3, PT, R5, R4.reuse, PT ;  /* 0x000000040500720c */ /* 0x080fe20003f66270 */
[----:B------:R-:W-:Y:S01]  /*0790*/  VIADD R5, R11, 0x240 ;  /* 0x000002400b057836 */ /* 0x000fe20000000000 */
[----:B------:R1:W5:Y:S02]  /*07a0*/  @!P4 LDG.E R61, desc[UR6][R2.64+0x500] ;  /* 0x00050006023dc981 */ /* 0x000364000c1e1900 */
[-C--:B------:R-:W-:Y:S02]  /*07b0*/  ISETP.GE.AND P4, PT, R7, R4.reuse, PT ;  /* 0x000000040700720c */ /* 0x080fe40003f86270 */
[----:B------:R1:W5:Y:S01]  /*07c0*/  @!P5 LDG.E R60, desc[UR6][R2.64+0x580] ;  /* 0x00058006023cd981 */ /* 0x000362000c1e1900 */
[----:B------:R-:W-:Y:S01]  /*07d0*/  ISETP.GE.AND P5, PT, R5, R4, PT ;  /* 0x000000040500720c */ /* 0x000fe20003fa6270 */
[----:B------:R-:W-:-:S02]  /*07e0*/  IMAD.MOV.U32 R59, RZ, RZ, -0x1 ;  /* 0xffffffffff3b7424 */ /* 0x000fc400078e00ff */
[----:B------:R-:W-:Y:S02]  /*07f0*/  IMAD.MOV.U32 R58, RZ, RZ, -0x1 ;  /* 0xffffffffff3a7424 */ /* 0x000fe400078e00ff */
[----:B------:R-:W-:Y:S02]  /*0800*/  IMAD.MOV.U32 R57, RZ, RZ, -0x1 ;  /* 0xffffffffff397424 */ /* 0x000fe400078e00ff */
[----:B------:R-:W-:Y:S01]  /*0810*/  IMAD.MOV.U32 R56, RZ, RZ, -0x1 ;  /* 0xffffffffff387424 */ /* 0x000fe200078e00ff */
[----:B------:R1:W5:Y:S01]  /*0820*/  @!P6 LDG.E R59, desc[UR6][R2.64+0x600] ;  /* 0x00060006023be981 */ /* 0x000362000c1e1900 */
[----:B------:R-:W-:Y:S02]  /*0830*/  IMAD.MOV.U32 R55, RZ, RZ, -0x1 ;  /* 0xffffffffff377424 */ /* 0x000fe400078e00ff */
[----:B------:R-:W-:Y:S01]  /*0840*/  IMAD.MOV.U32 R54, RZ, RZ, -0x1 ;  /* 0xffffffffff367424 */ /* 0x000fe200078e00ff */
[----:B------:R1:W5:Y:S01]  /*0850*/  @!P0 LDG.E R58, desc[UR6][R2.64+0x680] ;  /* 0x00068006023a8981 */ /* 0x000362000c1e1900 */
[----:B------:R-:W-:-:S03]  /*0860*/  IMAD.MOV.U32 R53, RZ, RZ, -0x1 ;  /* 0xffffffffff357424 */ /* 0x000fc600078e00ff */
[----:B------:R1:W5:Y:S04]  /*0870*/  @!P1 LDG.E R57, desc[UR6][R2.64+0x700] ;  /* 0x0007000602399981 */ /* 0x000368000c1e1900 */
[----:B------:R1:W5:Y:S04]  /*0880*/  @!P2 LDG.E R56, desc[UR6][R2.64+0x780] ;  /* 0x000780060238a981 */ /* 0x000368000c1e1900 */
[----:B------:R1:W5:Y:S04]  /*0890*/  @!P3 LDG.E R55, desc[UR6][R2.64+0x800] ;  /* 0x000800060237b981 */ /* 0x000368000c1e1900 */
[----:B------:R1:W5:Y:S04]  /*08a0*/  @!P4 LDG.E R54, desc[UR6][R2.64+0x880] ;  /* 0x000880060236c981 */ /* 0x000368000c1e1900 */
[----:B------:R1:W5:Y:S02]  /*08b0*/  @!P5 LDG.E R53, desc[UR6][R2.64+0x900] ;  /* 0x000900060235d981 */ /* 0x000364000c1e1900 */
.L_x_3:
[----:B01----:R-:W-:Y:S01]  /*08c0*/  VIMNMX R2, PT, PT, R9, 0xe0, !PT ;  /* 0x000000e009027848 */ /* 0x003fe20007fe0100 */
[----:B------:R-:W0:Y:S01]  /*08d0*/  LDCU UR4, c[0x0][0x3c8] ;  /* 0x00007900ff0477ac */ /* 0x000e220008000800 */
[----:B------:R-:W-:Y:S01]  /*08e0*/  BSSY.RECONVERGENT B0, `(.L_x_4) ;  /* 0x0000025000007945 */ /* 0x000fe20003800200 */
[----:B------:R-:W-:Y:S01]  /*08f0*/  IMAD.SHL.U32 R0, R0, 0x400, RZ ;  /* 0x0000040000007824 */ /* 0x000fe200078e00ff */
[--C-:B------:R-:W-:Y:S01]  /*0900*/  IADD3 R2, PT, PT, R2, 0x1f, -R9.reuse ;  /* 0x0000001f02027810 */ /* 0x100fe20007ffe809 */
[----:B------:R-:W-:Y:S01]  /*0910*/  UMOV UR5, 0xffffffff ;  /* 0xffffffff00057882 */ /* 0x000fe20000000000 */
[----:B------:R-:W-:Y:S02]  /*0920*/  IMAD.MOV.U32 R5, RZ, RZ, R9 ;  /* 0x000000ffff057224 */ /* 0x000fe400078e0009 */
[C---:B------:R-:W-:Y:S02]  /*0930*/  ISETP.GE.U32.AND P0, PT, R2.reuse, 0x1e0, PT ;  /* 0x000001e00200780c */ /* 0x040fe40003f06070 */
[----:B------:R-:W-:-:S04]  /*0940*/  LEA.HI R3, R2, 0x1, RZ, 0x1b ;  /* 0x0000000102037811 */ /* 0x000fc800078fd8ff */
[----:B------:R-:W-:-:S04]  /*0950*/  LOP3.LUT R6, R3, 0xf, RZ, 0xc0, !PT ;  /* 0x0000000f03067812 */ /* 0x000fc800078ec0ff */
[----:B------:R-:W-:Y:S01]  /*0960*/  ISETP.NE.AND P1, PT, R6, RZ, PT ;  /* 0x000000ff0600720c */ /* 0x000fe20003f25270 */
[----:B0-----:R-:W-:Y:S02]  /*0970*/  USHF.L.U32 UR4, UR5, UR4, URZ ;  /* 0x0000000405047299 */ /* 0x001fe400080006ff */
[----:B------:R-:W-:Y:S10]  /*0980*/  @!P0 BRA `(.L_x_5) ;  /* 0x0000000000688947 */ /* 0x000ff40003800000 */
[----:B------:R-:W-:Y:S01]  /*0990*/  IMAD R4, R9, 0x4, R0 ;  /* 0x0000000409047824 */ /* 0x000fe200078e0200 */
[----:B------:R-:W-:Y:S01]  /*09a0*/  LOP3.LUT R2, R3, 0xffffff0, RZ, 0xc0, !PT ;  /* 0x0ffffff003027812 */ /* 0x000fe200078ec0ff */
[----:B------:R-:W-:-:S03]  /*09b0*/  IMAD.MOV.U32 R5, RZ, RZ, R9 ;  /* 0x000000ffff057224 */ /* 0x000fc600078e0009 */
[----:B------:R-:W-:Y:S01]  /*09c0*/  IADD3 R4, PT, PT, R4, 0x400, R73 ;  /* 0x0000040004047810 */ /* 0x000fe20007ffe049 */
[----:B------:R-:W-:-:S07]  /*09d0*/  IMAD.MOV R2, RZ, RZ, -R2 ;  /* 0x000000ffff027224 */ /* 0x000fce00078e0a02 */
.L_x_6:
[----:B------:R-:W-:Y:S01]  /*09e0*/  VIADD R2, R2, 0x10 ;  /* 0x0000001002027836 */ /* 0x000fe20000000000 */
[----:B------:R-:W-:Y:S01]  /*09f0*/  STS [R4+-0x400], RZ ;  /* 0xfffc00ff04007388 */ /* 0x000fe20000000800 */
[----:B------:R-:W-:-:S03]  /*0a00*/  VIADD R5, R5, 0x200 ;  /* 0x0000020005057836 */ /* 0x000fc60000000000 */
[----:B------:R-:W-:Y:S01]  /*0a10*/  ISETP.NE.AND P0, PT, R2, RZ, PT ;  /* 0x000000ff0200720c */ /* 0x000fe20003f05270 */
[----:B------:R-:W-:Y:S04]  /*0a20*/  STS [R4+-0x380], RZ ;  /* 0xfffc80ff04007388 */ /* 0x000fe80000000800 */
[----:B------:R-:W-:Y:S04]  /*0a30*/  STS [R4+-0x300], RZ ;  /* 0xfffd00ff04007388 */ /* 0x000fe80000000800 */
[----:B------:R-:W-:Y:S04]  /*0a40*/  STS [R4+-0x280], RZ ;  /* 0xfffd80ff04007388 */ /* 0x000fe80000000800 */
[----:B------:R-:W-:Y:S04]  /*0a50*/  STS [R4+-0x200], RZ ;  /* 0xfffe00ff04007388 */ /* 0x000fe80000000800 */
[----:B------:R-:W-:Y:S04]  /*0a60*/  STS [R4+-0x180], RZ ;  /* 0xfffe80ff04007388 */ /* 0x000fe80000000800 */
[----:B------:R-:W-:Y:S04]  /*0a70*/  STS [R4+-0x100], RZ ;  /* 0xffff00ff04007388 */ /* 0x000fe80000000800 */
[----:B------:R-:W-:Y:S04]  /*0a80*/  STS [R4+-0x80], RZ ;  /* 0xffff80ff04007388 */ /* 0x000fe80000000800 */
[----:B------:R-:W-:Y:S04]  /*0a90*/  STS [R4], RZ ;  /* 0x000000ff04007388 */ /* 0x000fe80000000800 */
[----:B------:R-:W-:Y:S04]  /*0aa0*/  STS [R4+0x80], RZ ;  /* 0x000080ff04007388 */ /* 0x000fe80000000800 */
[----:B------:R-:W-:Y:S04]  /*0ab0*/  STS [R4+0x100], RZ ;  /* 0x000100ff04007388 */ /* 0x000fe80000000800 */
[----:B------:R-:W-:Y:S04]  /*0ac0*/  STS [R4+0x180], RZ ;  /* 0x000180ff04007388 */ /* 0x000fe80000000800 */
[----:B------:R-:W-:Y:S04]  /*0ad0*/  STS [R4+0x200], RZ ;  /* 0x000200ff04007388 */ /* 0x000fe80000000800 */
[----:B------:R-:W-:Y:S04]  /*0ae0*/  STS [R4+0x280], RZ ;  /* 0x000280ff04007388 */ /* 0x000fe80000000800 */
[----:B------:R-:W-:Y:S04]  /*0af0*/  STS [R4+0x300], RZ ;  /* 0x000300ff04007388 */ /* 0x000fe80000000800 */
[----:B------:R0:W-:Y:S02]  /*0b00*/  STS [R4+0x380], RZ ;  /* 0x000380ff04007388 */ /* 0x0001e40000000800 */
[----:B0-----:R-:W-:Y:S01]  /*0b10*/  VIADD R4, R4, 0x800 ;  /* 0x0000080004047836 */ /* 0x001fe20000000000 */
[----:B------:R-:W-:Y:S06]  /*0b20*/  @P0 BRA `(.L_x_6) ;  /* 0xfffffffc00ac0947 */ /* 0x000fec000383ffff */
.L_x_5:
[----:B------:R-:W-:Y:S05]  /*0b30*/  BSYNC.RECONVERGENT B0 ;  /* 0x0000000000007941 */ /* 0x000fea0003800200 */
.L_x_4:
[----:B------:R-:W-:Y:S01]  /*0b40*/  BSSY.RECONVERGENT B0, `(.L_x_7) ;  /* 0x0000026000007945 */ /* 0x000fe20003800200 */
[----:B------:R-:W-:-:S03]  /*0b50*/  IMAD.IADD R2, R73, 0x1, R0 ;  /* 0x0000000149027824 */ /* 0x000fc600078e0200 */
[----:B------:R-:W-:Y:S05]  /*0b60*/  @!P1 BRA `(.L_x_8) ;  /* 0x00000000008c9947 */ /* 0x000fea0003800000 */
[----:B------:R-:W-:Y:S01]  /*0b70*/  ISETP.GE.U32.AND P0, PT, R6, 0x8, PT ;  /* 0x000000080600780c */ /* 0x000fe20003f06070 */
[----:B------:R-:W-:Y:S01]  /*0b80*/  BSSY.RECONVERGENT B1, `(.L_x_9) ;  /* 0x000000e000017945 */ /* 0x000fe20003800200 */
[----:B------:R-:W-:-:S04]  /*0b90*/  LOP3.LUT R7, R3, 0x7, RZ, 0xc0, !PT ;  /* 0x0000000703077812 */ /* 0x000fc800078ec0ff */
[----:B------:R-:W-:-:S07]  /*0ba0*/  ISETP.NE.AND P1, PT, R7, RZ, PT ;  /* 0x000000ff0700720c */ /* 0x000fce0003f25270 */
[----:B------:R-:W-:Y:S06]  /*0bb0*/  @!P0 BRA `(.L_x_10) ;  /* 0x0000000000288947 */ /* 0x000fec0003800000 */
[C---:B------:R-:W-:Y:S02]  /*0bc0*/  IMAD R4, R5.reuse, 0x4, R2 ;  /* 0x0000000405047824 */ /* 0x040fe400078e0202 */
[----:B------:R-:W-:-:S03]  /*0bd0*/  VIADD R5, R5, 0x100 ;  /* 0x0000010005057836 */ /* 0x000fc60000000000 */
[----:B------:R0:W-:Y:S04]  /*0be0*/  STS [R4], RZ ;  /* 0x000000ff04007388 */ /* 0x0001e80000000800 */
[----:B------:R0:W-:Y:S04]  /*0bf0*/  STS [R4+0x80], RZ ;  /* 0x000080ff04007388 */ /* 0x0001e80000000800 */
[----:B------:R0:W-:Y:S04]  /*0c00*/  STS [R4+0x100], RZ ;  /* 0x000100ff04007388 */ /* 0x0001e80000000800 */
[----:B------:R0:W-:Y:S04]  /*0c10*/  STS [R4+0x180], RZ ;  /* 0x000180ff04007388 */ /* 0x0001e80000000800 */
[----:B------:R0:W-:Y:S04]  /*0c20*/  STS [R4+0x200], RZ ;  /* 0x000200ff04007388 */ /* 0x0001e80000000800 */
[----:B------:R0:W-:Y:S04]  /*0c30*/  STS [R4+0x280], RZ ;  /* 0x000280ff04007388 */ /* 0x0001e80000000800 */
[----:B------:R0:W-:Y:S04]  /*0c40*/  STS [R4+0x300], RZ ;  /* 0x000300ff04007388 */ /* 0x0001e80000000800 */
[----:B------:R0:W-:Y:S02]  /*0c50*/  STS [R4+0x380], RZ ;  /* 0x000380ff04007388 */ /* 0x0001e40000000800 */
.L_x_10:
[----:B------:R-:W-:Y:S05]  /*0c60*/  BSYNC.RECONVERGENT B1 ;  /* 0x0000000000017941 */ /* 0x000fea0003800200 */
.L_x_9:
[----:B------:R-:W-:Y:S05]  /*0c70*/  @!P1 BRA `(.L_x_8) ;  /* 0x0000000000489947 */ /* 0x000fea0003800000 */
[----:B------:R-:W-:Y:S02]  /*0c80*/  ISETP.GE.U32.AND P0, PT, R7, 0x4, PT ;  /* 0x000000040700780c */ /* 0x000fe40003f06070 */
[----:B------:R-:W-:-:S04]  /*0c90*/  LOP3.LUT R3, R3, 0x3, RZ, 0xc0, !PT ;  /* 0x0000000303037812 */ /* 0x000fc800078ec0ff */
[----:B------:R-:W-:-:S07]  /*0ca0*/  ISETP.NE.AND P1, PT, R3, RZ, PT ;  /* 0x000000ff0300720c */ /* 0x000fce0003f25270 */
[C---:B------:R-:W-:Y:S02]  /*0cb0*/  @P0 IMAD R2, R5.reuse, 0x4, R2 ;  /* 0x0000000405020824 */ /* 0x040fe400078e0202 */
[----:B------:R-:W-:-:S03]  /*0cc0*/  @P0 VIADD R5, R5, 0x80 ;  /* 0x0000008005050836 */ /* 0x000fc60000000000 */
[----:B------:R1:W-:Y:S04]  /*0cd0*/  @P0 STS [R2], RZ ;  /* 0x000000ff02000388 */ /* 0x0003e80000000800 */
[----:B------:R1:W-:Y:S04]  /*0ce0*/  @P0 STS [R2+0x80], RZ ;  /* 0x000080ff02000388 */ /* 0x0003e80000000800 */
[----:B------:R1:W-:Y:S04]  /*0cf0*/  @P0 STS [R2+0x100], RZ ;  /* 0x000100ff02000388 */ /* 0x0003e80000000800 */
[----:B------:R1:W-:Y:S01]  /*0d00*/  @P0 STS [R2+0x180], RZ ;  /* 0x000180ff02000388 */ /* 0x0003e20000000800 */
[----:B------:R-:W-:Y:S05]  /*0d10*/  @!P1 BRA `(.L_x_8) ;  /* 0x0000000000209947 */ /* 0x000fea0003800000 */
[----:B------:R-:W-:Y:S02]  /*0d20*/  IMAD R0, R5, 0x4, R0 ;  /* 0x0000000405007824 */ /* 0x000fe400078e0200 */
[----:B------:R-:W-:Y:S02]  /*0d30*/  IMAD.MOV R3, RZ, RZ, -R3 ;  /* 0x000000ffff037224 */ /* 0x000fe400078e0a03 */
[----:B------:R-:W-:-:S07]  /*0d40*/  IMAD.IADD R0, R73, 0x1, R0 ;  /* 0x0000000149007824 */ /* 0x000fce00078e0200 */
.L_x_11:
[----:B------:R-:W-:Y:S01]  /*0d50*/  VIADD R3, R3, 0x1 ;  /* 0x0000000103037836 */ /* 0x000fe20000000000 */
[----:B------:R2:W-:Y:S04]  /*0d60*/  STS [R0], RZ ;  /* 0x000000ff00007388 */ /* 0x0005e80000000800 */
[----:B------:R-:W-:Y:S01]  /*0d70*/  ISETP.NE.AND P0, PT, R3, RZ, PT ;  /* 0x000000ff0300720c */ /* 0x000fe20003f05270 */
[----:B--2---:R-:W-:-:S12]  /*0d80*/  VIADD R0, R0, 0x80 ;  /* 0x0000008000007836 */ /* 0x004fd80000000000 */
[----:B------:R-:W-:Y:S05]  /*0d90*/  @P0 BRA `(.L_x_11) ;  /* 0xfffffffc00ec0947 */ /* 0x000fea000383ffff */
.L_x_8:
[----:B------:R-:W-:Y:S05]  /*0da0*/  BSYNC.RECONVERGENT B0 ;  /* 0x0000000000007941 */ /* 0x000fea0003800200 */
.L_x_7:
[----:B------:R-:W2:Y:S01]  /*0db0*/  LDCU UR5, c[0x0][0x3c4] ;  /* 0x00007880ff0577ac */ /* 0x000ea20008000800 */
[C---:B-1----:R-:W-:Y:S01]  /*0dc0*/  IMAD.SHL.U32 R2, R39.reuse, 0x20, RZ ;  /* 0x0000002027027824 */ /* 0x042fe200078e00ff */
[C---:B------:R-:W-:Y:S01]  /*0dd0*/  ISETP.GT.U32.AND P1, PT, R39.reuse, 0xff, PT ;  /* 0x000000ff2700780c */ /* 0x040fe20003f24070 */
[----:B------:R-:W-:Y:S01]  /*0de0*/  BSSY.RECONVERGENT B0, `(.L_x_12) ;  /* 0x000007c000007945 */ /* 0x000fe20003800200 */
[----:B------:R-:W-:Y:S02]  /*0df0*/  IMAD R0, R39, 0x4, R73 ;  /* 0x0000000427007824 */ /* 0x000fe400078e0249 */
[----:B0-----:R-:W-:Y:S01]  /*0e00*/  LOP3.LUT R4, R2, 0x7c00, RZ, 0xc0, !PT ;  /* 0x00007c0002047812 */ /* 0x001fe200078ec0ff */
[----:B------:R-:W-:Y:S01]  /*0e10*/  IMAD.MOV.U32 R52, RZ, RZ, RZ ;  /* 0x000000ffff347224 */ /* 0x000fe200078e00ff */
[----:B------:R-:W-:-:S03]  /*0e20*/  P2R R2, PR, RZ, 0x2 ;  /* 0x00000002ff027803 */ /* 0x000fc60000000000 */
[----:B------:R-:W-:Y:S02]  /*0e30*/  IMAD.IADD R15, R73, 0x1, R4 ;  /* 0x00000001490f7824 */ /* 0x000fe400078e0204 */
[----:B------:R0:W-:Y:S01]  /*0e40*/  STL [R1+0x8], R2 ;  /* 0x0000080201007387 */ /* 0x0001e20000100800 */
[----:B--2--5:R-:W-:Y:S02]  /*0e50*/  SHF.R.U32.HI R51, RZ, UR5, R71 ;  /* 0x00000005ff337c19 */ /* 0x024fe40008011647 */
[----:B------:R-:W-:Y:S02]  /*0e60*/  SHF.R.U32.HI R5, RZ, UR5, R70 ;  /* 0x00000005ff057c19 */ /* 0x000fe40008011646 */
[----:B------:R-:W-:Y:S01]  /*0e70*/  SHF.R.U32.HI R45, RZ, UR5, R64 ;  /* 0x00000005ff2d7c19 */ /* 0x000fe20008011640 */
[----:B0-----:R-:W0:Y:S01]  /*0e80*/  @!P1 LDC.64 R2, c[0x0][0x380] ;  /* 0x0000e000ff029b82 */ /* 0x001e220000000a00 */
[----:B------:R-:W-:Y:S02]  /*0e90*/  SHF.R.U32.HI R50, RZ, UR5, R69 ;  /* 0x00000005ff327c19 */ /* 0x000fe40008011645 */
[----:B------:R-:W-:-:S02]  /*0ea0*/  SHF.R.U32.HI R44, RZ, UR5, R63 ;  /* 0x00000005ff2c7c19 */ /* 0x000fc4000801163f */
[----:B------:R-:W-:Y:S02]  /*0eb0*/  SHF.R.U32.HI R49, RZ, UR5, R68 ;  /* 0x00000005ff317c19 */ /* 0x000fe40008011644 */
[----:B------:R-:W-:Y:S02]  /*0ec0*/  SHF.R.U32.HI R48, RZ, UR5, R67 ;  /* 0x00000005ff307c19 */ /* 0x000fe40008011643 */
[----:B------:R-:W-:Y:S02]  /*0ed0*/  LOP3.LUT R51, R51, UR4, RZ, 0x30, !PT ;  /* 0x0000000433337c12 */ /* 0x000fe4000f8e30ff */
[----:B------:R-:W-:Y:S02]  /*0ee0*/  SHF.R.U32.HI R47, RZ, UR5, R66 ;  /* 0x00000005ff2f7c19 */ /* 0x000fe40008011642 */
[----:B------:R-:W-:Y:S01]  /*0ef0*/  LOP3.LUT R4, R5, UR4, RZ, 0x30, !PT ;  /* 0x0000000405047c12 */ /* 0x000fe2000f8e30ff */
[----:B------:R-:W-:Y:S01]  /*0f00*/  IMAD R30, R51, 0x4, R15 ;  /* 0x00000004331e7824 */ /* 0x000fe200078e020f */
[----:B------:R-:W-:Y:S01]  /*0f10*/  LOP3.LUT R45, R45, UR4, RZ, 0x30, !PT ;  /* 0x000000042d2d7c12 */ /* 0x000fe2000f8e30ff */
[----:B------:R-:W-:Y:S01]  /*0f20*/  NOP ;  /* 0x0000000000007918 */ /* 0x000fe20000000000 */
[----:B------:R-:W-:Y:S01]  /*0f30*/  SHF.R.U32.HI R46, RZ, UR5, R65 ;  /* 0x00000005ff2e7c19 */ /* 0x000fe20008011641 */
[--C-:B------:R-:W-:Y:S01]  /*0f40*/  IMAD R31, R4, 0x4, R15.reuse ;  /* 0x00000004041f7824 */ /* 0x100fe200078e020f */
[----:B------:R-:W-:Y:S01]  /*0f50*/  LOP3.LUT R50, R50, UR4, RZ, 0x30, !PT ;  /* 0x0000000432327c12 */ /* 0x000fe2000f8e30ff */
[--C-:B------:R-:W-:Y:S01]  /*0f60*/  IMAD R7, R45, 0x4, R15.reuse ;  /* 0x000000042d077824 */ /* 0x100fe200078e020f */
[----:B------:R-:W-:Y:S01]  /*0f70*/  LOP3.LUT R44, R44, UR4, RZ, 0x30, !PT ;  /* 0x000000042c2c7c12 */ /* 0x000fe2000f8e30ff */
[----:B------:R1:W-:Y:S01]  /*0f80*/  ATOMS.POPC.INC.32 RZ, [R30+URZ] ;  /* 0x000000001eff7f8c */ /* 0x0003e2000d8000ff */
[----:B------:R-:W-:Y:S01]  /*0f90*/  LOP3.LUT R49, R49, UR4, RZ, 0x30, !PT ;  /* 0x0000000431317c12 */ /* 0x000fe2000f8e30ff */
[--C-:B------:R-:W-:Y:S01]  /*0fa0*/  IMAD R29, R50, 0x4, R15.reuse ;  /* 0x00000004321d7824 */ /* 0x100fe200078e020f */
[----:B------:R-:W-:Y:S01]  /*0fb0*/  LOP3.LUT R48, R48, UR4, RZ, 0x30, !PT ;  /* 0x0000000430307c12 */ /* 0x000fe2000f8e30ff */
[--C-:B------:R-:W-:Y:S01]  /*0fc0*/  IMAD R6, R44, 0x4, R15.reuse ;  /* 0x000000042c067824 */ /* 0x100fe200078e020f */
[----:B------:R-:W-:Y:S01]  /*0fd0*/  SHF.R.U32.HI R43, RZ, UR5, R62 ;  /* 0x00000005ff2b7c19 */ /* 0x000fe2000801163e */
[--C-:B------:R-:W-:Y:S01]  /*0fe0*/  IMAD R28, R49, 0x4, R15.reuse ;  /* 0x00000004311c7824 */ /* 0x100fe200078e020f */
[----:B------:R-:W-:Y:S01]  /*0ff0*/  LOP3.LUT R47, R47, UR4, RZ, 0x30, !PT ;  /* 0x000000042f2f7c12 */ /* 0x000fe2000f8e30ff */
[----:B------:R-:W-:Y:S01]  /*1000*/  IMAD R27, R48, 0x4, R15 ;  /* 0x00000004301b7824 */ /* 0x000fe200078e020f */
[----:B------:R-:W-:Y:S01]  /*1010*/  SHF.R.U32.HI R42, RZ, UR5, R61 ;  /* 0x00000005ff2a7c19 */ /* 0x000fe2000801163d */
[----:B------:R1:W-:Y:S01]  /*1020*/  STL [R1+0x4], R7 ;  /* 0x0000040701007387 */ /* 0x0003e20000100800 */
[----:B------:R-:W-:Y:S01]  /*1030*/  LOP3.LUT R46, R46, UR4, RZ, 0x30, !PT ;  /* 0x000000042e2e7c12 */ /* 0x000fe2000f8e30ff */
[----:B------:R-:W-:Y:S01]  /*1040*/  IMAD R26, R47, 0x4, R15 ;  /* 0x000000042f1a7824 */ /* 0x000fe200078e020f */
[----:B------:R-:W-:Y:S01]  /*1050*/  SHF.R.U32.HI R41, RZ, UR5, R60 ;  /* 0x00000005ff297c19 */ /* 0x000fe2000801163c */
[----:B------:R1:W-:Y:S01]  /*1060*/  ATOMS.POPC.INC.32 RZ, [R31+URZ] ;  /* 0x000000001fff7f8c */ /* 0x0003e2000d8000ff */
[----:B------:R-:W-:Y:S01]  /*1070*/  SHF.R.U32.HI R40, RZ, UR5, R59 ;  /* 0x00000005ff287c19 */ /* 0x000fe2000801163b */
[----:B------:R-:W-:Y:S01]  /*1080*/  IMAD R25, R46, 0x4, R15 ;  /* 0x000000042e197824 */ /* 0x000fe200078e020f */
[----:B------:R-:W-:Y:S01]  /*1090*/  SHF.R.U32.HI R37, RZ, UR5, R58 ;  /* 0x00000005ff257c19 */ /* 0x000fe2000801163a */
[----:B------:R1:W-:Y:S01]  /*10a0*/  STL [R1], R6 ;  /* 0x0000000601007387 */ /* 0x0003e20000100800 */
[----:B------:R-:W-:-:S02]  /*10b0*/  LOP3.LUT R43, R43, UR4, RZ, 0x30, !PT ;  /* 0x000000042b2b7c12 */ /* 0x000fc4000f8e30ff */
[----:B------:R-:W-:Y:S01]  /*10c0*/  SHF.R.U32.HI R36, RZ, UR5, R57 ;  /* 0x00000005ff247c19 */ /* 0x000fe20008011639 */
[----:B------:R1:W-:Y:S01]  /*10d0*/  ATOMS.POPC.INC.32 RZ, [R29+URZ] ;  /* 0x000000001dff7f8c */ /* 0x0003e2000d8000ff */
[----:B------:R-:W-:Y:S01]  /*10e0*/  LOP3.LUT R42, R42, UR4, RZ, 0x30, !PT ;  /* 0x000000042a2a7c12 */ /* 0x000fe2000f8e30ff */
[--C-:B------:R-:W-:Y:S01]  /*10f0*/  IMAD R24, R43, 0x4, R15.reuse ;  /* 0x000000042b187824 */ /* 0x100fe200078e020f */
[----:B------:R-:W-:Y:S01]  /*1100*/  SHF.R.U32.HI R35, RZ, UR5, R56 ;  /* 0x00000005ff237c19 */ /* 0x000fe20008011638 */
[----:B------:R1:W-:Y:S01]  /*1110*/  ATOMS.POPC.INC.32 RZ, [R28+URZ] ;  /* 0x000000001cff7f8c */ /* 0x0003e2000d8000ff */
[----:B------:R-:W-:Y:S01]  /*1120*/  LOP3.LUT R41, R41, UR4, RZ, 0x30, !PT ;  /* 0x0000000429297c12 */ /* 0x000fe2000f8e30ff */
[----:B------:R-:W-:Y:S01]  /*1130*/  IMAD R23, R42, 0x4, R15 ;  /* 0x000000042a177824 */ /* 0x000fe200078e020f */
        /* <DEDUP_REMOVED lines=12> */
[----:B------:R-:W-:Y:S01]  /*1200*/  LOP3.LUT R35, R35, UR4, RZ, 0x30, !PT ;  /* 0x0000000423237c12 */ /* 0x000fe2000f8e30ff */
[----:B------:R1:W-:Y:S01]  /*1210*/  ATOMS.POPC.INC.32 RZ, [R7+URZ] ;  /* 0x0000000007ff7f8c */ /* 0x0003e2000d8000ff */
[----:B------:R-:W-:Y:S01]  /*1220*/  LOP3.LUT R34, R34, UR4, RZ, 0x30, !PT ;  /* 0x0000000422227c12 */ /* 0x000fe2000f8e30ff */
[--C-:B------:R-:W-:Y:S01]  /*1230*/  IMAD R19, R36, 0x4, R15.reuse ;  /* 0x0000000424137824 */ /* 0x100fe200078e020f */
[----:B------:R-:W-:Y:S01]  /*1240*/  LOP3.LUT R33, R33, UR4, RZ, 0x30, !PT ;  /* 0x0000000421217c12 */ /* 0x000fe2000f8e30ff */
[----:B------:R1:W-:Y:S01]  /*1250*/  ATOMS.POPC.INC.32 RZ, [R6+URZ] ;  /* 0x0000000006ff7f8c */ /* 0x0003e2000d8000ff */
[----:B------:R-:W-:Y:S01]  /*1260*/  LOP3.LUT R32, R32, UR4, RZ, 0x30, !PT ;  /* 0x0000000420207c12 */ /* 0x000fe2000f8e30ff */
[----:B------:R-:W-:-:S02]  /*1270*/  IMAD R18, R35, 0x4, R15 ;  /* 0x0000000423127824 */ /* 0x000fc400078e020f */
[----:B------:R1:W-:Y:S01]  /*1280*/  ATOMS.POPC.INC.32 RZ, [R24+URZ] ;  /* 0x0000000018ff7f8c */ /* 0x0003e2000d8000ff */
[--C-:B------:R-:W-:Y:S02]  /*1290*/  IMAD R17, R34, 0x4, R15.reuse ;  /* 0x0000000422117824 */ /* 0x100fe400078e020f */
[--C-:B------:R-:W-:Y:S01]  /*12a0*/  IMAD R16, R33, 0x4, R15.reuse ;  /* 0x0000000421107824 */ /* 0x100fe200078e020f */
[----:B------:R1:W-:Y:S01]  /*12b0*/  ATOMS.POPC.INC.32 RZ, [R23+URZ] ;  /* 0x0000000017ff7f8c */ /* 0x0003e2000d8000ff */
[----:B------:R-:W-:-:S03]  /*12c0*/  IMAD R15, R32, 0x4, R15 ;  /* 0x00000004200f7824 */ /* 0x000fc600078e020f */
[----:B------:R1:W-:Y:S04]  /*12d0*/  ATOMS.POPC.INC.32 RZ, [R22+URZ] ;  /* 0x0000000016ff7f8c */ /* 0x0003e8000d8000ff */
[----:B------:R1:W-:Y:S04]  /*12e0*/  ATOMS.POPC.INC.32 RZ, [R21+URZ] ;  /* 0x0000000015ff7f8c */ /* 0x0003e8000d8000ff */
[----:B------:R1:W-:Y:S04]  /*12f0*/  ATOMS.POPC.INC.32 RZ, [R20+URZ] ;  /* 0x0000000014ff7f8c */ /* 0x0003e8000d8000ff */
[----:B------:R1:W-:Y:S04]  /*1300*/  ATOMS.POPC.INC.32 RZ, [R19+URZ] ;  /* 0x0000000013ff7f8c */ /* 0x0003e8000d8000ff */
[----:B------:R1:W-:Y:S04]  /*1310*/  ATOMS.POPC.INC.32 RZ, [R18+URZ] ;  /* 0x0000000012ff7f8c */ /* 0x0003e8000d8000ff */
[----:B------:R1:W-:Y:S04]  /*1320*/  ATOMS.POPC.INC.32 RZ, [R17+URZ] ;  /* 0x0000000011ff7f8c */ /* 0x0003e8000d8000ff */
[----:B------:R1:W-:Y:S04]  /*1330*/  ATOMS.POPC.INC.32 RZ, [R16+URZ] ;  /* 0x0000000010ff7f8c */ /* 0x0003e8000d8000ff */
[----:B------:R1:W-:Y:S01]  /*1340*/  ATOMS.POPC.INC.32 RZ, [R15+URZ] ;  /* 0x000000000fff7f8c */ /* 0x0003e2000d8000ff */
[----:B------:R-:W-:Y:S06]  /*1350*/  BAR.SYNC.DEFER_BLOCKING 0x0 ;  /* 0x0000000000007b1d */ /* 0x000fec0000010000 */
[----:B0-----:R-:W-:Y:S05]  /*1360*/  @P1 BRA `(.L_x_13) ;  /* 0x00000000008c1947 */ /* 0x001fea0003800000 */
[----:B------:R-:W-:Y:S04]  /*1370*/  LDS R13, [R0] ;  /* 0x00000000000d7984 */ /* 0x000fe80000000800 */
[----:B------:R-:W0:Y:S04]  /*1380*/  LDS R14, [R0+0x400] ;  /* 0x00040000000e7984 */ /* 0x000e280000000800 */
[----:B------:R-:W2:Y:S04]  /*1390*/  LDS R52, [R0+0x800] ;  /* 0x0008000000347984 */ /* 0x000ea80000000800 */
[----:B------:R-:W3:Y:S04]  /*13a0*/  LDS R74, [R0+0xc00] ;  /* 0x000c0000004a7984 */ /* 0x000ee80000000800 */
[----:B------:R-:W4:Y:S04]  /*13b0*/  LDS R12, [R0+0x1000] ;  /* 0x00100000000c7984 */ /* 0x000f280000000800 */
[----:B------:R-:W5:Y:S04]  /*13c0*/  LDS R11, [R0+0x1400] ;  /* 0x00140000000b7984 */ /* 0x000f680000000800 */
[----:B------:R-:W5:Y:S04]  /*13d0*/  LDS R4, [R0+0x1800] ;  /* 0x0018000000047984 */ /* 0x000f680000000800 */
[----:B------:R-:W5:Y:S04]  /*13e0*/  LDS R10, [R0+0x1c00] ;  /* 0x001c0000000a7984 */ /* 0x000f680000000800 */
[----:B------:R-:W5:Y:S04]  /*13f0*/  LDS R9, [R0+0x2000] ;  /* 0x0020000000097984 */ /* 0x000f680000000800 */
[----:B------:R-:W5:Y:S04]  /*1400*/  LDS R8, [R0+0x2400] ;  /* 0x0024000000087984 */ /* 0x000f680000000800 */
[----:B-1----:R-:W1:Y:S01]  /*1410*/  LDS R6, [R0+0x2800] ;  /* 0x0028000000067984 */ /* 0x002e620000000800 */
[----:B0-----:R-:W-:-:S03]  /*1420*/  IMAD.IADD R75, R13, 0x1, R14 ;  /* 0x000000010d4b7824 */ /* 0x001fc600078e020e */
[----:B------:R0:W-:Y:S01]  /*1430*/  STS [R0+0x400], R13 ;  /* 0x0004000d00007388 */ /* 0x0001e20000000800 */
[----:B--2---:R-:W-:-:S03]  /*1440*/  IMAD.IADD R7, R75, 0x1, R52 ;  /* 0x000000014b077824 */ /* 0x004fc600078e0234 */
[----:B------:R1:W-:Y:S01]  /*1450*/  STS [R0+0x800], R75 ;  /* 0x0008004b00007388 */ /* 0x0003e20000000800 */
[----:B---3--:R-:W-:-:S03]  /*1460*/  IMAD.IADD R5, R7, 0x1, R74 ;  /* 0x0000000107057824 */ /* 0x008fc600078e024a */
[----:B------:R-:W2:Y:S01]  /*1470*/  LDS R52, [R0+0x2c00] ;  /* 0x002c000000347984 */ /* 0x000ea20000000800 */
[----:B----4-:R-:W-:-:S03]  /*1480*/  IMAD.IADD R12, R5, 0x1, R12 ;  /* 0x00000001050c7824 */ /* 0x010fc600078e020c */
[----:B------:R3:W-:Y:S01]  /*1490*/  STS [R0+0xc00], R7 ;  /* 0x000c000700007388 */ /* 0x0007e20000000800 */
[----:B-----5:R-:W-:-:S03]  /*14a0*/  IMAD.IADD R11, R12, 0x1, R11 ;  /* 0x000000010c0b7824 */ /* 0x020fc600078e020b */
[----:B------:R3:W-:Y:S01]  /*14b0*/  STS [R0+0x1000], R5 ;  /* 0x0010000500007388 */ /* 0x0007e20000000800 */
[----:B------:R-:W-:-:S03]  /*14c0*/  IMAD.IADD R77, R11, 0x1, R4 ;  /* 0x000000010b4d7824 */ /* 0x000fc600078e0204 */
[----:B------:R3:W-:Y:S01]  /*14d0*/  STS [R0+0x1400], R12 ;  /* 0x0014000c00007388 */ /* 0x0007e20000000800 */
[----:B------:R-:W-:-:S03]  /*14e0*/  IMAD.IADD R10, R77, 0x1, R10 ;  /* 0x000000014d0a7824 */ /* 0x000fc600078e020a */
[----:B------:R3:W-:Y:S01]  /*14f0*/  STS [R0+0x1800], R11 ;  /* 0x0018000b00007388 */ /* 0x0007e20000000800 */
[----:B------:R-:W-:-:S03]  /*1500*/  IMAD.IADD R9, R10, 0x1, R9 ;  /* 0x000000010a097824 */ /* 0x000fc600078e0209 */
[----:B------:R3:W-:Y:S01]  /*1510*/  STS [R0+0x1c00], R77 ;  /* 0x001c004d00007388 */ /* 0x0007e20000000800 */
[----:B0-----:R-:W-:-:S03]  /*1520*/  IMAD.IADD R13, R9, 0x1, R8 ;  /* 0x00000001090d7824 */ /* 0x001fc600078e0208 */
[----:B------:R3:W-:Y:S01]  /*1530*/  STS [R0+0x2000], R10 ;  /* 0x0020000a00007388 */ /* 0x0007e20000000800 */
[----:B-1----:R-:W-:-:S03]  /*1540*/  IMAD.IADD R75, R13, 0x1, R6 ;  /* 0x000000010d4b7824 */ /* 0x002fc600078e0206 */
[----:B------:R3:W-:Y:S04]  /*1550*/  STS [R0+0x2400], R9 ;  /* 0x0024000900007388 */ /* 0x0007e80000000800 */
[----:B------:R3:W-:Y:S04]  /*1560*/  STS [R0+0x2800], R13 ;  /* 0x0028000d00007388 */ /* 0x0007e80000000800 */
[----:B------:R3:W-:Y:S04]  /*1570*/  STS [R0], RZ ;  /* 0x000000ff00007388 */ /* 0x0007e80000000800 */
[----:B------:R3:W-:Y:S01]  /*1580*/  STS [R0+0x2c00], R75 ;  /* 0x002c004b00007388 */ /* 0x0007e20000000800 */
[----:B--2---:R-:W-:-:S07]  /*1590*/  IMAD.IADD R52, R75, 0x1, R52 ;  /* 0x000000014b347824 */ /* 0x004fce00078e0234 */
.L_x_13:
[----:B------:R-:W-:Y:S05]  /*15a0*/  BSYNC.RECONVERGENT B0 ;  /* 0x0000000000007941 */ /* 0x000fea0003800200 */
.L_x_12:
[----:B------:R-:W-:Y:S01]  /*15b0*/  ISETP.NE.AND P0, PT, R52, 0x1c80, PT ;  /* 0x00001c803400780c */ /* 0x000fe20003f05270 */
[----:B---3--:R-:W-:-:S03]  /*15c0*/  @!P1 IMAD R5, R72, 0x100, R39 ;  /* 0x0000010048059824 */ /* 0x008fc600078e0227 */
[----:B------:R-:W-:Y:S01]  /*15d0*/  ISETP.LT.U32.AND P0, PT, R39, 0x100, !P0 ;  /* 0x000001002700780c */ /* 0x000fe20004701070 */
[----:B------:R-:W-:Y:S01]  /*15e0*/  @!P1 IMAD.WIDE R2, R5, 0x4, R2 ;  /* 0x0000000405029825 */ /* 0x000fe200078e0202 */
[----:B------:R-:W-:-:S05]  /*15f0*/  @!P1 LOP3.LUT R5, R52, 0x40000000, RZ, 0xfc, !PT ;  /* 0x4000000034059812 */ /* 0x000fca00078efcff */
[----:B------:R0:W-:Y:S06]  /*1600*/  @!P1 STG.E.STRONG.SYS desc[UR6][R2.64], R5 ;  /* 0x0000000502009986 */ /* 0x0001ec000c115906 */
[----:B------:R-:W-:Y:S06]  /*1610*/  BAR.RED.OR.DEFER_BLOCKING 0x0, P0 ;  /* 0x0000000000007b1d */ /* 0x000fec0000014800 */
[----:B------:R-:W2:Y:S02]  /*1620*/  B2R.RESULT RZ, P0 ;  /* 0x0000000000ff731c */ /* 0x000ea40000004000 */
[----:B0-2---:R-:W-:Y:S05]  /*1630*/  @!P0 BRA `(.L_x_14) ;  /* 0x0000000800ac8947 */ /* 0x005fea0003800000 */
[----:B------:R-:W-:Y:S01]  /*1640*/  BSSY B1, `(.L_x_15) ;  /* 0x0000033000017945 */ /* 0x000fe20003800000 */
[----:B-1----:R-:W-:-:S03]  /*1650*/  IMAD R7, R39, 0x8, R73 ;  /* 0x0000000827077824 */ /* 0x002fc600078e0249 */
[----:B------:R-:W-:Y:S05]  /*1660*/  @P1 BRA `(.L_x_16) ;  /* 0x0000000000c01947 */ /* 0x000fea0003800000 */
[----:B------:R-:W0:Y:S02]  /*1670*/  LDCU.64 UR8, c[0x0][0x398] ;  /* 0x00007300ff0877ac */ /* 0x000e240008000a00 */
[----:B0-----:R-:W-:-:S04]  /*1680*/  LEA R4, P0, R39, UR8, 0x3 ;  /* 0x0000000827047c11 */ /* 0x001fc8000f8018ff */
[----:B------:R-:W-:-:S05]  /*1690*/  LEA.HI.X R5, R39, UR9, RZ, 0x3, P0 ;  /* 0x0000000927057c11 */ /* 0x000fca00080f1cff */
[----:B------:R-:W2:Y:S01]  /*16a0*/  LDG.E.64 R2, desc[UR6][R4.64] ;  /* 0x0000000604027981 */ /* 0x000ea2000c1e1b00 */
[----:B------:R-:W-:-:S04]  /*16b0*/  ISETP.GT.U32.AND P0, PT, R39, R51, PT ;  /* 0x000000332700720c */ /* 0x000fc80003f04070 */
[----:B------:R-:W-:-:S04]  /*16c0*/  SEL R9, RZ, 0x1c80, !P0 ;  /* 0x00001c80ff097807 */ /* 0x000fc80004000000 */
[----:B--2---:R-:W-:Y:S01]  /*16d0*/  IADD3 R2, P0, PT, R2, -R9, RZ ;  /* 0x8000000902027210 */ /* 0x004fe20007f1e0ff */
[----:B------:R-:W-:-:S03]  /*16e0*/  IMAD.MOV.U32 R9, RZ, RZ, R52 ;  /* 0x000000ffff097224 */ /* 0x000fc600078e0034 */
[----:B------:R-:W-:Y:S02]  /*16f0*/  IADD3.X R3, PT, PT, R3, -0x1, RZ, P0, !PT ;  /* 0xffffffff03037810 */ /* 0x000fe400007fe4ff */
[----:B------:R-:W-:-:S03]  /*1700*/  ISETP.GE.AND P0, PT, R72, 0x1, PT ;  /* 0x000000014800780c */ /* 0x000fc60003f06270 */
[----:B------:R0:W-:Y:S10]  /*1710*/  STS.64 [R7+0x7200], R2 ;  /* 0x0072000207007388 */ /* 0x0001f40000000a00 */
[----:B------:R-:W-:Y:S05]  /*1720*/  @!P0 BRA `(.L_x_17) ;  /* 0x00000000006c8947 */ /* 0x000fea0003800000 */
[----:B------:R-:W-:Y:S01]  /*1730*/  BSSY B0, `(.L_x_18) ;  /* 0x0000019000007945 */ /* 0x000fe20003800000 */
[----:B------:R-:W-:Y:S02]  /*1740*/  IMAD.MOV.U32 R0, RZ, RZ, -0x1 ;  /* 0xffffffffff007424 */ /* 0x000fe400078e00ff */
[----:B------:R-:W-:Y:S02]  /*1750*/  IMAD.MOV.U32 R4, RZ, RZ, R72 ;  /* 0x000000ffff047224 */ /* 0x000fe400078e0048 */
[----:B------:R-:W-:-:S07]  /*1760*/  IMAD.MOV.U32 R9, RZ, RZ, R52 ;  /* 0x000000ffff097224 */ /* 0x000fce00078e0034 */
.L_x_22:
[----:B0-----:R-:W0:Y:S01]  /*1770*/  LDC.64 R2, c[0x0][0x380] ;  /* 0x0000e000ff027b82 */ /* 0x001e220000000a00 */
[----:B------:R-:W-:Y:S01]  /*1780*/  VIADD R11, R4, 0xffffffff ;  /* 0xffffffff040b7836 */ /* 0x000fe20000000000 */
[----:B------:R-:W-:Y:S03]  /*1790*/  BSSY B2, `(.L_x_19) ;  /* 0x0000008000027945 */ /* 0x000fe60003800000 */
[----:B------:R-:W-:-:S04]  /*17a0*/  IMAD R5, R11, 0x100, R39 ;  /* 0x000001000b057824 */ /* 0x000fc800078e0227 */
[----:B0-----:R-:W-:-:S07]  /*17b0*/  IMAD.WIDE R2, R5, 0x4, R2 ;  /* 0x0000000405027825 */ /* 0x001fce00078e0202 */
.L_x_20:
[----:B------:R-:W-:Y:S05]  /*17c0*/  YIELD ;  /* 0x0000000000007946 */ /* 0x000fea0003800000 */
[----:B------:R0:W-:Y:S06]  /*17d0*/  MEMBAR.SC.CTA ;  /* 0x0000000000007992 */ /* 0x0001ec0000000000 */
[----:B0-----:R-:W2:Y:S02]  /*17e0*/  LDG.E.STRONG.SYS R5, desc[UR6][R2.64] ;  /* 0x0000000602057981 */ /* 0x001ea4000c1f5900 */
[----:B--2---:R-:W-:-:S13]  /*17f0*/  ISETP.NE.AND P0, PT, R5, RZ, PT ;  /* 0x000000ff0500720c */ /* 0x004fda0003f05270 */
[----:B------:R-:W-:Y:S05]  /*1800*/  @!P0 BRA `(.L_x_20) ;  /* 0xfffffffc00ec8947 */ /* 0x000fea000383ffff */
[----:B------:R-:W-:Y:S05]  /*1810*/  BSYNC B2 ;  /* 0x0000000000027941 */ /* 0x000fea0003800000 */
.L_x_19:
[----:B------:R-:W-:Y:S01]  /*1820*/  BSSY.RECONVERGENT B2, `(.L_x_21) ;  /* 0x0000006000027945 */ /* 0x000fe20003800200 */
[C---:B------:R-:W-:Y:S02]  /*1830*/  ISETP.GT.AND P0, PT, R5.reuse, -0x1, PT ;  /* 0xffffffff0500780c */ /* 0x040fe40003f04270 */
[----:B------:R-:W-:Y:S01]  /*1840*/  LOP3.LUT R2, R5, 0x3fffffff, RZ, 0xc0, !PT ;  /* 0x3fffffff05027812 */ /* 0x000fe200078ec0ff */
[----:B------:R-:W-:Y:S05]  /*1850*/  WARPSYNC.EXCLUSIVE R0 ;  /* 0x0000000000007348 */ /* 0x000fea0003a00000 */
[----:B------:R-:W-:-:S05]  /*1860*/  IMAD.IADD R9, R2, 0x1, R9 ;  /* 0x0000000102097824 */ /* 0x000fca00078e0209 */
[----:B------:R-:W-:-:S07]  /*1870*/  VOTE.ANY R0, PT, P0 ;  /* 0x0000000000007806 */ /* 0x000fce00000e0100 */
[----:B------:R-:W-:Y:S05]  /*1880*/  BSYNC.RECONVERGENT B2 ;  /* 0x0000000000027941 */ /* 0x000fea0003800200 */
.L_x_21:
[----:B------:R-:W-:Y:S01]  /*1890*/  ISETP.GT.U32.AND P1, PT, R4, 0x1, PT ;  /* 0x000000010400780c */ /* 0x000fe20003f24070 */
[----:B------:R-:W-:-:S12]  /*18a0*/  IMAD.MOV.U32 R4, RZ, RZ, R11 ;  /* 0x000000ffff047224 */ /* 0x000fd800078e000b */
[----:B------:R-:W-:Y:S05]  /*18b0*/  @P0 BRA P1, `(.L_x_22) ;  /* 0xfffffffc00ac0947 */ /* 0x000fea000083ffff */
[----:B------:R-:W-:Y:S05]  /*18c0*/  BSYNC B0 ;  /* 0x0000000000007941 */ /* 0x000fea0003800000 */
.L_x_18:
[----:B------:R1:W2:Y:S02]  /*18d0*/  LDS.64 R2, [R7+0x7200] ;  /* 0x0072000007027984 */ /* 0x0002a40000000a00 */
.L_x_17:
[----:B------:R-:W3:Y:S01]  /*18e0*/  LDC.64 R4, c[0x0][0x380] ;  /* 0x0000e000ff047b82 */ /* 0x000ee20000000a00 */
[C---:B------:R-:W-:Y:S01]  /*18f0*/  IMAD.IADD R11, R9.reuse, 0x1, -R52 ;  /* 0x00000001090b7824 */ /* 0x040fe200078e0a34 */
[----:B------:R-:W-:Y:S01]  /*1900*/  LOP3.LUT R9, R9, 0x80000000, RZ, 0xfc, !PT ;  /* 0x8000000009097812 */ /* 0x000fe200078efcff */
[----:B------:R-:W-:-:S03]  /*1910*/  IMAD R13, R72, 0x100, R39 ;  /* 0x00000100480d7824 */ /* 0x000fc600078e0227 */
[----:B0-2---:R-:W-:-:S04]  /*1920*/  IADD3 R2, P0, PT, R11, R2, RZ ;  /* 0x000000020b027210 */ /* 0x005fc80007f1e0ff */
[----:B------:R-:W-:-:S05]  /*1930*/  LEA.HI.X.SX32 R3, R11, R3, 0x1, P0 ;  /* 0x000000030b037211 */ /* 0x000fca00000f0eff */
[----:B------:R0:W-:Y:S01]  /*1940*/  STS.64 [R7+0x7200], R2 ;  /* 0x0072000207007388 */ /* 0x0001e20000000a00 */
[----:B---3--:R-:W-:-:S05]  /*1950*/  IMAD.WIDE R4, R13, 0x4, R4 ;  /* 0x000000040d047825 */ /* 0x008fca00078e0204 */
[----:B------:R0:W-:Y:S02]  /*1960*/  STG.E.STRONG.SYS desc[UR6][R4.64], R9 ;  /* 0x0000000904007986 */ /* 0x0001e4000c115906 */
.L_x_16:
[----:B------:R-:W-:Y:S05]  /*1970*/  BSYNC B1 ;  /* 0x0000000000017941 */ /* 0x000fea0003800000 */
.L_x_15:
[----:B0-----:R-:W0:Y:S01]  /*1980*/  LDC.64 R4, c[0x0][0x390] ;  /* 0x0000e400ff047b82 */ /* 0x001e220000000a00 */
[----:B------:R-:W-:Y:S02]  /*1990*/  IMAD.MOV.U32 R3, RZ, RZ, 0x1c80 ;  /* 0x00001c80ff037424 */ /* 0x000fe400078e00ff */
[----:B------:R-:W-:Y:S02]  /*19a0*/  IMAD R73, R51, 0x8, R73 ;  /* 0x0000000833497824 */ /* 0x000fe400078e0249 */
[----:B------:R-:W-:-:S03]  /*19b0*/  IMAD R0, R72, R3, 0x1c80 ;  /* 0x00001c8048007424 */ /* 0x000fc600078e0203 */
[----:B------:R-:W2:Y:S01]  /*19c0*/  LDC R11, c[0x0][0x3c0] ;  /* 0x0000f000ff0b7b82 */ /* 0x000ea20000000800 */
[----:B0-----:R-:W-:Y:S02]  /*19d0*/  ISETP.EQ.U32.AND P1, PT, R4, RZ, PT ;  /* 0x000000ff0400720c */ /* 0x001fe40003f22070 */
[----:B--2---:R-:W-:-:S04]  /*19e0*/  ISETP.GE.AND P0, PT, R0, R11, PT ;  /* 0x0000000b0000720c */ /* 0x004fc80003f06270 */
[----:B------:R-:W-:-:S04]  /*19f0*/  ISETP.EQ.OR.EX P0, PT, R5, RZ, !P0, P1 ;  /* 0x000000ff0500720c */ /* 0x000fc80004702710 */
[----:B------:R-:W-:-:S13]  /*1a00*/  ISETP.GT.U32.OR P0, PT, R39, 0xff, P0 ;  /* 0x000000ff2700780c */ /* 0x000fda0000704470 */
[----:B------:R-:W-:Y:S05]  /*1a10*/  @P0 BRA `(.L_x_23) ;  /* 0x0000000000240947 */ /* 0x000fea0003800000 */
[----:B------:R-:W0:Y:S01]  /*1a20*/  LDS.64 R2, [R7+0x7200] ;  /* 0x0072000007027984 */ /* 0x000e220000000a00 */
[C---:B------:R-:W-:Y:S02]  /*1a30*/  ISETP.GT.U32.AND P0, PT, R39.reuse, R51, PT ;  /* 0x000000332700720c */ /* 0x040fe40003f04070 */
[C---:B------:R-:W-:Y:S02]  /*1a40*/  LEA R4, P2, R39.reuse, R4, 0x3 ;  /* 0x0000000427047211 */ /* 0x040fe400078418ff */
[----:B------:R-:W-:Y:S02]  /*1a50*/  SEL R13, RZ, 0x1c80, !P0 ;  /* 0x00001c80ff0d7807 */ /* 0x000fe40004000000 */
[--C-:B------:R-:W-:Y:S02]  /*1a60*/  SHF.R.S32.HI R9, RZ, 0x1f, R52.reuse ;  /* 0x0000001fff097819 */ /* 0x100fe40000011434 */
[----:B------:R-:W-:Y:S02]  /*1a70*/  LEA.HI.X R5, R39, R5, RZ, 0x3, P2 ;  /* 0x0000000527057211 */ /* 0x000fe400010f1cff */
[----:B0-----:R-:W-:-:S04]  /*1a80*/  IADD3 R2, P0, P1, R2, R13, R52 ;  /* 0x0000000d02027210 */ /* 0x001fc8000791e034 */
[----:B------:R-:W-:-:S05]  /*1a90*/  IADD3.X R3, PT, PT, R3, RZ, R9, P0, P1 ;  /* 0x000000ff03037210 */ /* 0x000fca00007e2409 */
[----:B------:R0:W-:Y:S04]  /*1aa0*/  STG.E.64 desc[UR6][R4.64], R2 ;  /* 0x0000000204007986 */ /* 0x0001e8000c101b06 */
.L_x_23:
[----:B------:R-:W-:Y:S05]  /*1ab0*/  WARPSYNC.ALL ;  /* 0x0000000000007948 */ /* 0x000fea0003800000 */
[----:B------:R-:W-:Y:S01]  /*1ac0*/  BAR.SYNC.DEFER_BLOCKING 0x0 ;  /* 0x0000000000007b1d */ /* 0x000fe20000010000 */
[----:B------:R-:W-:-:S05]  /*1ad0*/  ISETP.GT.AND P0, PT, R0, R11, PT ;  /* 0x0000000b0000720c */ /* 0x000fca0003f04270 */
[----:B0-----:R0:W2:Y:S08]  /*1ae0*/  LDS.64 R2, [R73+0x7200] ;  /* 0x0072000049027984 */ /* 0x0010b00000000a00 */
[----:B0-----:R-:W-:Y:S05]  /*1af0*/  @P0 BRA `(.L_x_24) ;  /* 0x0000000000700947 */ /* 0x001fea0003800000 */
[----:B------:R-:W0:Y:S01]  /*1b00*/  LDCU.64 UR8, c[0x0][0x3a0] ;  /* 0x00007400ff0877ac */ /* 0x000e220008000a00 */
[C---:B------:R-:W-:Y:S02]  /*1b10*/  LOP3.LUT R5, R39.reuse, 0x3e0, RZ, 0xc0, !PT ;  /* 0x000003e027057812 */ /* 0x040fe400078ec0ff */
[----:B------:R-:W-:-:S05]  /*1b20*/  LOP3.LUT R38, R39, 0x1f, RZ, 0xc0, !PT ;  /* 0x0000001f27267812 */ /* 0x000fca00078ec0ff */
[----:B------:R-:W-:-:S05]  /*1b30*/  IMAD R5, R5, 0x13, R38 ;  /* 0x0000001305057824 */ /* 0x000fca00078e0226 */
[----:B--2---:R-:W-:-:S05]  /*1b40*/  IADD3 R0, P0, PT, R5, R2, RZ ;  /* 0x0000000205007210 */ /* 0x004fca0007f1e0ff */
[----:B------:R-:W-:Y:S01]  /*1b50*/  IMAD.X R3, RZ, RZ, R3, P0 ;  /* 0x000000ffff037224 */ /* 0x000fe200000e0603 */
[----:B0-----:R-:W-:-:S04]  /*1b60*/  LEA R2, P0, R0, UR8, 0x2 ;  /* 0x0000000800027c11 */ /* 0x001fc8000f8010ff */
[----:B------:R-:W-:-:S05]  /*1b70*/  LEA.HI.X R3, R0, UR9, R3, 0x2, P0 ;  /* 0x0000000900037c11 */ /* 0x000fca00080f1403 */
[----:B------:R-:W-:Y:S04]  /*1b80*/  STG.E desc[UR6][R2.64], R71 ;  /* 0x0000004702007986 */ /* 0x000fe8000c101906 */
        /* <DEDUP_REMOVED lines=17> */
[----:B------:R-:W-:Y:S01]  /*1ca0*/  STG.E desc[UR6][R2.64+0x900], R53 ;  /* 0x0009003502007986 */ /* 0x000fe2000c101906 */
[----:B------:R-:W-:Y:S05]  /*1cb0*/  EXIT ;  /* 0x000000000000794d */ /* 0x000fea0003800000 */
.L_x_24:
[----:B------:R-:W0:Y:S01]  /*1cc0*/  LDCU.64 UR8, c[0x0][0x3a0] ;  /* 0x00007400ff0877ac */ /* 0x000e220008000a00 */
[C---:B------:R-:W-:Y:S01]  /*1cd0*/  LOP3.LUT R5, R39.reuse, 0x3e0, RZ, 0xc0, !PT ;  /* 0x000003e027057812 */ /* 0x040fe200078ec0ff */
[----:B------:R-:W-:Y:S01]  /*1ce0*/  IMAD R72, R72, -0x1c80, R11 ;  /* 0xffffe38048487824 */ /* 0x000fe200078e020b */
[----:B------:R-:W-:-:S05]  /*1cf0*/  LOP3.LUT R38, R39, 0x1f, RZ, 0xc0, !PT ;  /* 0x0000001f27267812 */ /* 0x000fca00078ec0ff */
[----:B------:R-:W-:-:S04]  /*1d00*/  IMAD R5, R5, 0x13, R38 ;  /* 0x0000001305057824 */ /* 0x000fc800078e0226 */
[C---:B-1----:R-:W-:Y:S01]  /*1d10*/  VIADD R7, R5.reuse, 0x20 ;  /* 0x0000002005077836 */ /* 0x042fe20000000000 */
[C---:B--2---:R-:W-:Y:S01]  /*1d20*/  IADD3 R0, P0, PT, R5.reuse, R2, RZ ;  /* 0x0000000205007210 */ /* 0x044fe20007f1e0ff */
[C---:B------:R-:W-:Y:S01]  /*1d30*/  VIADD R9, R5.reuse, 0x40 ;  /* 0x0000004005097836 */ /* 0x040fe20000000000 */
[CC--:B------:R-:W-:Y:S01]  /*1d40*/  ISETP.GE.AND P1, PT, R5.reuse, R72.reuse, PT ;  /* 0x000000480500720c */ /* 0x0c0fe20003f26270 */
[----:B------:R-:W-:Y:S01]  /*1d50*/  VIADD R11, R5, 0x60 ;  /* 0x00000060050b7836 */ /* 0x000fe20000000000 */
[-C--:B------:R-:W-:Y:S01]  /*1d60*/  ISETP.GE.AND P2, PT, R7, R72.reuse, PT ;  /* 0x000000480700720c */ /* 0x080fe20003f46270 */
[----:B------:R-:W-:Y:S01]  /*1d70*/  IMAD.X R3, RZ, RZ, R3, P0 ;  /* 0x000000ffff037224 */ /* 0x000fe200000e0603 */
[C---:B0-----:R-:W-:Y:S01]  /*1d80*/  LEA R2, P0, R0.reuse, UR8, 0x2 ;  /* 0x0000000800027c11 */ /* 0x041fe2000f8010ff */
[----:B------:R-:W-:Y:S01]  /*1d90*/  VIADD R7, R5, 0x80 ;  /* 0x0000008005077836 */ /* 0x000fe20000000000 */
[----:B------:R-:W-:Y:S01]  /*1da0*/  ISETP.GE.AND P3, PT, R9, R72, PT ;  /* 0x000000480900720c */ /* 0x000fe20003f66270 */
[----:B------:R-:W-:Y:S01]  /*1db0*/  VIADD R9, R5, 0xa0 ;  /* 0x000000a005097836 */ /* 0x000fe20000000000 */
[----:B------:R-:W-:-:S02]  /*1dc0*/  LEA.HI.X R3, R0, UR9, R3, 0x2, P0 ;  /* 0x0000000900037c11 */ /* 0x000fc400080f1403 */
[-C--:B------:R-:W-:Y:S01]  /*1dd0*/  ISETP.GE.AND P5, PT, R7, R72.reuse, PT ;  /* 0x000000480700720c */ /* 0x080fe20003fa6270 */
[----:B------:R-:W-:Y:S01]  /*1de0*/  VIADD R7, R5, 0xe0 ;  /* 0x000000e005077836 */ /* 0x000fe20000000000 */
[-C--:B------:R-:W-:Y:S01]  /*1df0*/  ISETP.GE.AND P4, PT, R11, R72.reuse, PT ;  /* 0x000000480b00720c */ /* 0x080fe20003f86270 */
[----:B------:R-:W-:Y:S01]  /*1e00*/  VIADD R11, R5, 0xc0 ;  /* 0x000000c0050b7836 */ /* 0x000fe20000000000 */
[----:B------:R0:W-:Y:S01]  /*1e10*/  @!P1 STG.E desc[UR6][R2.64], R71 ;  /* 0x0000004702009986 */ /* 0x0001e2000c101906 */
[-C--:B------:R-:W-:Y:S01]  /*1e20*/  ISETP.GE.AND P6, PT, R9, R72.reuse, PT ;  /* 0x000000480900720c */ /* 0x080fe20003fc6270 */
[----:B------:R-:W-:Y:S01]  /*1e30*/  VIADD R9, R5, 0x100 ;  /* 0x0000010005097836 */ /* 0x000fe20000000000 */
[-C--:B------:R-:W-:Y:S01]  /*1e40*/  ISETP.GE.AND P1, PT, R7, R72.reuse, PT ;  /* 0x000000480700720c */ /* 0x080fe20003f26270 */
[----:B------:R-:W-:Y:S01]  /*1e50*/  VIADD R7, R5, 0x120 ;  /* 0x0000012005077836 */ /* 0x000fe20000000000 */
[-C--:B------:R-:W-:Y:S01]  /*1e60*/  ISETP.GE.AND P0, PT, R11, R72.reuse, PT ;  /* 0x000000480b00720c */ /* 0x080fe20003f06270 */
[----:B------:R0:W-:Y:S01]  /*1e70*/  @!P2 STG.E desc[UR6][R2.64+0x80], R70 ;  /* 0x000080460200a986 */ /* 0x0001e2000c101906 */
[----:B------:R-:W-:Y:S01]  /*1e80*/  ISETP.GE.AND P2, PT, R9, R72, PT ;  /* 0x000000480900720c */ /* 0x000fe20003f46270 */
[----:B------:R-:W-:-:S02]  /*1e90*/  VIADD R9, R5, 0x140 ;  /* 0x0000014005097836 */ /* 0x000fc40000000000 */
[----:B------:R0:W-:Y:S01]  /*1ea0*/  @!P3 STG.E desc[UR6][R2.64+0x100], R69 ;  /* 0x000100450200b986 */ /* 0x0001e2000c101906 */
[-C--:B------:R-:W-:Y:S01]  /*1eb0*/  ISETP.GE.AND P3, PT, R7, R72.reuse, PT ;  /* 0x000000480700720c */ /* 0x080fe20003f66270 */
[----:B------:R-:W-:Y:S02]  /*1ec0*/  VIADD R7, R5, 0x160 ;  /* 0x0000016005077836 */ /* 0x000fe40000000000 */
[----:B------:R0:W-:Y:S01]  /*1ed0*/  @!P4 STG.E desc[UR6][R2.64+0x180], R68 ;  /* 0x000180440200c986 */ /* 0x0001e2000c101906 */
[-C--:B------:R-:W-:Y:S01]  /*1ee0*/  ISETP.GE.AND P4, PT, R9, R72.reuse, PT ;  /* 0x000000480900720c */ /* 0x080fe20003f86270 */
[----:B------:R-:W-:Y:S02]  /*1ef0*/  VIADD R9, R5, 0x180 ;  /* 0x0000018005097836 */ /* 0x000fe40000000000 */
        /* <DEDUP_REMOVED lines=14> */
[C---:B------:R-:W-:Y:S02]  /*1fe0*/  VIADD R7, R5.reuse, 0x220 ;  /* 0x0000022005077836 */ /* 0x040fe40000000000 */
[----:B------:R-:W-:Y:S01]  /*1ff0*/  VIADD R5, R5, 0x240 ;  /* 0x0000024005057836 */ /* 0x000fe20000000000 */
[----:B------:R0:W-:Y:S01]  /*2000*/  @!P3 STG.E desc[UR6][R2.64+0x480], R62 ;  /* 0x0004803e0200b986 */ /* 0x0001e2000c101906 */
[----:B------:R-:W-:-:S03]  /*2010*/  ISETP.GE.AND P3, PT, R9, R72, PT ;  /* 0x000000480900720c */ /* 0x000fc60003f66270 */
[----:B------:R0:W-:Y:S01]  /*2020*/  @!P4 STG.E desc[UR6][R2.64+0x500], R61 ;  /* 0x0005003d0200c986 */ /* 0x0001e2000c101906 */
[----:B------:R-:W-:-:S03]  /*2030*/  ISETP.GE.AND P4, PT, R7, R72, PT ;  /* 0x000000480700720c */ /* 0x000fc60003f86270 */
[----:B------:R0:W-:Y:S01]  /*2040*/  @!P5 STG.E desc[UR6][R2.64+0x580], R60 ;  /* 0x0005803c0200d986 */ /* 0x0001e2000c101906 */
[----:B------:R-:W-:-:S03]  /*2050*/  ISETP.GE.AND P5, PT, R5, R72, PT ;  /* 0x000000480500720c */ /* 0x000fc60003fa6270 */
[----:B------:R0:W-:Y:S04]  /*2060*/  @!P6 STG.E desc[UR6][R2.64+0x600], R59 ;  /* 0x0006003b0200e986 */ /* 0x0001e8000c101906 */
[----:B------:R0:W-:Y:S04]  /*2070*/  @!P0 STG.E desc[UR6][R2.64+0x680], R58 ;  /* 0x0006803a02008986 */ /* 0x0001e8000c101906 */
[----:B------:R0:W-:Y:S04]  /*2080*/  @!P1 STG.E desc[UR6][R2.64+0x700], R57 ;  /* 0x0007003902009986 */ /* 0x0001e8000c101906 */
[----:B------:R0:W-:Y:S04]  /*2090*/  @!P2 STG.E desc[UR6][R2.64+0x780], R56 ;  /* 0x000780380200a986 */ /* 0x0001e8000c101906 */
[----:B------:R0:W-:Y:S04]  /*20a0*/  @!P3 STG.E desc[UR6][R2.64+0x800], R55 ;  /* 0x000800370200b986 */ /* 0x0001e8000c101906 */
[----:B------:R0:W-:Y:S01]  /*20b0*/  @!P4 STG.E desc[UR6][R2.64+0x880], R54 ;  /* 0x000880360200c986 */ /* 0x0001e2000c101906 */
[----:B------:R-:W-:Y:S05]  /*20c0*/  @P5 EXIT ;  /* 0x000000000000594d */ /* 0x000fea0003800000 */
[----:B------:R-:W-:Y:S01]  /*20d0*/  STG.E desc[UR6][R2.64+0x900], R53 ;  /* 0x0009003502007986 */ /* 0x000fe2000c101906 */
[----:B------:R-:W-:Y:S05]  /*20e0*/  EXIT ;  /* 0x000000000000794d */ /* 0x000fea0003800000 */
.L_x_14:
[----:B------:R-:W-:Y:S01]  /*20f0*/  IMAD.MOV.U32 R38, RZ, RZ, RZ ;  /* 0x000000ffff267224 */ /* 0x000fe200078e00ff */
[C---:B------:R-:W-:Y:S01]  /*2100*/  ISETP.GT.U32.AND P0, PT, R39.reuse, 0x1f, PT ;  /* 0x0000001f2700780c */ /* 0x040fe20003f04070 */
[----:B------:R-:W-:Y:S05]  /*2110*/  WARPSYNC.ALL ;  /* 0x0000000000007948 */ /* 0x000fea0003800000 */
[----:B------:R-:W-:-:S04]  /*2120*/  IMAD.HI.U32 R0, R39, 0x15555556, R38 ;  /* 0x1555555627007827 */ /* 0x000fc800078e0026 */
[----:B------:R-:W-:-:S05]  /*2130*/  IMAD R3, R0, 0x4, R73 ;  /* 0x0000000400037824 */ /* 0x000fca00078e0249 */
[----:B------:R0:W-:Y:S01]  /*2140*/  STS [R3+0x3410], R52 ;  /* 0x0034103403007388 */ /* 0x0001e20000000800 */
[----:B------:R-:W-:Y:S06]  /*2150*/  BAR.SYNC.DEFER_BLOCKING 0x0 ;  /* 0x0000000000007b1d */ /* 0x000fec0000010000 */
[----:B------:R-:W-:Y:S05]  /*2160*/  @P0 BRA `(.L_x_25) ;  /* 0x0000000000e40947 */ /* 0x000fea0003800000 */
[C-C-:B------:R-:W-:Y:S01]  /*2170*/  IMAD R0, R39.reuse, 0x34, R73.reuse ;  /* 0x0000003427007824 */ /* 0x140fe200078e0249 */
[----:B------:R-:W-:Y:S01]  /*2180*/  UMOV UR5, 0xffffffff ;  /* 0xffffffff00057882 */ /* 0x000fe20000000000 */
[C-C-:B------:R-:W-:Y:S02]  /*2190*/  IMAD R4, R39.reuse, 0x34, R73.reuse ;  /* 0x0000003427047824 */ /* 0x140fe400078e0249 */
[----:B0-----:R-:W-:Y:S01]  /*21a0*/  IMAD R3, R39, 0x34, R73 ;  /* 0x0000003427037824 */ /* 0x001fe200078e0249 */
[----:B------:R-:W-:Y:S04]  /*21b0*/  LDS R14, [R0+0x3410] ;  /* 0x00341000000e7984 */ /* 0x000fe80000000800 */
[----:B------:R-:W-:Y:S04]  /*21c0*/  LDS R13, [R0+0x3414] ;  /* 0x00341400000d7984 */ /* 0x000fe80000000800 */
[----:B------:R-:W0:Y:S04]  /*21d0*/  LDS R12, [R0+0x3418] ;  /* 0x00341800000c7984 */ /* 0x000e280000000800 */
[----:B------:R-:W-:Y:S04]  /*21e0*/  LDS R11, [R0+0x341c] ;  /* 0x00341c00000b7984 */ /* 0x000fe80000000800 */
[----:B------:R-:W2:Y:S04]  /*21f0*/  LDS R10, [R0+0x3420] ;  /* 0x00342000000a7984 */ /* 0x000ea80000000800 */
[----:B------:R-:W-:Y:S04]  /*2200*/  LDS R9, [R0+0x3424] ;  /* 0x0034240000097984 */ /* 0x000fe80000000800 */
[----:B------:R-:W3:Y:S04]  /*2210*/  LDS R8, [R0+0x3428] ;  /* 0x0034280000087984 */ /* 0x000ee80000000800 */
[----:B-1----:R-:W-:Y:S04]  /*2220*/  LDS R7, [R0+0x342c] ;  /* 0x00342c0000077984 */ /* 0x002fe80000000800 */
[----:B------:R-:W1:Y:S04]  /*2230*/  LDS R6, [R0+0x3430] ;  /* 0x0034300000067984 */ /* 0x000e680000000800 */
[----:B------:R-:W-:Y:S04]  /*2240*/  LDS R5, [R0+0x3434] ;  /* 0x0034340000057984 */ /* 0x000fe80000000800 */
[----:B------:R-:W4:Y:S04]  /*2250*/  LDS R4, [R4+0x3438] ;  /* 0x0034380004047984 */ /* 0x000f280000000800 */
[----:B------:R-:W5:Y:S01]  /*2260*/  LDS R2, [R3+0x343c] ;  /* 0x00343c0003027984 */ /* 0x000f620000000800 */
[----:B0-----:R-:W-:-:S04]  /*2270*/  IADD3 R74, PT, PT, R12, R13, R14 ;  /* 0x0000000d0c4a7210 */ /* 0x001fc80007ffe00e */
[----:B--2---:R-:W-:-:S04]  /*2280*/  IADD3 R74, PT, PT, R10, R74, R11 ;  /* 0x0000004a0a4a7210 */ /* 0x004fc80007ffe00b */
[----:B---3--:R-:W-:-:S04]  /*2290*/  IADD3 R74, PT, PT, R8, R74, R9 ;  /* 0x0000004a084a7210 */ /* 0x008fc80007ffe009 */
[----:B-1----:R-:W-:-:S04]  /*22a0*/  IADD3 R74, PT, PT, R6, R74, R7 ;  /* 0x0000004a064a7210 */ /* 0x002fc80007ffe007 */
[----:B----4-:R-:W-:-:S05]  /*22b0*/  IADD3 R75, PT, PT, R4, R74, R5 ;  /* 0x0000004a044b7210 */ /* 0x010fca0007ffe005 */
[----:B-----5:R-:W-:Y:S01]  /*22c0*/  IMAD.IADD R2, R2, 0x1, R75 ;  /* 0x0000000102027824 */ /* 0x020fe200078e024b */
[----:B------:R-:W-:Y:S06]  /*22d0*/  BRA.DIV UR5, `(.L_x_26) ;  /* 0x0000005a05807947 */ /* 0x000fec000b800000 */
[----:B------:R-:W0:Y:S02]  /*22e0*/  SHFL.UP P0, R77, R2, 0x1, RZ ;  /* 0x04200000024d7989 */ /* 0x000e2400000000ff */
[----:B0-----:R-:W-:-:S05]  /*22f0*/  @P0 IMAD.IADD R77, R2, 0x1, R77 ;  /* 0x00000001024d0824 */ /* 0x001fca00078e024d */
[----:B------:R-:W0:Y:S02]  /*2300*/  SHFL.UP P0, R74, R77, 0x2, RZ ;  /* 0x044000004d4a7989 */ /* 0x000e2400000000ff */
[----:B0-----:R-:W-:-:S05]  /*2310*/  @P0 IMAD.IADD R74, R77, 0x1, R74 ;  /* 0x000000014d4a0824 */ /* 0x001fca00078e024a */
[----:B------:R-:W0:Y:S02]  /*2320*/  SHFL.UP P0, R77, R74, 0x4, RZ ;  /* 0x048000004a4d7989 */ /* 0x000e2400000000ff */
[----:B0-----:R-:W-:-:S05]  /*2330*/  @P0 IMAD.IADD R77, R74, 0x1, R77 ;  /* 0x000000014a4d0824 */ /* 0x001fca00078e024d */
[----:B------:R-:W0:Y:S02]  /*2340*/  SHFL.UP P0, R74, R77, 0x8, RZ ;  /* 0x050000004d4a7989 */ /* 0x000e2400000000ff */
[----:B0-----:R-:W-:-:S05]  /*2350*/  @P0 IMAD.IADD R74, R77, 0x1, R74 ;  /* 0x000000014d4a0824 */ /* 0x001fca00078e024a */
[----:B------:R0:W1:Y:S02]  /*2360*/  SHFL.UP P0, R0, R74, 0x10, RZ ;  /* 0x060000004a007989 */ /* 0x00006400000000ff */
.L_x_118:
[----:B-1----:R-:W-:-:S04]  /*2370*/  @P0 IMAD.IADD R0, R74, 0x1, R0 ;  /* 0x000000014a000824 */ /* 0x002fc800078e0200 */
[----:B------:R-:W-:-:S04]  /*2380*/  IMAD.IADD R2, R0, 0x1, -R2 ;  /* 0x0000000100027824 */ /* 0x000fc800078e0a02 */
[----:B------:R-:W-:Y:S01]  /*2390*/  IMAD.IADD R14, R14, 0x1, R2 ;  /* 0x000000010e0e7824 */ /* 0x000fe200078e0202 */
[----:B------:R2:W-:Y:S03]  /*23a0*/  STS [R3+0x3410], R2 ;  /* 0x0034100203007388 */ /* 0x0005e60000000800 */
        /* <DEDUP_REMOVED lines=19> */
[----:B------:R2:W-:Y:S04]  /*24e0*/  STS [R3+0x3438], R5 ;  /* 0x0034380503007388 */ /* 0x0005e80000000800 */
[----:B------:R2:W-:Y:S02]  /*24f0*/  STS [R3+0x343c], R4 ;  /* 0x00343c0403007388 */ /* 0x0005e40000000800 */
.L_x_25:
[----:B------:R-:W3:Y:S01]  /*2500*/  LDL R0, [R1+0x8] ;  /* 0x0000080001007983 */ /* 0x000ee20000100800 */
[----:B------:R-:W-:Y:S05]  /*2510*/  WARPSYNC.ALL ;  /* 0x0000000000007948 */ /* 0x000fea0003800000 */
[----:B--2---:R-:W-:Y:S01]  /*2520*/  IMAD.MOV.U32 R2, RZ, RZ, RZ ;  /* 0x000000ffff027224 */ /* 0x004fe200078e00ff */
[----:B------:R-:W-:Y:S01]  /*2530*/  BSSY.RECONVERGENT B0, `(.L_x_27) ;  /* 0x000002d000007945 */ /* 0x000fe20003800200 */
[----:B0-----:R-:W-:Y:S02]  /*2540*/  IMAD.MOV.U32 R3, RZ, RZ, R39 ;  /* 0x000000ffff037224 */ /* 0x001fe400078e0027 */
[----:B------:R-:W-:-:S04]  /*2550*/  IMAD.HI.U32 R2, R39, 0x15555556, R2 ;  /* 0x1555555627027827 */ /* 0x000fc800078e0002 */
[--C-:B------:R-:W-:Y:S01]  /*2560*/  IMAD R2, R2, 0x4, R73.reuse ;  /* 0x0000000402027824 */ /* 0x100fe200078e0249 */
[----:B------:R-:W-:Y:S06]  /*2570*/  BAR.SYNC.DEFER_BLOCKING 0x0 ;  /* 0x0000000000007b1d */ /* 0x000fec0000010000 */
[----:B------:R0:W2:Y:S01]  /*2580*/  LDS R3, [R2+0x3410] ;  /* 0x0034100002037984 */ /* 0x0000a20000000800 */
[----:B---3--:R-:W-:Y:S01]  /*2590*/  ISETP.NE.AND P0, PT, R0, RZ, PT ;  /* 0x000000ff0000720c */ /* 0x008fe20003f05270 */
[----:B------:R-:W-:-:S12]  /*25a0*/  IMAD R0, R39, 0x4, R73 ;  /* 0x0000000427007824 */ /* 0x000fd800078e0249 */
[----:B0-2---:R-:W-:Y:S05]  /*25b0*/  @P0 BRA `(.L_x_28) ;  /* 0x0000000000900947 */ /* 0x005fea0003800000 */
[----:B------:R-:W0:Y:S04]  /*25c0*/  LDS R10, [R0] ;  /* 0x00000000000a7984 */ /* 0x000e280000000800 */
[----:B------:R-:W2:Y:S04]  /*25d0*/  LDS R9, [R0+0x400] ;  /* 0x0004000000097984 */ /* 0x000ea80000000800 */
[----:B------:R-:W3:Y:S04]  /*25e0*/  LDS R8, [R0+0x800] ;  /* 0x0008000000087984 */ /* 0x000ee80000000800 */
[----:B-1----:R-:W1:Y:S04]  /*25f0*/  LDS R6, [R0+0xc00] ;  /* 0x000c000000067984 */ /* 0x002e680000000800 */
[----:B------:R-:W4:Y:S04]  /*2600*/  LDS R4, [R0+0x1000] ;  /* 0x0010000000047984 */ /* 0x000f280000000800 */
[----:B------:R-:W5:Y:S04]  /*2610*/  LDS R2, [R0+0x1400] ;  /* 0x0014000000027984 */ /* 0x000f680000000800 */
[----:B------:R-:W5:Y:S04]  /*2620*/  LDS R5, [R0+0x1c00] ;  /* 0x001c000000057984 */ /* 0x000f680000000800 */
[----:B------:R-:W5:Y:S04]  /*2630*/  LDS R12, [R0+0x2000] ;  /* 0x00200000000c7984 */ /* 0x000f680000000800 */
[----:B------:R-:W5:Y:S04]  /*2640*/  LDS R76, [R0+0x2400] ;  /* 0x00240000004c7984 */ /* 0x000f680000000800 */
[----:B------:R-:W5:Y:S01]  /*2650*/  LDS R74, [R0+0x2800] ;  /* 0x00280000004a7984 */ /* 0x000f620000000800 */
[----:B0-----:R-:W-:-:S03]  /*2660*/  IMAD.IADD R7, R3, 0x1, R10 ;  /* 0x0000000103077824 */ /* 0x001fc600078e020a */
[----:B------:R-:W0:Y:S01]  /*2670*/  LDS R14, [R0+0x2c00] ;  /* 0x002c0000000e7984 */ /* 0x000e220000000800 */
[----:B--2---:R-:W-:-:S03]  /*2680*/  IMAD.IADD R9, R3, 0x1, R9 ;  /* 0x0000000103097824 */ /* 0x004fc600078e0209 */
[----:B------:R-:W2:Y:S01]  /*2690*/  LDS R10, [R0+0x1800] ;  /* 0x00180000000a7984 */ /* 0x000ea20000000800 */
[----:B---3--:R-:W-:-:S03]  /*26a0*/  IMAD.IADD R11, R3, 0x1, R8 ;  /* 0x00000001030b7824 */ /* 0x008fc600078e0208 */
[----:B------:R4:W-:Y:S01]  /*26b0*/  STS [R0], R7 ;  /* 0x0000000700007388 */ /* 0x0009e20000000800 */
[----:B-1----:R-:W-:-:S03]  /*26c0*/  IMAD.IADD R13, R3, 0x1, R6 ;  /* 0x00000001030d7824 */ /* 0x002fc600078e0206 */
[----:B------:R1:W-:Y:S04]  /*26d0*/  STS [R0+0x400], R9 ;  /* 0x0004000900007388 */ /* 0x0003e80000000800 */
[----:B------:R3:W-:Y:S01]  /*26e0*/  STS [R0+0x800], R11 ;  /* 0x0008000b00007388 */ /* 0x0007e20000000800 */
[----:B----4-:R-:W-:-:S03]  /*26f0*/  IMAD.IADD R7, R3, 0x1, R4 ;  /* 0x0000000103077824 */ /* 0x010fc600078e0204 */
[----:B------:R0:W-:Y:S01]  /*2700*/  STS [R0+0xc00], R13 ;  /* 0x000c000d00007388 */ /* 0x0001e20000000800 */
[C---:B-----5:R-:W-:Y:S02]  /*2710*/  IMAD.IADD R75, R3.reuse, 0x1, R2 ;  /* 0x00000001034b7824 */ /* 0x060fe400078e0202 */
[C---:B------:R-:W-:Y:S01]  /*2720*/  IMAD.IADD R5, R3.reuse, 0x1, R5 ;  /* 0x0000000103057824 */ /* 0x040fe200078e0205 */
[----:B------:R4:W-:Y:S01]  /*2730*/  STS [R0+0x1000], R7 ;  /* 0x0010000700007388 */ /* 0x0009e20000000800 */
[----:B------:R-:W-:-:S03]  /*2740*/  IMAD.IADD R12, R3, 0x1, R12 ;  /* 0x00000001030c7824 */ /* 0x000fc600078e020c */
[----:B------:R4:W-:Y:S01]  /*2750*/  STS [R0+0x1400], R75 ;  /* 0x0014004b00007388 */ /* 0x0009e20000000800 */
[----:B-1----:R-:W-:-:S03]  /*2760*/  IMAD.IADD R9, R3, 0x1, R76 ;  /* 0x0000000103097824 */ /* 0x002fc600078e024c */
[----:B------:R4:W-:Y:S01]  /*2770*/  STS [R0+0x1c00], R5 ;  /* 0x001c000500007388 */ /* 0x0009e20000000800 */
[----:B---3--:R-:W-:-:S03]  /*2780*/  IMAD.IADD R11, R3, 0x1, R74 ;  /* 0x00000001030b7824 */ /* 0x008fc600078e024a */
[----:B------:R4:W-:Y:S01]  /*2790*/  STS [R0+0x2000], R12 ;  /* 0x0020000c00007388 */ /* 0x0009e20000000800 */
[----:B0-----:R-:W-:-:S03]  /*27a0*/  IMAD.IADD R13, R3, 0x1, R14 ;  /* 0x00000001030d7824 */ /* 0x001fc600078e020e */
[----:B------:R4:W-:Y:S01]  /*27b0*/  STS [R0+0x2400], R9 ;  /* 0x0024000900007388 */ /* 0x0009e20000000800 */
[----:B--2---:R-:W-:-:S03]  /*27c0*/  IMAD.IADD R77, R3, 0x1, R10 ;  /* 0x00000001034d7824 */ /* 0x004fc600078e020a */
[----:B------:R4:W-:Y:S04]  /*27d0*/  STS [R0+0x2800], R11 ;  /* 0x0028000b00007388 */ /* 0x0009e80000000800 */
[----:B------:R4:W-:Y:S04]  /*27e0*/  STS [R0+0x1800], R77 ;  /* 0x0018004d00007388 */ /* 0x0009e80000000800 */
[----:B------:R4:W-:Y:S02]  /*27f0*/  STS [R0+0x2c00], R13 ;  /* 0x002c000d00007388 */ /* 0x0009e40000000800 */
.L_x_28:
[----:B------:R-:W-:Y:S05]  /*2800*/  BSYNC.RECONVERGENT B0 ;  /* 0x0000000000007941 */ /* 0x000fea0003800200 */
.L_x_27:
[----:B------:R-:W-:Y:S01]  /*2810*/  BAR.SYNC.DEFER_BLOCKING 0x0 ;  /* 0x0000000000007b1d */ /* 0x000fe20000010000 */
[----:B------:R-:W-:-:S05]  /*2820*/  R2P PR, R51, 0x7f ;  /* 0x0000007f33007804 */ /* 0x000fca0000000000 */
[----:B------:R-:W-:Y:S01]  /*2830*/  BSSY.RECONVERGENT B0, `(.L_x_29) ;  /* 0x0000022000007945 */ /* 0x000fe20003800200 */
[----:B------:R-:W0:Y:S07]  /*2840*/  S2R R4, SR_LANEID ;  /* 0x0000000000047919 */ /* 0x000e2e0000000000 */
[----:B------:R-:W-:Y:S02]  /*2850*/  VOTE.ANY R2, PT, P0 ;  /* 0x0000000000027806 */ /* 0x000fe400000e0100 */
[----:B----4-:R-:W-:-:S02]  /*2860*/  VOTE.ANY R5, PT, P1 ;  /* 0x0000000000057806 */ /* 0x010fc400008e0100 */
[----:B------:R-:W-:Y:S02]  /*2870*/  @!P0 LOP3.LUT R2, RZ, R2, RZ, 0x33, !PT ;  /* 0x00000002ff028212 */ /* 0x000fe400078e33ff */
[----:B-1----:R-:W-:Y:S02]  /*2880*/  VOTE.ANY R7, PT, P2 ;  /* 0x0000000000077806 */ /* 0x002fe400010e0100 */
[----:B------:R-:W-:Y:S02]  /*2890*/  @!P1 LOP3.LUT R5, RZ, R5, RZ, 0x33, !PT ;  /* 0x00000005ff059212 */ /* 0x000fe400078e33ff */
[----:B------:R-:W-:Y:S02]  /*28a0*/  VOTE.ANY R9, PT, P3 ;  /* 0x0000000000097806 */ /* 0x000fe400018e0100 */
[----:B------:R-:W-:Y:S02]  /*28b0*/  @!P2 LOP3.LUT R7, RZ, R7, RZ, 0x33, !PT ;  /* 0x00000007ff07a212 */ /* 0x000fe400078e33ff */
[----:B------:R-:W-:-:S02]  /*28c0*/  LOP3.LUT R2, R5, R2, RZ, 0xc0, !PT ;  /* 0x0000000205027212 */ /* 0x000fc400078ec0ff */
[----:B------:R-:W-:Y:S02]  /*28d0*/  @!P3 LOP3.LUT R9, RZ, R9, RZ, 0x33, !PT ;  /* 0x00000009ff09b212 */ /* 0x000fe400078e33ff */
[----:B------:R-:W-:Y:S02]  /*28e0*/  LOP3.LUT R2, R7, R2, RZ, 0xc0, !PT ;  /* 0x0000000207027212 */ /* 0x000fe400078ec0ff */
[----:B------:R-:W-:Y:S02]  /*28f0*/  VOTE.ANY R5, PT, P4 ;  /* 0x0000000000057806 */ /* 0x000fe400020e0100 */
[----:B------:R-:W-:Y:S02]  /*2900*/  LOP3.LUT R2, R9, R2, RZ, 0xc0, !PT ;  /* 0x0000000209027212 */ /* 0x000fe400078ec0ff */
[----:B------:R-:W-:Y:S02]  /*2910*/  @!P4 LOP3.LUT R5, RZ, R5, RZ, 0x33, !PT ;  /* 0x00000005ff05c212 */ /* 0x000fe400078e33ff */
[----:B------:R-:W-:-:S02]  /*2920*/  VOTE.ANY R7, PT, P5 ;  /* 0x0000000000077806 */ /* 0x000fc400028e0100 */
[----:B------:R-:W-:Y:S02]  /*2930*/  LOP3.LUT R2, R5, R2, RZ, 0xc0, !PT ;  /* 0x0000000205027212 */ /* 0x000fe400078ec0ff */
[----:B------:R-:W-:Y:S02]  /*2940*/  LOP3.LUT P0, RZ, R51, 0x80, RZ, 0xc0, !PT ;  /* 0x0000008033ff7812 */ /* 0x000fe4000780c0ff */
[----:B------:R-:W-:Y:S02]  /*2950*/  @!P5 LOP3.LUT R7, RZ, R7, RZ, 0x33, !PT ;  /* 0x00000007ff07d212 */ /* 0x000fe400078e33ff */
[----:B------:R-:W-:Y:S02]  /*2960*/  VOTE.ANY R6, PT, P6 ;  /* 0x0000000000067806 */ /* 0x000fe400030e0100 */
[----:B------:R-:W-:Y:S02]  /*2970*/  LOP3.LUT R7, R7, R2, RZ, 0xc0, !PT ;  /* 0x0000000207077212 */ /* 0x000fe400078ec0ff */
[----:B------:R-:W1:Y:S01]  /*2980*/  S2R R2, SR_LEMASK ;  /* 0x0000000000027919 */ /* 0x000e620000003a00 */
[----:B------:R-:W-:-:S04]  /*2990*/  @!P6 LOP3.LUT R6, RZ, R6, RZ, 0x33, !PT ;  /* 0x00000006ff06e212 */ /* 0x000fc800078e33ff */
[----:B------:R-:W-:Y:S02]  /*29a0*/  VOTE.ANY R8, PT, P0 ;  /* 0x0000000000087806 */ /* 0x000fe400000e0100 */
[----:B------:R-:W-:Y:S02]  /*29b0*/  LOP3.LUT R7, R6, R7, RZ, 0xc0, !PT ;  /* 0x0000000706077212 */ /* 0x000fe400078ec0ff */
[----:B------:R-:W-:-:S04]  /*29c0*/  @!P0 LOP3.LUT R8, RZ, R8, RZ, 0x33, !PT ;  /* 0x00000008ff088212 */ /* 0x000fc800078e33ff */
[----:B------:R-:W-:Y:S01]  /*29d0*/  LOP3.LUT R9, R8, R7, RZ, 0xc0, !PT ;  /* 0x0000000708097212 */ /* 0x000fe200078ec0ff */
[----:B------:R-:W-:-:S03]  /*29e0*/  IMAD.MOV.U32 R8, RZ, RZ, RZ ;  /* 0x000000ffff087224 */ /* 0x000fc600078e00ff */
[----:B------:R-:W0:Y:S01]  /*29f0*/  FLO.U32 R7, R9 ;  /* 0x0000000900077300 */ /* 0x000e2200000e0000 */
[----:B-1----:R-:W-:Y:S02]  /*2a00*/  LOP3.LUT R5, R2, R9, RZ, 0xc0, !PT ;  /* 0x0000000902057212 */ /* 0x002fe400078ec0ff */
[----:B0-----:R-:W-:-:S05]  /*2a10*/  ISETP.NE.AND P0, PT, R4, R7, PT ;  /* 0x000000070400720c */ /* 0x001fca0003f05270 */
[----:B------:R-:W0:Y:S08]  /*2a20*/  POPC R5, R5 ;  /* 0x0000000500057309 */ /* 0x000e300000000000 */
[----:B------:R-:W-:Y:S05]  /*2a30*/  @P0 BRA `(.L_x_30) ;  /* 0x0000000000040947 */ /* 0x000fea0003800000 */
[----:B0-----:R1:W2:Y:S02]  /*2a40*/  ATOMS.ADD R8, [R30], R5 ;  /* 0x000000051e08738c */ /* 0x0012a40000000000 */
.L_x_30:
[----:B------:R-:W-:Y:S05]  /*2a50*/  BSYNC.RECONVERGENT B0 ;  /* 0x0000000000007941 */ /* 0x000fea0003800200 */
.L_x_29:
[----:B------:R-:W3:Y:S01]  /*2a60*/  LDCU UR5, c[0x0][0x3c4] ;  /* 0x00007880ff0577ac */ /* 0x000ee20008000800 */
[----:B--2---:R2:W4:Y:S01]  /*2a70*/  SHFL.IDX PT, R8, R8, R7, 0x1f ;  /* 0x00001f0708087589 */ /* 0x00452200000e0000 */
[----:B------:R-:W-:Y:S01]  /*2a80*/  BSSY.RECONVERGENT B0, `(.L_x_31) ;  /* 0x0000023000007945 */ /* 0x000fe20003800200 */
[----:B------:R-:W-:Y:S01]  /*2a90*/  IMAD.MOV.U32 R12, RZ, RZ, RZ ;  /* 0x000000ffff0c7224 */ /* 0x000fe200078e00ff */
[----:B---3--:R-:W-:-:S04]  /*2aa0*/  SHF.R.U32.HI R6, RZ, UR5, R70 ;  /* 0x00000005ff067c19 */ /* 0x008fc80008011646 */
[----:B------:R-:W-:-:S04]  /*2ab0*/  LOP3.LUT R10, R6, UR4, RZ, 0x30, !PT ;  /* 0x00000004060a7c12 */ /* 0x000fc8000f8e30ff */
[----:B------:R-:W-:-:S13]  /*2ac0*/  R2P PR, R10, 0x7f ;  /* 0x0000007f0a007804 */ /* 0x000fda0000000000 */
[----:B------:R-:W-:Y:S02]  /*2ad0*/  VOTE.ANY R6, PT, P0 ;  /* 0x0000000000067806 */ /* 0x000fe400000e0100 */
[----:B------:R-:W-:Y:S02]  /*2ae0*/  VOTE.ANY R9, PT, P1 ;  /* 0x0000000000097806 */ /* 0x000fe400008e0100 */
[----:B------:R-:W-:Y:S02]  /*2af0*/  @!P0 LOP3.LUT R6, RZ, R6, RZ, 0x33, !PT ;  /* 0x00000006ff068212 */ /* 0x000fe400078e33ff */
[----:B------:R-:W-:Y:S02]  /*2b00*/  @!P1 LOP3.LUT R9, RZ, R9, RZ, 0x33, !PT ;  /* 0x00000009ff099212 */ /* 0x000fe400078e33ff */
[----:B------:R-:W-:Y:S02]  /*2b10*/  VOTE.ANY R11, PT, P2 ;  /* 0x00000000000b7806 */ /* 0x000fe400010e0100 */
[----:B------:R-:W-:-:S02]  /*2b20*/  LOP3.LUT R6, R9, R6, RZ, 0xc0, !PT ;  /* 0x0000000609067212 */ /* 0x000fc400078ec0ff */
[----:B------:R-:W-:Y:S02]  /*2b30*/  @!P2 LOP3.LUT R11, RZ, R11, RZ, 0x33, !PT ;  /* 0x0000000bff0ba212 */ /* 0x000fe400078e33ff */
[----:B------:R-:W-:Y:S02]  /*2b40*/  VOTE.ANY R9, PT, P3 ;  /* 0x0000000000097806 */ /* 0x000fe400018e0100 */
[----:B------:R-:W-:Y:S02]  /*2b50*/  LOP3.LUT R6, R11, R6, RZ, 0xc0, !PT ;  /* 0x000000060b067212 */ /* 0x000fe400078ec0ff */
[----:B------:R-:W-:Y:S02]  /*2b60*/  @!P3 LOP3.LUT R9, RZ, R9, RZ, 0x33, !PT ;  /* 0x00000009ff09b212 */ /* 0x000fe400078e33ff */
[----:B------:R-:W-:Y:S02]  /*2b70*/  LOP3.LUT P0, RZ, R10, 0x80, RZ, 0xc0, !PT ;  /* 0x000000800aff7812 */ /* 0x000fe4000780c0ff */
[----:B------:R-:W-:-:S02]  /*2b80*/  VOTE.ANY R11, PT, P4 ;  /* 0x00000000000b7806 */ /* 0x000fc400020e0100 */
[----:B------:R-:W-:Y:S02]  /*2b90*/  LOP3.LUT R6, R9, R6, RZ, 0xc0, !PT ;  /* 0x0000000609067212 */ /* 0x000fe400078ec0ff */
[----:B------:R-:W-:Y:S02]  /*2ba0*/  VOTE.ANY R9, PT, P5 ;  /* 0x0000000000097806 */ /* 0x000fe400028e0100 */
[----:B------:R-:W-:Y:S02]  /*2bb0*/  @!P4 LOP3.LUT R11, RZ, R11, RZ, 0x33, !PT ;  /* 0x0000000bff0bc212 */ /* 0x000fe400078e33ff */
[----:B------:R-:W-:Y:S02]  /*2bc0*/  @!P5 LOP3.LUT R9, RZ, R9, RZ, 0x33, !PT ;  /* 0x00000009ff09d212 */ /* 0x000fe400078e33ff */
[----:B------:R-:W-:Y:S02]  /*2bd0*/  LOP3.LUT R6, R11, R6, RZ, 0xc0, !PT ;  /* 0x000000060b067212 */ /* 0x000fe400078ec0ff */
[----:B------:R-:W-:-:S02]  /*2be0*/  VOTE.ANY R11, PT, P6 ;  /* 0x00000000000b7806 */ /* 0x000fc400030e0100 */
[----:B------:R-:W-:Y:S02]  /*2bf0*/  LOP3.LUT R6, R9, R6, RZ, 0xc0, !PT ;  /* 0x0000000609067212 */ /* 0x000fe400078ec0ff */
[----:B------:R-:W-:Y:S02]  /*2c00*/  VOTE.ANY R9, PT, P0 ;  /* 0x0000000000097806 */ /* 0x000fe400000e0100 */
[----:B------:R-:W-:Y:S02]  /*2c10*/  @!P6 LOP3.LUT R11, RZ, R11, RZ, 0x33, !PT ;  /* 0x0000000bff0be212 */ /* 0x000fe400078e33ff */
[----:B------:R-:W-:Y:S02]  /*2c20*/  @!P0 LOP3.LUT R9, RZ, R9, RZ, 0x33, !PT ;  /* 0x00000009ff098212 */ /* 0x000fe400078e33ff */
[----:B------:R-:W-:-:S04]  /*2c30*/  LOP3.LUT R6, R11, R6, RZ, 0xc0, !PT ;  /* 0x000000060b067212 */ /* 0x000fc800078ec0ff */
[----:B------:R-:W-:-:S04]  /*2c40*/  LOP3.LUT R11, R9, R6, RZ, 0xc0, !PT ;  /* 0x00000006090b7212 */ /* 0x000fc800078ec0ff */
[----:B------:R-:W3:Y:S01]  /*2c50*/  FLO.U32 R9, R11 ;  /* 0x0000000b00097300 */ /* 0x000ee200000e0000 */
[----:B------:R-:W-:-:S07]  /*2c60*/  LOP3.LUT R6, R2, R11, RZ, 0xc0, !PT ;  /* 0x0000000b02067212 */ /* 0x000fce00078ec0ff */
[----:B------:R-:W0:Y:S01]  /*2c70*/  POPC R6, R6 ;  /* 0x0000000600067309 */ /* 0x000e220000000000 */
[----:B---3--:R-:W-:-:S13]  /*2c80*/  ISETP.NE.AND P0, PT, R4, R9, PT ;  /* 0x000000090400720c */ /* 0x008fda0003f05270 */
[----:B0-2-4-:R-:W-:Y:S05]  /*2c90*/  @P0 BRA `(.L_x_32) ;  /* 0x0000000000040947 */ /* 0x015fea0003800000 */
[----:B------:R0:W2:Y:S02]  /*2ca0*/  ATOMS.ADD R12, [R31], R6 ;  /* 0x000000061f0c738c */ /* 0x0000a40000000000 */
.L_x_32:
[----:B------:R-:W-:Y:S05]  /*2cb0*/  BSYNC.RECONVERGENT B0 ;  /* 0x0000000000007941 */ /* 0x000fea0003800200 */
.L_x_31:
[----:B------:R-:W-:Y:S01]  /*2cc0*/  R2P PR, R50, 0x7f ;  /* 0x0000007f32007804 */ /* 0x000fe20000000000 */
[----:B------:R-:W-:-:S12]  /*2cd0*/  BSSY.RECONVERGENT B0, `(.L_x_33) ;  /* 0x0000021000007945 */ /* 0x000fd80003800200 */
        /* <DEDUP_REMOVED lines=22> */
[----:B------:R-:W-:Y:S01]  /*2e40*/  LOP3.LUT R7, R14, R7, RZ, 0xc0, !PT ;  /* 0x000000070e077212 */ /* 0x000fe200078ec0ff */
[----:B------:R-:W-:-:S03]  /*2e50*/  IMAD.MOV.U32 R14, RZ, RZ, RZ ;  /* 0x000000ffff0e7224 */ /* 0x000fc600078e00ff */
[----:B------:R-:W-:Y:S02]  /*2e60*/  LOP3.LUT R13, R10, R7, RZ, 0xc0, !PT ;  /* 0x000000070a0d7212 */ /* 0x000fe400078ec0ff */
[----:B--2---:R2:W3:Y:S02]  /*2e70*/  SHFL.IDX PT, R7, R12, R9, 0x1f ;  /* 0x00001f090c077589 */ /* 0x0044e400000e0000 */
[----:B------:R-:W4:Y:S01]  /*2e80*/  FLO.U32 R11, R13 ;  /* 0x0000000d000b7300 */ /* 0x000f2200000e0000 */
[----:B------:R-:W-:-:S07]  /*2e90*/  LOP3.LUT R10, R2, R13, RZ, 0xc0, !PT ;  /* 0x0000000d020a7212 */ /* 0x000fce00078ec0ff */
[----:B------:R-:W0:Y:S01]  /*2ea0*/  POPC R10, R10 ;  /* 0x0000000a000a7309 */ /* 0x000e220000000000 */
[----:B----4-:R-:W-:-:S13]  /*2eb0*/  ISETP.NE.AND P0, PT, R4, R11, PT ;  /* 0x0000000b0400720c */ /* 0x010fda0003f05270 */
[----:B0-23--:R-:W-:Y:S05]  /*2ec0*/  @P0 BRA `(.L_x_34) ;  /* 0x0000000000040947 */ /* 0x00dfea0003800000 */
[----:B------:R0:W2:Y:S02]  /*2ed0*/  ATOMS.ADD R14, [R29], R10 ;  /* 0x0000000a1d0e738c */ /* 0x0000a40000000000 */
.L_x_34:
[----:B------:R-:W-:Y:S05]  /*2ee0*/  BSYNC.RECONVERGENT B0 ;  /* 0x0000000000007941 */ /* 0x000fea0003800200 */
.L_x_33:
[----:B------:R-:W-:Y:S01]  /*2ef0*/  R2P PR, R49, 0x7f ;  /* 0x0000007f31007804 */ /* 0x000fe20000000000 */
[----:B--2---:R2:W3:Y:S01]  /*2f00*/  SHFL.IDX PT, R11, R14, R11, 0x1f ;  /* 0x00001f0b0e0b7589 */ /* 0x0044e200000e0000 */
[----:B------:R-:W-:Y:S11]  /*2f10*/  BSSY.RECONVERGENT B0, `(.L_x_35) ;  /* 0x0000020000007945 */ /* 0x000ff60003800200 */
[----:B------:R-:W-:-:S02]  /*2f20*/  VOTE.ANY R9, PT, P0 ;  /* 0x0000000000097806 */ /* 0x000fc400000e0100 */
[----:B------:R-:W-:Y:S02]  /*2f30*/  VOTE.ANY R12, PT, P1 ;  /* 0x00000000000c7806 */ /* 0x000fe400008e0100 */
[----:B------:R-:W-:Y:S02]  /*2f40*/  @!P0 LOP3.LUT R9, RZ, R9, RZ, 0x33, !PT ;  /* 0x00000009ff098212 */ /* 0x000fe400078e33ff */
[----:B------:R-:W-:Y:S02]  /*2f50*/  @!P1 LOP3.LUT R12, RZ, R12, RZ, 0x33, !PT ;  /* 0x0000000cff0c9212 */ /* 0x000fe400078e33ff */
[----:B-1----:R-:W-:Y:S02]  /*2f60*/  VOTE.ANY R30, PT, P2 ;  /* 0x00000000001e7806 */ /* 0x002fe400010e0100 */
[----:B------:R-:W-:Y:S02]  /*2f70*/  LOP3.LUT R9, R12, R9, RZ, 0xc0, !PT ;  /* 0x000000090c097212 */ /* 0x000fe400078ec0ff */
[----:B------:R-:W-:-:S02]  /*2f80*/  @!P2 LOP3.LUT R30, RZ, R30, RZ, 0x33, !PT ;  /* 0x0000001eff1ea212 */ /* 0x000fc400078e33ff */
[----:B------:R-:W-:Y:S02]  /*2f90*/  VOTE.ANY R12, PT, P3 ;  /* 0x00000000000c7806 */ /* 0x000fe400018e0100 */
[----:B------:R-:W-:Y:S02]  /*2fa0*/  LOP3.LUT R9, R30, R9, RZ, 0xc0, !PT ;  /* 0x000000091e097212 */ /* 0x000fe400078ec0ff */
[----:B------:R-:W-:Y:S02]  /*2fb0*/  @!P3 LOP3.LUT R12, RZ, R12, RZ, 0x33, !PT ;  /* 0x0000000cff0cb212 */ /* 0x000fe400078e33ff */
[----:B------:R-:W-:Y:S02]  /*2fc0*/  LOP3.LUT P0, RZ, R49, 0x80, RZ, 0xc0, !PT ;  /* 0x0000008031ff7812 */ /* 0x000fe4000780c0ff */
[----:B------:R-:W-:Y:S02]  /*2fd0*/  VOTE.ANY R30, PT, P4 ;  /* 0x00000000001e7806 */ /* 0x000fe400020e0100 */
[----:B------:R-:W-:-:S02]  /*2fe0*/  LOP3.LUT R9, R12, R9, RZ, 0xc0, !PT ;  /* 0x000000090c097212 */ /* 0x000fc400078ec0ff */
[----:B------:R-:W-:Y:S02]  /*2ff0*/  VOTE.ANY R12, PT, P5 ;  /* 0x00000000000c7806 */ /* 0x000fe400028e0100 */
[----:B------:R-:W-:Y:S02]  /*3000*/  @!P4 LOP3.LUT R30, RZ, R30, RZ, 0x33, !PT ;  /* 0x0000001eff1ec212 */ /* 0x000fe400078e33ff */
[----:B------:R-:W-:Y:S02]  /*3010*/  @!P5 LOP3.LUT R12, RZ, R12, RZ, 0x33, !PT ;  /* 0x0000000cff0cd212 */ /* 0x000fe400078e33ff */
[----:B------:R-:W-:Y:S02]  /*3020*/  LOP3.LUT R9, R30, R9, RZ, 0xc0, !PT ;  /* 0x000000091e097212 */ /* 0x000fe400078ec0ff */
[----:B------:R-:W-:Y:S02]  /*3030*/  VOTE.ANY R30, PT, P6 ;  /* 0x00000000001e7806 */ /* 0x000fe400030e0100 */
[----:B------:R-:W-:-:S02]  /*3040*/  LOP3.LUT R9, R12, R9, RZ, 0xc0, !PT ;  /* 0x000000090c097212 */ /* 0x000fc400078ec0ff */
[----:B------:R-:W-:Y:S02]  /*3050*/  VOTE.ANY R12, PT, P0 ;  /* 0x00000000000c7806 */ /* 0x000fe400000e0100 */
[----:B------:R-:W-:Y:S02]  /*3060*/  @!P6 LOP3.LUT R30, RZ, R30, RZ, 0x33, !PT ;  /* 0x0000001eff1ee212 */ /* 0x000fe400078e33ff */
[----:B------:R-:W-:Y:S02]  /*3070*/  @!P0 LOP3.LUT R12, RZ, R12, RZ, 0x33, !PT ;  /* 0x0000000cff0c8212 */ /* 0x000fe400078e33ff */
[----:B------:R-:W-:Y:S01]  /*3080*/  LOP3.LUT R9, R30, R9, RZ, 0xc0, !PT ;  /* 0x000000091e097212 */ /* 0x000fe200078ec0ff */
[----:B------:R-:W-:-:S03]  /*3090*/  IMAD.MOV.U32 R30, RZ, RZ, RZ ;  /* 0x000000ffff1e7224 */ /* 0x000fc600078e00ff */
[----:B0-----:R-:W-:-:S04]  /*30a0*/  LOP3.LUT R29, R12, R9, RZ, 0xc0, !PT ;  /* 0x000000090c1d7212 */ /* 0x001fc800078ec0ff */
[----:B------:R-:W0:Y:S01]  /*30b0*/  FLO.U32 R13, R29 ;  /* 0x0000001d000d7300 */ /* 0x000e2200000e0000 */
[----:B------:R-:W-:-:S07]  /*30c0*/  LOP3.LUT R9, R2, R29, RZ, 0xc0, !PT ;  /* 0x0000001d02097212 */ /* 0x000fce00078ec0ff */
[----:B------:R-:W1:Y:S01]  /*30d0*/  POPC R9, R9 ;  /* 0x0000000900097309 */ /* 0x000e620000000000 */
[----:B0-----:R-:W-:-:S13]  /*30e0*/  ISETP.NE.AND P0, PT, R4, R13, PT ;  /* 0x0000000d0400720c */ /* 0x001fda0003f05270 */
[----:B-123--:R-:W-:Y:S05]  /*30f0*/  @P0 BRA `(.L_x_36) ;  /* 0x0000000000040947 */ /* 0x00efea0003800000 */
[----:B------:R0:W1:Y:S02]  /*3100*/  ATOMS.ADD R30, [R28], R9 ;  /* 0x000000091c1e738c */ /* 0x0000640000000000 */
.L_x_36:
[----:B------:R-:W-:Y:S05]  /*3110*/  BSYNC.RECONVERGENT B0 ;  /* 0x0000000000007941 */ /* 0x000fea0003800200 */
.L_x_35:
[----:B------:R-:W-:Y:S01]  /*3120*/  R2P PR, R48, 0x7f ;  /* 0x0000007f30007804 */ /* 0x000fe20000000000 */
[----:B-1----:R1:W2:Y:S01]  /*3130*/  SHFL.IDX PT, R14, R30, R13, 0x1f ;  /* 0x00001f0d1e0e7589 */ /* 0x0022a200000e0000 */
[----:B------:R-:W-:Y:S01]  /*3140*/  BSSY.RECONVERGENT B0, `(.L_x_37) ;  /* 0x0000020000007945 */ /* 0x000fe20003800200 */
[----:B0-----:R-:W-:-:S10]  /*3150*/  IMAD.MOV.U32 R28, RZ, RZ, RZ ;  /* 0x000000ffff1c7224 */ /* 0x001fd400078e00ff */
        /* <DEDUP_REMOVED lines=24> */
[----:B------:R-:W0:Y:S01]  /*32e0*/  FLO.U32 R29, R31 ;  /* 0x0000001f001d7300 */ /* 0x000e2200000e0000 */
[----:B------:R-:W-:-:S07]  /*32f0*/  LOP3.LUT R12, R2, R31, RZ, 0xc0, !PT ;  /* 0x0000001f020c7212 */ /* 0x000fce00078ec0ff */
[----:B------:R-:W3:Y:S01]  /*3300*/  POPC R12, R12 ;  /* 0x0000000c000c7309 */ /* 0x000ee20000000000 */
[----:B0-----:R-:W-:-:S13]  /*3310*/  ISETP.NE.AND P0, PT, R4, R29, PT ;  /* 0x0000001d0400720c */ /* 0x001fda0003f05270 */
[----:B-123--:R-:W-:Y:S05]  /*3320*/  @P0 BRA `(.L_x_38) ;  /* 0x0000000000040947 */ /* 0x00efea0003800000 */
[----:B------:R0:W1:Y:S02]  /*3330*/  ATOMS.ADD R28, [R27], R12 ;  /* 0x0000000c1b1c738c */ /* 0x0000640000000000 */
.L_x_38:
[----:B------:R-:W-:Y:S05]  /*3340*/  BSYNC.RECONVERGENT B0 ;  /* 0x0000000000007941 */ /* 0x000fea0003800200 */
.L_x_37:
[----:B------:R-:W-:Y:S01]  /*3350*/  R2P PR, R47, 0x7f ;  /* 0x0000007f2f007804 */ /* 0x000fe20000000000 */
[----:B01----:R0:W1:Y:S01]  /*3360*/  SHFL.IDX PT, R27, R28, R29, 0x1f ;  /* 0x00001f1d1c1b7589 */ /* 0x00306200000e0000 */
[----:B------:R-:W-:Y:S11]  /*3370*/  BSSY.RECONVERGENT B0, `(.L_x_39) ;  /* 0x0000020000007945 */ /* 0x000ff60003800200 */
[----:B------:R-:W-:-:S02]  /*3380*/  VOTE.ANY R13, PT, P0 ;  /* 0x00000000000d7806 */ /* 0x000fc400000e0100 */
[----:B------:R-:W-:Y:S02]  /*3390*/  VOTE.ANY R30, PT, P1 ;  /* 0x00000000001e7806 */ /* 0x000fe400008e0100 */
[----:B------:R-:W-:Y:S02]  /*33a0*/  @!P0 LOP3.LUT R13, RZ, R13, RZ, 0x33, !PT ;  /* 0x0000000dff0d8212 */ /* 0x000fe400078e33ff */
[----:B------:R-:W-:Y:S02]  /*33b0*/  @!P1 LOP3.LUT R30, RZ, R30, RZ, 0x33, !PT ;  /* 0x0000001eff1e9212 */ /* 0x000fe400078e33ff */
[----:B------:R-:W-:Y:S02]  /*33c0*/  VOTE.ANY R48, PT, P2 ;  /* 0x0000000000307806 */ /* 0x000fe400010e0100 */
        /* <DEDUP_REMOVED lines=17> */
[----:B------:R-:W-:-:S04]  /*34e0*/  LOP3.LUT R13, R48, R13, RZ, 0xc0, !PT ;  /* 0x0000000d300d7212 */ /* 0x000fc800078ec0ff */
[----:B------:R-:W-:Y:S01]  /*34f0*/  LOP3.LUT R47, R30, R13, RZ, 0xc0, !PT ;  /* 0x0000000d1e2f7212 */ /* 0x000fe200078ec0ff */
[----:B------:R-:W-:-:S03]  /*3500*/  IMAD.MOV.U32 R30, RZ, RZ, RZ ;  /* 0x000000ffff1e7224 */ /* 0x000fc600078e00ff */
[----:B------:R-:W2:Y:S01]  /*3510*/  FLO.U32 R31, R47 ;  /* 0x0000002f001f7300 */ /* 0x000ea200000e0000 */
[----:B------:R-:W-:-:S07]  /*3520*/  LOP3.LUT R13, R2, R47, RZ, 0xc0, !PT ;  /* 0x0000002f020d7212 */ /* 0x000fce00078ec0ff */
[----:B------:R-:W3:Y:S01]  /*3530*/  POPC R13, R13 ;  /* 0x0000000d000d7309 */ /* 0x000ee20000000000 */
[----:B--2---:R-:W-:-:S13]  /*3540*/  ISETP.NE.AND P0, PT, R4, R31, PT ;  /* 0x0000001f0400720c */ /* 0x004fda0003f05270 */
[----:B01-3--:R-:W-:Y:S05]  /*3550*/  @P0 BRA `(.L_x_40) ;  /* 0x0000000000040947 */ /* 0x00bfea0003800000 */
[----:B------:R0:W1:Y:S02]  /*3560*/  ATOMS.ADD R30, [R26], R13 ;  /* 0x0000000d1a1e738c */ /* 0x0000640000000000 */
.L_x_40:
[----:B------:R-:W-:Y:S05]  /*3570*/  BSYNC.RECONVERGENT B0 ;  /* 0x0000000000007941 */ /* 0x000fea0003800200 */
.L_x_39:
[----:B------:R-:W-:Y:S01]  /*3580*/  R2P PR, R46, 0x7f ;  /* 0x0000007f2e007804 */ /* 0x000fe20000000000 */
[----:B-1----:R1:W2:Y:S01]  /*3590*/  SHFL.IDX PT, R28, R30, R31, 0x1f ;  /* 0x00001f1f1e1c7589 */ /* 0x0022a200000e0000 */
[----:B------:R-:W-:Y:S11]  /*35a0*/  BSSY.RECONVERGENT B0, `(.L_x_41) ;  /* 0x0000020000007945 */ /* 0x000ff60003800200 */
[----:B0-----:R-:W-:-:S02]  /*35b0*/  VOTE.ANY R26, PT, P0 ;  /* 0x00000000001a7806 */ /* 0x001fc400000e0100 */
        /* <DEDUP_REMOVED lines=9> */
[----:B------:R-:W-:Y:S01]  /*3650*/  LOP3.LUT P0, RZ, R46, 0x80, RZ, 0xc0, !PT ;  /* 0x000000802eff7812 */ /* 0x000fe2000780c0ff */
[----:B------:R-:W-:Y:S01]  /*3660*/  IMAD.MOV.U32 R46, RZ, RZ, RZ ;  /* 0x000000ffff2e7224 */ /* 0x000fe200078e00ff */
        /* <DEDUP_REMOVED lines=19> */
.L_x_42:
[----:B------:R-:W-:Y:S05]  /*37a0*/  BSYNC.RECONVERGENT B0 ;  /* 0x0000000000007941 */ /* 0x000fea0003800200 */
.L_x_41:
        /* <DEDUP_REMOVED lines=27> */
[----:B------:R-:W-:-:S04]  /*3960*/  LOP3.LUT R45, R30, R25, RZ, 0xc0, !PT ;  /* 0x000000191e2d7212 */ /* 0x000fc800078ec0ff */
[----:B------:R-:W0:Y:S01]  /*3970*/  FLO.U32 R31, R45 ;  /* 0x0000002d001f7300 */ /* 0x000e2200000e0000 */
[----:B------:R-:W-:-:S07]  /*3980*/  LOP3.LUT R25, R2, R45, RZ, 0xc0, !PT ;  /* 0x0000002d02197212 */ /* 0x000fce00078ec0ff */
[----:B------:R-:W3:Y:S01]  /*3990*/  POPC R25, R25 ;  /* 0x0000001900197309 */ /* 0x000ee20000000000 */
[----:B0-----:R-:W-:-:S13]  /*39a0*/  ISETP.NE.AND P0, PT, R4, R31, PT ;  /* 0x0000001f0400720c */ /* 0x001fda0003f05270 */
[----:B-123--:R-:W-:Y:S05]  /*39b0*/  @P0 BRA `(.L_x_44) ;  /* 0x0000000000080947 */ /* 0x00efea0003800000 */
[----:B------:R-:W2:Y:S04]  /*39c0*/  LDL.LU R47, [R1+0x4] ;  /* 0x00000400012f7983 */ /* 0x000ea80000300800 */
[----:B--2---:R0:W1:Y:S02]  /*39d0*/  ATOMS.ADD R48, [R47], R25 ;  /* 0x000000192f30738c */ /* 0x0040640000000000 */
.L_x_44:
[----:B------:R-:W-:Y:S05]  /*39e0*/  BSYNC.RECONVERGENT B0 ;  /* 0x0000000000007941 */ /* 0x000fea0003800200 */
.L_x_43:
[----:B------:R-:W-:Y:S01]  /*39f0*/  R2P PR, R44, 0x7f ;  /* 0x0000007f2c007804 */ /* 0x000fe20000000000 */
[----:B------:R-:W-:Y:S01]  /*3a00*/  BSSY.RECONVERGENT B0, `(.L_x_45) ;  /* 0x0000022000007945 */ /* 0x000fe20003800200 */
[----:B------:R-:W-:-:S11]  /*3a10*/  IMAD.MOV.U32 R46, RZ, RZ, RZ ;  /* 0x000000ffff2e7224 */ /* 0x000fd600078e00ff */
[----:B------:R-:W-:Y:S02]  /*3a20*/  VOTE.ANY R30, PT, P0 ;  /* 0x00000000001e7806 */ /* 0x000fe400000e0100 */
[----:B------:R-:W-:Y:S02]  /*3a30*/  VOTE.ANY R45, PT, P1 ;  /* 0x00000000002d7806 */ /* 0x000fe400008e0100 */
[----:B------:R-:W-:Y:S02]  /*3a40*/  @!P0 LOP3.LUT R30, RZ, R30, RZ, 0x33, !PT ;  /* 0x0000001eff1e8212 */ /* 0x000fe400078e33ff */
[----:B------:R-:W-:Y:S02]  /*3a50*/  @!P1 LOP3.LUT R45, RZ, R45, RZ, 0x33, !PT ;  /* 0x0000002dff2d9212 */ /* 0x000fe400078e33ff */
[----:B0-----:R-:W-:Y:S02]  /*3a60*/  VOTE.ANY R47, PT, P2 ;  /* 0x00000000002f7806 */ /* 0x001fe400010e0100 */
[----:B------:R-:W-:-:S02]  /*3a70*/  LOP3.LUT R30, R45, R30, RZ, 0xc0, !PT ;  /* 0x0000001e2d1e7212 */ /* 0x000fc400078ec0ff */
[----:B------:R-:W-:Y:S02]  /*3a80*/  @!P2 LOP3.LUT R47, RZ, R47, RZ, 0x33, !PT ;  /* 0x0000002fff2fa212 */ /* 0x000fe400078e33ff */
[----:B------:R-:W-:Y:S02]  /*3a90*/  VOTE.ANY R45, PT, P3 ;  /* 0x00000000002d7806 */ /* 0x000fe400018e0100 */
[----:B------:R-:W-:Y:S02]  /*3aa0*/  LOP3.LUT R30, R47, R30, RZ, 0xc0, !PT ;  /* 0x0000001e2f1e7212 */ /* 0x000fe400078ec0ff */
[----:B------:R-:W-:Y:S02]  /*3ab0*/  @!P3 LOP3.LUT R45, RZ, R45, RZ, 0x33, !PT ;  /* 0x0000002dff2db212 */ /* 0x000fe400078e33ff */
[----:B------:R-:W-:Y:S02]  /*3ac0*/  LOP3.LUT P0, RZ, R44, 0x80, RZ, 0xc0, !PT ;  /* 0x000000802cff7812 */ /* 0x000fe4000780c0ff */
[----:B------:R-:W-:Y:S01]  /*3ad0*/  VOTE.ANY R47, PT, P4 ;  /* 0x00000000002f7806 */ /* 0x000fe200020e0100 */
[----:B-1----:R0:W1:Y:S01]  /*3ae0*/  SHFL.IDX PT, R44, R48, R31, 0x1f ;  /* 0x00001f1f302c7589 */ /* 0x00206200000e0000 */
        /* <DEDUP_REMOVED lines=12> */
[----:B------:R-:W2:Y:S01]  /*3bb0*/  FLO.U32 R45, R47 ;  /* 0x0000002f002d7300 */ /* 0x000ea200000e0000 */
[----:B------:R-:W-:-:S07]  /*3bc0*/  LOP3.LUT R30, R2, R47, RZ, 0xc0, !PT ;  /* 0x0000002f021e7212 */ /* 0x000fce00078ec0ff */
[----:B------:R-:W3:Y:S01]  /*3bd0*/  POPC R30, R30 ;  /* 0x0000001e001e7309 */ /* 0x000ee20000000000 */
[----:B--2---:R-:W-:-:S13]  /*3be0*/  ISETP.NE.AND P0, PT, R4, R45, PT ;  /* 0x0000002d0400720c */ /* 0x004fda0003f05270 */
[----:B01-3--:R-:W-:Y:S05]  /*3bf0*/  @P0 BRA `(.L_x_46) ;  /* 0x0000000000080947 */ /* 0x00bfea0003800000 */
[----:B------:R-:W2:Y:S04]  /*3c00*/  LDL.LU R49, [R1] ;  /* 0x0000000001317983 */ /* 0x000ea80000300800 */
[----:B--2---:R0:W1:Y:S02]  /*3c10*/  ATOMS.ADD R46, [R49], R30 ;  /* 0x0000001e312e738c */ /* 0x0040640000000000 */
.L_x_46:
[----:B------:R-:W-:Y:S05]  /*3c20*/  BSYNC.RECONVERGENT B0 ;  /* 0x0000000000007941 */ /* 0x000fea0003800200 */
.L_x_45:
        /* <DEDUP_REMOVED lines=13> */
[----:B------:R-:W-:Y:S01]  /*3d00*/  VOTE.ANY R50, PT, P4 ;  /* 0x0000000000327806 */ /* 0x000fe200020e0100 */
[----:B-1----:R1:W2:Y:S01]  /*3d10*/  SHFL.IDX PT, R43, R46, R45, 0x1f ;  /* 0x00001f2d2e2b7589 */ /* 0x0022a200000e0000 */
        /* <DEDUP_REMOVED lines=11> */
[----:B0-----:R-:W-:Y:S01]  /*3dd0*/  LOP3.LUT R49, R48, R31, RZ, 0xc0, !PT ;  /* 0x0000001f30317212 */ /* 0x001fe200078ec0ff */
[----:B------:R-:W-:-:S03]  /*3de0*/  IMAD.MOV.U32 R48, RZ, RZ, RZ ;  /* 0x000000ffff307224 */ /* 0x000fc600078e00ff */
[----:B------:R-:W0:Y:S01]  /*3df0*/  FLO.U32 R47, R49 ;  /* 0x00000031002f7300 */ /* 0x000e2200000e0000 */
[----:B------:R-:W-:-:S07]  /*3e00*/  LOP3.LUT R31, R2, R49, RZ, 0xc0, !PT ;  /* 0x00000031021f7212 */ /* 0x000fce00078ec0ff */
[----:B------:R-:W3:Y:S01]  /*3e10*/  POPC R31, R31 ;  /* 0x0000001f001f7309 */ /* 0x000ee20000000000 */
[----:B0-----:R-:W-:-:S13]  /*3e20*/  ISETP.NE.AND P0, PT, R4, R47, PT ;  /* 0x0000002f0400720c */ /* 0x001fda0003f05270 */
[----:B-123--:R-:W-:Y:S05]  /*3e30*/  @P0 BRA `(.L_x_48) ;  /* 0x0000000000040947 */ /* 0x00efea0003800000 */
[----:B------:R0:W1:Y:S02]  /*3e40*/  ATOMS.ADD R48, [R24], R31 ;  /* 0x0000001f1830738c */ /* 0x0000640000000000 */
.L_x_48:
[----:B------:R-:W-:Y:S05]  /*3e50*/  BSYNC.RECONVERGENT B0 ;  /* 0x0000000000007941 */ /* 0x000fea0003800200 */
.L_x_47:
[----:B------:R-:W-:Y:S01]  /*3e60*/  R2P PR, R42, 0x7f ;  /* 0x0000007f2a007804 */ /* 0x000fe20000000000 */
[----:B------:R-:W-:Y:S01]  /*3e70*/  BSSY.RECONVERGENT B0, `(.L_x_49) ;  /* 0x0000021000007945 */ /* 0x000fe20003800200 */
[----:B------:R-:W-:-:S11]  /*3e80*/  IMAD.MOV.U32 R46, RZ, RZ, RZ ;  /* 0x000000ffff2e7224 */ /* 0x000fd600078e00ff */
[----:B0-----:R-:W-:Y:S02]  /*3e90*/  VOTE.ANY R24, PT, P0 ;  /* 0x0000000000187806 */ /* 0x001fe400000e0100 */
        /* <DEDUP_REMOVED lines=29> */
[----:B------:R0:W1:Y:S02]  /*4070*/  ATOMS.ADD R46, [R23], R24 ;  /* 0x00000018172e738c */ /* 0x0000640000000000 */
.L_x_50:
[----:B------:R-:W-:Y:S05]  /*4080*/  BSYNC.RECONVERGENT B0 ;  /* 0x0000000000007941 */ /* 0x000fea0003800200 */
.L_x_49:
[----:B------:R-:W-:Y:S01]  /*4090*/  R2P PR, R41, 0x7f ;  /* 0x0000007f29007804 */ /* 0x000fe20000000000 */
[----:B------:R-:W-:-:S12]  /*40a0*/  BSSY.RECONVERGENT B0, `(.L_x_51) ;  /* 0x0000021000007945 */ /* 0x000fd80003800200 */
        /* <DEDUP_REMOVED lines=23> */
[----:B------:R-:W-:Y:S01]  /*4220*/  LOP3.LUT R49, R48, R23, RZ, 0xc0, !PT ;  /* 0x0000001730317212 */ /* 0x000fe200078ec0ff */
[----:B------:R-:W-:Y:S01]  /*4230*/  IMAD.MOV.U32 R48, RZ, RZ, RZ ;  /* 0x000000ffff307224 */ /* 0x000fe200078e00ff */
[----:B-1----:R0:W1:Y:S02]  /*4240*/  SHFL.IDX PT, R23, R46, R45, 0x1f ;  /* 0x00001f2d2e177589 */ /* 0x00206400000e0000 */
[----:B------:R-:W2:Y:S01]  /*4250*/  FLO.U32 R47, R49 ;  /* 0x00000031002f7300 */ /* 0x000ea200000e0000 */
[----:B------:R-:W-:-:S07]  /*4260*/  LOP3.LUT R41, R2, R49, RZ, 0xc0, !PT ;  /* 0x0000003102297212 */ /* 0x000fce00078ec0ff */
[----:B------:R-:W3:Y:S01]  /*4270*/  POPC R41, R41 ;  /* 0x0000002900297309 */ /* 0x000ee20000000000 */
[----:B--2---:R-:W-:-:S13]  /*4280*/  ISETP.NE.AND P0, PT, R4, R47, PT ;  /* 0x0000002f0400720c */ /* 0x004fda0003f05270 */
[----:B01-3--:R-:W-:Y:S05]  /*4290*/  @P0 BRA `(.L_x_52) ;  /* 0x0000000000040947 */ /* 0x00bfea0003800000 */
[----:B------:R0:W1:Y:S02]  /*42a0*/  ATOMS.ADD R48, [R22], R41 ;  /* 0x000000291630738c */ /* 0x0000640000000000 */
.L_x_52:
[----:B------:R-:W-:Y:S05]  /*42b0*/  BSYNC.RECONVERGENT B0 ;  /* 0x0000000000007941 */ /* 0x000fea0003800200 */
.L_x_51:
        /* <DEDUP_REMOVED lines=34> */
.L_x_54:
[----:B------:R-:W-:Y:S05]  /*44e0*/  BSYNC.RECONVERGENT B0 ;  /* 0x0000000000007941 */ /* 0x000fea0003800200 */
.L_x_53:
        /* <DEDUP_REMOVED lines=34> */
.L_x_56:
[----:B------:R-:W-:Y:S05]  /*4710*/  BSYNC.RECONVERGENT B0 ;  /* 0x0000000000007941 */ /* 0x000fea0003800200 */
.L_x_55:
        /* <DEDUP_REMOVED lines=34> */
.L_x_58:
[----:B------:R-:W-:Y:S05]  /*4940*/  BSYNC.RECONVERGENT B0 ;  /* 0x0000000000007941 */ /* 0x000fea0003800200 */
.L_x_57:
        /* <DEDUP_REMOVED lines=34> */
.L_x_60:
[----:B------:R-:W-:Y:S05]  /*4b70*/  BSYNC.RECONVERGENT B0 ;  /* 0x0000000000007941 */ /* 0x000fea0003800200 */
.L_x_59:
        /* <DEDUP_REMOVED lines=26> */
[----:B------:R-:W-:Y:S02]  /*4d20*/  LOP3.LUT R49, R45, R18, RZ, 0xc0, !PT ;  /* 0x000000122d317212 */ /* 0x000fe400078ec0ff */
[----:B-1----:R0:W1:Y:S02]  /*4d30*/  SHFL.IDX PT, R18, R48, R47, 0x1f ;  /* 0x00001f2f30127589 */ /* 0x00206400000e0000 */
[----:B------:R-:W2:Y:S01]  /*4d40*/  FLO.U32 R45, R49 ;  /* 0x00000031002d7300 */ /* 0x000ea200000e0000 */
[----:B------:R-:W-:-:S07]  /*4d50*/  LOP3.LUT R34, R2, R49, RZ, 0xc0, !PT ;  /* 0x0000003102227212 */ /* 0x000fce00078ec0ff */
[----:B------:R-:W3:Y:S01]  /*4d60*/  POPC R34, R34 ;  /* 0x0000002200227309 */ /* 0x000ee20000000000 */
[----:B--2---:R-:W-:-:S13]  /*4d70*/  ISETP.NE.AND P0, PT, R4, R45, PT ;  /* 0x0000002d0400720c */ /* 0x004fda0003f05270 */
[----:B01-3--:R-:W-:Y:S05]  /*4d80*/  @P0 BRA `(.L_x_62) ;  /* 0x0000000000040947 */ /* 0x00bfea0003800000 */
[----:B------:R0:W1:Y:S02]  /*4d90*/  ATOMS.ADD R46, [R17], R34 ;  /* 0x00000022112e738c */ /* 0x0000640000000000 */
.L_x_62:
[----:B------:R-:W-:Y:S05]  /*4da0*/  BSYNC.RECONVERGENT B0 ;  /* 0x0000000000007941 */ /* 0x000fea0003800200 */
.L_x_61:
        /* <DEDUP_REMOVED lines=28> */
[----:B------:R-:W0:Y:S01]  /*4f70*/  FLO.U32 R33, R47 ;  /* 0x0000002f00217300 */ /* 0x000e2200000e0000 */
[----:B------:R-:W-:-:S07]  /*4f80*/  LOP3.LUT R17, R2, R47, RZ, 0xc0, !PT ;  /* 0x0000002f02117212 */ /* 0x000fce00078ec0ff */
[----:B------:R-:W3:Y:S01]  /*4f90*/  POPC R17, R17 ;  /* 0x0000001100117309 */ /* 0x000ee20000000000 */
[----:B0-----:R-:W-:-:S13]  /*4fa0*/  ISETP.NE.AND P0, PT, R4, R33, PT ;  /* 0x000000210400720c */ /* 0x001fda0003f05270 */
[----:B-123--:R-:W-:Y:S05]  /*4fb0*/  @P0 BRA `(.L_x_64) ;  /* 0x0000000000040947 */ /* 0x00efea0003800000 */
[----:B------:R0:W1:Y:S02]  /*4fc0*/  ATOMS.ADD R48, [R16], R17 ;  /* 0x000000111030738c */ /* 0x0000640000000000 */
.L_x_64:
[----:B------:R-:W-:Y:S05]  /*4fd0*/  BSYNC.RECONVERGENT B0 ;  /* 0x0000000000007941 */ /* 0x000fea0003800200 */
.L_x_63:
[----:B------:R-:W-:Y:S01]  /*4fe0*/  R2P PR, R32, 0x7f ;  /* 0x0000007f20007804 */ /* 0x000fe20000000000 */
[----:B-1----:R1:W2:Y:S01]  /*4ff0*/  SHFL.IDX PT, R48, R48, R33, 0x1f ;  /* 0x00001f2130307589 */ /* 0x0022a200000e0000 */
[----:B------:R-:W-:Y:S01]  /*5000*/  BSSY.RECONVERGENT B0, `(.L_x_65) ;  /* 0x0000021000007945 */ /* 0x000fe20003800200 */
[----:B------:R-:W-:Y:S02]  /*5010*/  IMAD.IADD R8, R5, 0x1, R8 ;  /* 0x0000000105087824 */ /* 0x000fe400078e0208 */
[----:B------:R-:W-:-:S08]  /*5020*/  IMAD.MOV.U32 R5, RZ, RZ, RZ ;  /* 0x000000ffff057224 */ /* 0x000fd000078e00ff */
        /* <DEDUP_REMOVED lines=30> */
.L_x_66:
[----:B------:R-:W-:Y:S05]  /*5210*/  BSYNC.RECONVERGENT B0 ;  /* 0x0000000000007941 */ /* 0x000fea0003800200 */
.L_x_65:
[----:B------:R-:W2:Y:S01]  /*5220*/  LDL.LU R4, [R1+0x8] ;  /* 0x0000080001047983 */ /* 0x000ea20000300800 */
[----:B------:R-:W-:Y:S01]  /*5230*/  IMAD.IADD R6, R6, 0x1, R7 ;  /* 0x0000000106067824 */ /* 0x000fe200078e0207 */
[----:B------:R-:W-:Y:S01]  /*5240*/  BSSY B1, `(.L_x_67) ;  /* 0x000006c000017945 */ /* 0x000fe20003800000 */
[----:B------:R-:W-:Y:S01]  /*5250*/  IMAD.IADD R10, R10, 0x1, R11 ;  /* 0x000000010a0a7824 */ /* 0x000fe200078e020b */
[----:B-1----:R-:W0:Y:S01]  /*5260*/  SHFL.IDX PT, R5, R5, R16, 0x1f ;  /* 0x00001f1005057589 */ /* 0x002e2200000e0000 */
[----:B------:R-:W-:Y:S02]  /*5270*/  IMAD.IADD R14, R9, 0x1, R14 ;  /* 0x00000001090e7824 */ /* 0x000fe400078e020e */
[--C-:B------:R-:W-:Y:S01]  /*5280*/  IMAD R8, R8, 0x4, R73.reuse ;  /* 0x0000000408087824 */ /* 0x100fe200078e0249 */
[----:B------:R-:W-:Y:S01]  /*5290*/  BAR.SYNC.DEFER_BLOCKING 0x0 ;  /* 0x0000000000007b1d */ /* 0x000fe20000010000 */
[----:B------:R-:W-:Y:S02]  /*52a0*/  IMAD.IADD R28, R13, 0x1, R28 ;  /* 0x000000010d1c7824 */ /* 0x000fe400078e021c */
[----:B------:R-:W-:-:S02]  /*52b0*/  IMAD R7, R6, 0x4, R73 ;  /* 0x0000000406077824 */ /* 0x000fc400078e0249 */
[----:B------:R-:W-:Y:S02]  /*52c0*/  IMAD.IADD R26, R26, 0x1, R29 ;  /* 0x000000011a1a7824 */ /* 0x000fe400078e021d */
[--C-:B------:R-:W-:Y:S02]  /*52d0*/  IMAD R10, R10, 0x4, R73.reuse ;  /* 0x000000040a0a7824 */ /* 0x100fe400078e0249 */
[----:B------:R-:W-:Y:S02]  /*52e0*/  IMAD.IADD R44, R25, 0x1, R44 ;  /* 0x00000001192c7824 */ /* 0x000fe400078e022c */
[----:B------:R-:W-:Y:S02]  /*52f0*/  IMAD R9, R14, 0x4, R73 ;  /* 0x000000040e097824 */ /* 0x000fe400078e0249 */
[----:B------:R-:W-:Y:S02]  /*5300*/  IMAD.IADD R42, R31, 0x1, R42 ;  /* 0x000000011f2a7824 */ /* 0x000fe400078e022a */
[----:B------:R-:W-:-:S02]  /*5310*/  IMAD.IADD R24, R24, 0x1, R23 ;  /* 0x0000000118187824 */ /* 0x000fc400078e0217 */
[----:B------:R-:W-:Y:S02]  /*5320*/  IMAD R6, R26, 0x4, R73 ;  /* 0x000000041a067824 */ /* 0x000fe400078e0249 */
[----:B------:R-:W-:Y:S02]  /*5330*/  IMAD.IADD R40, R41, 0x1, R40 ;  /* 0x0000000129287824 */ /* 0x000fe400078e0228 */
[----:B0-----:R-:W-:Y:S02]  /*5340*/  IMAD.IADD R2, R2, 0x1, R5 ;  /* 0x0000000102027824 */ /* 0x001fe400078e0205 */
[--C-:B------:R-:W-:Y:S01]  /*5350*/  IMAD R5, R28, 0x4, R73.reuse ;  /* 0x000000041c057824 */ /* 0x100fe200078e0249 */
[----:B------:R0:W-:Y:S01]  /*5360*/  STS [R8+-0x4], R71 ;  /* 0xfffffc4708007388 */ /* 0x0001e20000000800 */
[----:B------:R-:W-:Y:S02]  /*5370*/  IMAD R11, R44, 0x4, R73 ;  /* 0x000000042c0b7824 */ /* 0x000fe400078e0249 */
[----:B------:R-:W-:Y:S01]  /*5380*/  IMAD.IADD R22, R22, 0x1, R37 ;  /* 0x0000000116167824 */ /* 0x000fe200078e0225 */
[----:B------:R1:W-:Y:S01]  /*5390*/  STS [R7+-0x4], R70 ;  /* 0xfffffc4607007388 */ /* 0x0003e20000000800 */
[----:B------:R-:W-:-:S02]  /*53a0*/  IMAD.IADD R36, R21, 0x1, R36 ;  /* 0x0000000115247824 */ /* 0x000fc400078e0224 */
[----:B------:R-:W-:Y:S01]  /*53b0*/  IMAD.IADD R20, R20, 0x1, R35 ;  /* 0x0000000114147824 */ /* 0x000fe200078e0223 */
[----:B------:R3:W-:Y:S01]  /*53c0*/  STS [R10+-0x4], R69 ;  /* 0xfffffc450a007388 */ /* 0x0007e20000000800 */
[----:B------:R-:W-:Y:S02]  /*53d0*/  IMAD.IADD R18, R19, 0x1, R18 ;  /* 0x0000000113127824 */ /* 0x000fe400078e0212 */
[----:B0-----:R-:W-:Y:S01]  /*53e0*/  IMAD R8, R24, 0x4, R73 ;  /* 0x0000000418087824 */ /* 0x001fe200078e0249 */
[----:B------:R0:W-:Y:S01]  /*53f0*/  STS [R9+-0x4], R68 ;  /* 0xfffffc4409007388 */ /* 0x0001e20000000800 */
[----:B------:R-:W-:Y:S02]  /*5400*/  IMAD.IADD R34, R34, 0x1, R45 ;  /* 0x0000000122227824 */ /* 0x000fe400078e022d */
[----:B-1----:R-:W-:Y:S02]  /*5410*/  IMAD R7, R42, 0x4, R73 ;  /* 0x000000042a077824 */ /* 0x002fe400078e0249 */
[----:B------:R-:W-:-:S02]  /*5420*/  IMAD.IADD R48, R17, 0x1, R48 ;  /* 0x0000000111307824 */ /* 0x000fc400078e0230 */
[--C-:B---3--:R-:W-:Y:S02]  /*5430*/  IMAD R10, R22, 0x4, R73.reuse ;  /* 0x00000004160a7824 */ /* 0x108fe400078e0249 */
[--C-:B------:R-:W-:Y:S02]  /*5440*/  IMAD R13, R36, 0x4, R73.reuse ;  /* 0x00000004240d7824 */ /* 0x100fe400078e0249 */
[--C-:B0-----:R-:W-:Y:S02]  /*5450*/  IMAD R9, R40, 0x4, R73.reuse ;  /* 0x0000000428097824 */ /* 0x101fe400078e0249 */
[----:B------:R-:W-:Y:S01]  /*5460*/  IMAD R2, R2, 0x4, R73 ;  /* 0x0000000402027824 */ /* 0x000fe200078e0249 */
[----:B--2---:R-:W-:Y:S01]  /*5470*/  ISETP.NE.AND P0, PT, R4, RZ, PT ;  /* 0x000000ff0400720c */ /* 0x004fe20003f05270 */
[----:B------:R-:W-:Y:S02]  /*5480*/  IMAD.IADD R4, R12, 0x1, R27 ;  /* 0x000000010c047824 */ /* 0x000fe400078e021b */
[----:B------:R-:W-:-:S02]  /*5490*/  IMAD.IADD R12, R30, 0x1, R43 ;  /* 0x000000011e0c7824 */ /* 0x000fc400078e022b */
[--C-:B------:R-:W-:Y:S02]  /*54a0*/  IMAD R4, R4, 0x4, R73.reuse ;  /* 0x0000000404047824 */ /* 0x100fe400078e0249 */
[----:B------:R-:W-:-:S03]  /*54b0*/  IMAD R12, R12, 0x4, R73 ;  /* 0x000000040c0c7824 */ /* 0x000fc600078e0249 */
[----:B------:R0:W-:Y:S04]  /*54c0*/  STS [R4+-0x4], R67 ;  /* 0xfffffc4304007388 */ /* 0x0001e80000000800 */
[----:B------:R1:W-:Y:S04]  /*54d0*/  STS [R5+-0x4], R66 ;  /* 0xfffffc4205007388 */ /* 0x0003e80000000800 */
[----:B------:R2:W-:Y:S01]  /*54e0*/  STS [R6+-0x4], R65 ;  /* 0xfffffc4106007388 */ /* 0x0005e20000000800 */
[----:B0-----:R-:W-:-:S03]  /*54f0*/  IMAD R4, R20, 0x4, R73 ;  /* 0x0000000414047824 */ /* 0x001fc600078e0249 */
[----:B------:R0:W-:Y:S01]  /*5500*/  STS [R11+-0x4], R64 ;  /* 0xfffffc400b007388 */ /* 0x0001e20000000800 */
[----:B-1----:R-:W-:-:S03]  /*5510*/  IMAD R5, R18, 0x4, R73 ;  /* 0x0000000412057824 */ /* 0x002fc600078e0249 */
[----:B------:R-:W-:Y:S01]  /*5520*/  STS [R12+-0x4], R63 ;  /* 0xfffffc3f0c007388 */ /* 0x000fe20000000800 */
[----:B--2---:R-:W-:-:S03]  /*5530*/  IMAD R6, R34, 0x4, R73 ;  /* 0x0000000422067824 */ /* 0x004fc600078e0249 */
[----:B------:R-:W-:Y:S01]  /*5540*/  STS [R7+-0x4], R62 ;  /* 0xfffffc3e07007388 */ /* 0x000fe20000000800 */
[----:B0-----:R-:W-:-:S03]  /*5550*/  IMAD R11, R48, 0x4, R73 ;  /* 0x00000004300b7824 */ /* 0x001fc600078e0249 */
[----:B------:R-:W-:Y:S04]  /*5560*/  STS [R8+-0x4], R61 ;  /* 0xfffffc3d08007388 */ /* 0x000fe80000000800 */
[----:B------:R-:W-:Y:S04]  /*5570*/  STS [R9+-0x4], R60 ;  /* 0xfffffc3c09007388 */ /* 0x000fe80000000800 */
[----:B------:R-:W-:Y:S04]  /*5580*/  STS [R10+-0x4], R59 ;  /* 0xfffffc3b0a007388 */ /* 0x000fe80000000800 */
[----:B------:R0:W-:Y:S04]  /*5590*/  STS [R13+-0x4], R58 ;  /* 0xfffffc3a0d007388 */ /* 0x0001e80000000800 */
[----:B------:R1:W-:Y:S04]  /*55a0*/  STS [R4+-0x4], R57 ;  /* 0xfffffc3904007388 */ /* 0x0003e80000000800 */
[----:B------:R1:W-:Y:S01]  /*55b0*/  STS [R5+-0x4], R56 ;  /* 0xfffffc3805007388 */ /* 0x0003e20000000800 */
[----:B0-----:R-:W-:-:S03]  /*55c0*/  IMAD R13, R39, 0x8, R73 ;  /* 0x00000008270d7824 */ /* 0x001fc600078e0249 */
[----:B------:R1:W-:Y:S04]  /*55d0*/  STS [R6+-0x4], R55 ;  /* 0xfffffc3706007388 */ /* 0x0003e80000000800 */
[----:B------:R1:W-:Y:S04]  /*55e0*/  STS [R11+-0x4], R54 ;  /* 0xfffffc360b007388 */ /* 0x0003e80000000800 */
[----:B------:R1:W-:Y:S01]  /*55f0*/  STS [R2+-0x4], R53 ;  /* 0xfffffc3502007388 */ /* 0x0003e20000000800 */
[----:B------:R-:W-:Y:S05]  /*5600*/  @P0 BRA `(.L_x_68) ;  /* 0x0000000000bc0947 */ /* 0x000fea0003800000 */
[----:B------:R-:W1:Y:S02]  /*5610*/  LDCU.64 UR8, c[0x0][0x398] ;  /* 0x00007300ff0877ac */ /* 0x000e640008000a00 */
[----:B-1----:R-:W-:-:S04]  /*5620*/  LEA R6, P0, R39, UR8, 0x3 ;  /* 0x0000000827067c11 */ /* 0x002fc8000f8018ff */
[----:B------:R-:W-:-:S05]  /*5630*/  LEA.HI.X R7, R39, UR9, RZ, 0x3, P0 ;  /* 0x0000000927077c11 */ /* 0x000fca00080f1cff */
[----:B------:R-:W2:Y:S01]  /*5640*/  LDG.E.64 R4, desc[UR6][R6.64] ;  /* 0x0000000606047981 */ /* 0x000ea2000c1e1b00 */
[----:B------:R-:W-:Y:S02]  /*5650*/  SHF.R.S32.HI R9, RZ, 0x1f, R3 ;  /* 0x0000001fff097819 */ /* 0x000fe40000011403 */
[----:B--2---:R-:W-:-:S05]  /*5660*/  IADD3 R4, P0, PT, -R3, R4, RZ ;  /* 0x0000000403047210 */ /* 0x004fca0007f1e1ff */
[----:B------:R-:W-:Y:S01]  /*5670*/  IMAD.X R5, R5, 0x1, ~R9, P0 ;  /* 0x0000000105057824 */ /* 0x000fe200000e0e09 */
[----:B------:R-:W-:Y:S01]  /*5680*/  ISETP.GE.AND P0, PT, R72, 0x1, PT ;  /* 0x000000014800780c */ /* 0x000fe20003f06270 */
[----:B------:R-:W-:-:S03]  /*5690*/  IMAD.MOV.U32 R9, RZ, RZ, R52 ;  /* 0x000000ffff097224 */ /* 0x000fc600078e0034 */
[----:B------:R0:W-:Y:S09]  /*56a0*/  STS.64 [R13+0x7200], R4 ;  /* 0x007200040d007388 */ /* 0x0001f20000000a00 */
[----:B------:R-:W-:Y:S05]  /*56b0*/  @!P0 BRA `(.L_x_69) ;  /* 0x00000000006c8947 */ /* 0x000fea0003800000 */
[----:B------:R-:W-:Y:S01]  /*56c0*/  BSSY B0, `(.L_x_70) ;  /* 0x0000019000007945 */ /* 0x000fe20003800000 */
[----:B------:R-:W-:Y:S02]  /*56d0*/  IMAD.MOV.U32 R2, RZ, RZ, -0x1 ;  /* 0xffffffffff027424 */ /* 0x000fe400078e00ff */
[----:B------:R-:W-:Y:S02]  /*56e0*/  IMAD.MOV.U32 R6, RZ, RZ, R72 ;  /* 0x000000ffff067224 */ /* 0x000fe400078e0048 */
[----:B------:R-:W-:-:S07]  /*56f0*/  IMAD.MOV.U32 R9, RZ, RZ, R52 ;  /* 0x000000ffff097224 */ /* 0x000fce00078e0034 */
.L_x_74:
[----:B0-----:R-:W0:Y:S01]  /*5700*/  LDC.64 R4, c[0x0][0x380] ;  /* 0x0000e000ff047b82 */ /* 0x001e220000000a00 */
[----:B------:R-:W-:Y:S01]  /*5710*/  VIADD R11, R6, 0xffffffff ;  /* 0xffffffff060b7836 */ /* 0x000fe20000000000 */
[----:B------:R-:W-:Y:S03]  /*5720*/  BSSY B2, `(.L_x_71) ;  /* 0x0000008000027945 */ /* 0x000fe60003800000 */
[----:B------:R-:W-:-:S04]  /*5730*/  IMAD R7, R11, 0x100, R39 ;  /* 0x000001000b077824 */ /* 0x000fc800078e0227 */
[----:B0-----:R-:W-:-:S07]  /*5740*/  IMAD.WIDE R4, R7, 0x4, R4 ;  /* 0x0000000407047825 */ /* 0x001fce00078e0204 */
.L_x_72:
[----:B------:R-:W-:Y:S05]  /*5750*/  YIELD ;  /* 0x0000000000007946 */ /* 0x000fea0003800000 */
[----:B------:R0:W-:Y:S06]  /*5760*/  MEMBAR.SC.CTA ;  /* 0x0000000000007992 */ /* 0x0001ec0000000000 */
[----:B0-----:R-:W2:Y:S02]  /*5770*/  LDG.E.STRONG.SYS R7, desc[UR6][R4.64] ;  /* 0x0000000604077981 */ /* 0x001ea4000c1f5900 */
[----:B--2---:R-:W-:-:S13]  /*5780*/  ISETP.NE.AND P0, PT, R7, RZ, PT ;  /* 0x000000ff0700720c */ /* 0x004fda0003f05270 */
[----:B------:R-:W-:Y:S05]  /*5790*/  @!P0 BRA `(.L_x_72) ;  /* 0xfffffffc00ec8947 */ /* 0x000fea000383ffff */
[----:B------:R-:W-:Y:S05]  /*57a0*/  BSYNC B2 ;  /* 0x0000000000027941 */ /* 0x000fea0003800000 */
.L_x_71:
[----:B------:R-:W-:Y:S01]  /*57b0*/  BSSY.RECONVERGENT B2, `(.L_x_73) ;  /* 0x0000006000027945 */ /* 0x000fe20003800200 */
[C---:B------:R-:W-:Y:S02]  /*57c0*/  ISETP.GT.AND P0, PT, R7.reuse, -0x1, PT ;  /* 0xffffffff0700780c */ /* 0x040fe40003f04270 */
[----:B------:R-:W-:Y:S01]  /*57d0*/  LOP3.LUT R4, R7, 0x3fffffff, RZ, 0xc0, !PT ;  /* 0x3fffffff07047812 */ /* 0x000fe200078ec0ff */
[----:B------:R-:W-:Y:S05]  /*57e0*/  WARPSYNC.EXCLUSIVE R2 ;  /* 0x0000000002007348 */ /* 0x000fea0003a00000 */
[----:B------:R-:W-:-:S05]  /*57f0*/  IMAD.IADD R9, R4, 0x1, R9 ;  /* 0x0000000104097824 */ /* 0x000fca00078e0209 */
[----:B------:R-:W-:-:S07]  /*5800*/  VOTE.ANY R2, PT, P0 ;  /* 0x0000000000027806 */ /* 0x000fce00000e0100 */
[----:B------:R-:W-:Y:S05]  /*5810*/  BSYNC.RECONVERGENT B2 ;  /* 0x0000000000027941 */ /* 0x000fea0003800200 */
.L_x_73:
[----:B------:R-:W-:Y:S01]  /*5820*/  ISETP.GT.U32.AND P1, PT, R6, 0x1, PT ;  /* 0x000000010600780c */ /* 0x000fe20003f24070 */
[----:B------:R-:W-:-:S12]  /*5830*/  IMAD.MOV.U32 R6, RZ, RZ, R11 ;  /* 0x000000ffff067224 */ /* 0x000fd800078e000b */
[----:B------:R-:W-:Y:S05]  /*5840*/  @P0 BRA P1, `(.L_x_74) ;  /* 0xfffffffc00ac0947 */ /* 0x000fea000083ffff */
[----:B------:R-:W-:Y:S05]  /*5850*/  BSYNC B0 ;  /* 0x0000000000007941 */ /* 0x000fea0003800000 */
.L_x_70:
[----:B------:R1:W2:Y:S02]  /*5860*/  LDS.64 R4, [R13+0x7200] ;  /* 0x007200000d047984 */ /* 0x0002a40000000a00 */
.L_x_69:
        /* <DEDUP_REMOVED lines=9> */
.L_x_68:
[----:B------:R-:W-:Y:S05]  /*5900*/  BSYNC B1 ;  /* 0x0000000000017941 */ /* 0x000fea0003800000 */
.L_x_67:
[----:B0-----:R-:W0:Y:S01]  /*5910*/  LDC.64 R8, c[0x0][0x390] ;  /* 0x0000e400ff087b82 */ /* 0x001e220000000a00 */
[----:B-1----:R-:W-:-:S04]  /*5920*/  IMAD.MOV.U32 R5, RZ, RZ, 0x1c80 ;  /* 0x00001c80ff057424 */ /* 0x002fc800078e00ff */
[----:B------:R-:W-:-:S03]  /*5930*/  IMAD R5, R72, R5, 0x1c80 ;  /* 0x00001c8048057424 */ /* 0x000fc600078e0205 */
[----:B------:R-:W1:Y:S01]  /*5940*/  LDC R6, c[0x0][0x3c0] ;  /* 0x0000f000ff067b82 */ /* 0x000e620000000800 */
[----:B0-----:R-:W-:Y:S02]  /*5950*/  ISETP.EQ.U32.AND P1, PT, R8, RZ, PT ;  /* 0x000000ff0800720c */ /* 0x001fe40003f22070 */
[CC--:B-1----:R-:W-:Y:S02]  /*5960*/  ISETP.GE.AND P0, PT, R5.reuse, R6.reuse, PT ;  /* 0x000000060500720c */ /* 0x0c2fe40003f06270 */
[----:B------:R-:W-:Y:S02]  /*5970*/  ISETP.GT.AND P3, PT, R5, R6, PT ;  /* 0x000000060500720c */ /* 0x000fe40003f64270 */
[----:B------:R-:W-:-:S04]  /*5980*/  ISETP.EQ.OR.EX P0, PT, R9, RZ, !P0, P1 ;  /* 0x000000ff0900720c */ /* 0x000fc80004702710 */
[----:B------:R-:W-:-:S13]  /*5990*/  ISETP.GT.U32.OR P0, PT, R39, 0xff, P0 ;  /* 0x000000ff2700780c */ /* 0x000fda0000704470 */
[----:B------:R-:W-:Y:S05]  /*59a0*/  @P0 BRA `(.L_x_75) ;  /* 0x0000000000200947 */ /* 0x000fea0003800000 */
[----:B------:R-:W0:Y:S01]  /*59b0*/  LDS.64 R4, [R13+0x7200] ;  /* 0x007200000d047984 */ /* 0x000e220000000a00 */
[--C-:B------:R-:W-:Y:S02]  /*59c0*/  SHF.R.S32.HI R7, RZ, 0x1f, R52.reuse ;  /* 0x0000001fff077819 */ /* 0x100fe40000011434 */
[C---:B------:R-:W-:Y:S02]  /*59d0*/  LEA R2, P2, R39.reuse, R8, 0x3 ;  /* 0x0000000827027211 */ /* 0x040fe400078418ff */
[----:B0-----:R-:W-:Y:S02]  /*59e0*/  IADD3 R52, P0, P1, R4, R3, R52 ;  /* 0x0000000304347210 */ /* 0x001fe4000791e034 */
[----:B------:R-:W-:Y:S02]  /*59f0*/  SHF.R.S32.HI R4, RZ, 0x1f, R3 ;  /* 0x0000001fff047819 */ /* 0x000fe40000011403 */
[----:B------:R-:W-:Y:S02]  /*5a00*/  LEA.HI.X R3, R39, R9, RZ, 0x3, P2 ;  /* 0x0000000927037211 */ /* 0x000fe400010f1cff */
[----:B------:R-:W-:-:S05]  /*5a10*/  IADD3.X R53, PT, PT, R5, R4, R7, P0, P1 ;  /* 0x0000000405357210 */ /* 0x000fca00007e2407 */
[----:B------:R0:W-:Y:S02]  /*5a20*/  STG.E.64 desc[UR6][R2.64], R52 ;  /* 0x0000003402007986 */ /* 0x0001e4000c101b06 */
.L_x_75:
[----:B------:R-:W-:Y:S05]  /*5a30*/  WARPSYNC.ALL ;  /* 0x0000000000007948 */ /* 0x000fea0003800000 */
[----:B------:R-:W-:Y:S06]  /*5a40*/  BAR.SYNC.DEFER_BLOCKING 0x0 ;  /* 0x0000000000007b1d */ /* 0x000fec0000010000 */
[----:B------:R-:W-:Y:S05]  /*5a50*/  @P3 BRA `(.L_x_76) ;  /* 0x0000000c00503947 */ /* 0x000fea0003800000 */
[----:B------:R-:W0:Y:S01]  /*5a60*/  LDS R9, [R0] ;  /* 0x0000000000097984 */ /* 0x000e220000000800 */
[----:B------:R-:W0:Y:S01]  /*5a70*/  LDCU UR5, c[0x0][0x3c4] ;  /* 0x00007880ff0577ac */ /* 0x000e220008000800 */
[----:B------:R-:W1:Y:S01]  /*5a80*/  LDCU.64 UR8, c[0x0][0x3a0] ;  /* 0x00007400ff0877ac */ /* 0x000e620008000a00 */
[----:B0-----:R-:W-:-:S04]  /*5a90*/  SHF.R.U32.HI R2, RZ, UR5, R9 ;  /* 0x00000005ff027c19 */ /* 0x001fc80008011609 */
[----:B------:R-:W-:-:S05]  /*5aa0*/  LOP3.LUT R2, R2, UR4, RZ, 0x30, !PT ;  /* 0x0000000402027c12 */ /* 0x000fca000f8e30ff */
[----:B------:R-:W-:-:S06]  /*5ab0*/  IMAD R3, R2, 0x8, R73 ;  /* 0x0000000802037824 */ /* 0x000fcc00078e0249 */
[----:B------:R-:W0:Y:S02]  /*5ac0*/  LDS.64 R2, [R3+0x7200] ;  /* 0x0072000003027984 */ /* 0x000e240000000a00 */
[----:B0-----:R-:W-:-:S05]  /*5ad0*/  IADD3 R2, P0, PT, R2, R39, RZ ;  /* 0x0000002702027210 */ /* 0x001fca0007f1e0ff */
[----:B------:R-:W-:Y:S01]  /*5ae0*/  IMAD.X R5, RZ, RZ, R3, P0 ;  /* 0x000000ffff057224 */ /* 0x000fe200000e0603 */
[----:B-1----:R-:W-:-:S04]  /*5af0*/  LEA R4, P0, R2, UR8, 0x2 ;  /* 0x0000000802047c11 */ /* 0x002fc8000f8010ff */
[----:B------:R-:W-:-:S05]  /*5b00*/  LEA.HI.X R5, R2, UR9, R5, 0x2, P0 ;  /* 0x0000000902057c11 */ /* 0x000fca00080f1405 */
[----:B------:R-:W-:Y:S01]  /*5b10*/  STG.E desc[UR6][R4.64], R9 ;  /* 0x0000000904007986 */ /* 0x000fe2000c101906 */
[----:B------:R-:W-:-:S03]  /*5b20*/  NOP ;  /* 0x0000000000007918 */ /* 0x000fc60000000000 */
[----:B------:R-:W0:Y:S02]  /*5b30*/  LDS R11, [R0+0x600] ;  /* 0x00060000000b7984 */ /* 0x000e240000000800 */
[----:B0-----:R-:W-:-:S04]  /*5b40*/  SHF.R.U32.HI R2, RZ, UR5, R11 ;  /* 0x00000005ff027c19 */ /* 0x001fc8000801160b */
[----:B------:R-:W-:-:S05]  /*5b50*/  LOP3.LUT R2, R2, UR4, RZ, 0x30, !PT ;  /* 0x0000000402027c12 */ /* 0x000fca000f8e30ff */
[----:B------:R-:W-:-:S06]  /*5b60*/  IMAD R3, R2, 0x8, R73 ;  /* 0x0000000802037824 */ /* 0x000fcc00078e0249 */
[----:B------:R-:W0:Y:S02]  /*5b70*/  LDS.64 R2, [R3+0x7200] ;  /* 0x0072000003027984 */ /* 0x000e240000000a00 */
[----:B0-----:R-:W-:-:S05]  /*5b80*/  IADD3 R2, P0, PT, R2, R39, RZ ;  /* 0x0000002702027210 */ /* 0x001fca0007f1e0ff */
[----:B------:R-:W-:Y:S01]  /*5b90*/  IMAD.X R7, RZ, RZ, R3, P0 ;  /* 0x000000ffff077224 */ /* 0x000fe200000e0603 */
[----:B------:R-:W-:-:S04]  /*5ba0*/  LEA R6, P0, R2, UR8, 0x2 ;  /* 0x0000000802067c11 */ /* 0x000fc8000f8010ff */
[----:B------:R-:W-:-:S05]  /*5bb0*/  LEA.HI.X R7, R2, UR9, R7, 0x2, P0 ;  /* 0x0000000902077c11 */ /* 0x000fca00080f1407 */
[----:B------:R-:W-:Y:S01]  /*5bc0*/  STG.E desc[UR6][R6.64+0x600], R11 ;  /* 0x0006000b06007986 */ /* 0x000fe2000c101906 */
[----:B------:R-:W-:-:S03]  /*5bd0*/  NOP ;  /* 0x0000000000007918 */ /* 0x000fc60000000000 */
[----:B------:R-:W0:Y:S02]  /*5be0*/  LDS R9, [R0+0xc00] ;  /* 0x000c000000097984 */ /* 0x000e240000000800 */
[----:B0-----:R-:W-:-:S04]  /*5bf0*/  SHF.R.U32.HI R2, RZ, UR5, R9 ;  /* 0x00000005ff027c19 */ /* 0x001fc80008011609 */
[----:B------:R-:W-:-:S05]  /*5c00*/  LOP3.LUT R2, R2, UR4, RZ, 0x30, !PT ;  /* 0x0000000402027c12 */ /* 0x000fca000f8e30ff */
[----:B------:R-:W-:-:S05]  /*5c10*/  IMAD R8, R2, 0x8, R73 ;  /* 0x0000000802087824 */ /* 0x000fca00078e0249 */
        /* <DEDUP_REMOVED lines=182> */
[----:B------:R-:W-:Y:S01]  /*6780*/  NOP ;  /* 0x0000000000007918 */ /* 0x000fe20000000000 */
[----:B------:R-:W-:Y:S05]  /*6790*/  EXIT ;  /* 0x000000000000794d */ /* 0x000fea0003800000 */
.L_x_76:
[----:B0-----:R-:W-:Y:S01]  /*67a0*/  IMAD R3, R72, -0x1c80, R6 ;  /* 0xffffe38048037824 */ /* 0x001fe200078e0206 */
[----:B------:R-:W-:Y:S01]  /*67b0*/  BSSY.RECONVERGENT B0, `(.L_x_77) ;  /* 0x000001c000007945 */ /* 0x000fe20003800200 */
[C---:B------:R-:W-:Y:S02]  /*67c0*/  VIADD R6, R39.reuse, 0x480 ;  /* 0x0000048027067836 */ /* 0x040fe40000000000 */
[C---:B------:R-:W-:Y:S01]  /*67d0*/  VIADD R2, R39.reuse, 0x180 ;  /* 0x0000018027027836 */ /* 0x040fe20000000000 */
[CC--:B------:R-:W-:Y:S01]  /*67e0*/  ISETP.GE.AND P1, PT, R39.reuse, R3.reuse, PT ;  /* 0x000000032700720c */ /* 0x0c0fe20003f26270 */
[C---:B------:R-:W-:Y:S01]  /*67f0*/  VIADD R4, R39.reuse, 0x300 ;  /* 0x0000030027047836 */ /* 0x040fe20000000000 */
[-C--:B------:R-:W-:Y:S01]  /*6800*/  ISETP.GE.AND P4, PT, R6, R3.reuse, PT ;  /* 0x000000030600720c */ /* 0x080fe20003f86270 */
[C---:B------:R-:W-:Y:S01]  /*6810*/  VIADD R6, R39.reuse, 0x900 ;  /* 0x0000090027067836 */ /* 0x040fe20000000000 */
[-C--:B------:R-:W-:Y:S01]  /*6820*/  ISETP.GE.AND P2, PT, R2, R3.reuse, PT ;  /* 0x000000030200720c */ /* 0x080fe20003f46270 */
[C---:B------:R-:W-:Y:S01]  /*6830*/  VIADD R2, R39.reuse, 0x600 ;  /* 0x0000060027027836 */ /* 0x040fe20000000000 */
[-C--:B------:R-:W-:Y:S01]  /*6840*/  ISETP.GE.AND P3, PT, R4, R3.reuse, PT ;  /* 0x000000030400720c */ /* 0x080fe20003f66270 */
[C---:B------:R-:W-:Y:S01]  /*6850*/  VIADD R4, R39.reuse, 0x780 ;  /* 0x0000078027047836 */ /* 0x040fe20000000000 */
[-C--:B------:R-:W-:Y:S01]  /*6860*/  ISETP.GE.AND P0, PT, R6, R3.reuse, PT ;  /* 0x000000030600720c */ /* 0x080fe20003f06270 */
[----:B------:R-:W-:Y:S01]  /*6870*/  VIADD R6, R39, 0xa80 ;  /* 0x00000a8027067836 */ /* 0x000fe20000000000 */
[----:B------:R-:W-:-:S02]  /*6880*/  ISETP.GE.AND P5, PT, R2, R3, PT ;  /* 0x000000030200720c */ /* 0x000fc40003fa6270 */
[----:B------:R-:W-:Y:S01]  /*6890*/  ISETP.GE.AND P6, PT, R4, R3, PT ;  /* 0x000000030400720c */ /* 0x000fe20003fc6270 */
[----:B------:R-:W-:-:S12]  /*68a0*/  @P1 BRA `(.L_x_78) ;  /* 0x0000000000301947 */ /* 0x000fd80003800000 */
[----:B------:R-:W0:Y:S01]  /*68b0*/  LDS R7, [R0] ;  /* 0x0000000000077984 */ /* 0x000e220000000800 */
[----:B------:R-:W0:Y:S01]  /*68c0*/  LDCU UR5, c[0x0][0x3c4] ;  /* 0x00007880ff0577ac */ /* 0x000e220008000800 */
[----:B------:R-:W1:Y:S01]  /*68d0*/  LDCU.64 UR8, c[0x0][0x3a0] ;  /* 0x00007400ff0877ac */ /* 0x000e620008000a00 */
[----:B0-----:R-:W-:-:S04]  /*68e0*/  SHF.R.U32.HI R2, RZ, UR5, R7 ;  /* 0x00000005ff027c19 */ /* 0x001fc80008011607 */
[----:B------:R-:W-:-:S05]  /*68f0*/  LOP3.LUT R2, R2, UR4, RZ, 0x30, !PT ;  /* 0x0000000402027c12 */ /* 0x000fca000f8e30ff */
[----:B------:R-:W-:-:S05]  /*6900*/  IMAD R2, R2, 0x8, R73 ;  /* 0x0000000802027824 */ /* 0x000fca00078e0249 */
[----:B------:R-:W0:Y:S02]  /*6910*/  LDS.64 R4, [R2+0x7200] ;  /* 0x0072000002047984 */ /* 0x000e240000000a00 */
[----:B0-----:R-:W-:-:S05]  /*6920*/  IADD3 R8, P1, PT, R4, R39, RZ ;  /* 0x0000002704087210 */ /* 0x001fca0007f3e0ff */
[----:B------:R-:W-:Y:S01]  /*6930*/  IMAD.X R5, RZ, RZ, R5, P1 ;  /* 0x000000ffff057224 */ /* 0x000fe200008e0605 */
[----:B-1----:R-:W-:-:S04]  /*6940*/  LEA R4, P1, R8, UR8, 0x2 ;  /* 0x0000000808047c11 */ /* 0x002fc8000f8210ff */
[----:B------:R-:W-:-:S05]  /*6950*/  LEA.HI.X R5, R8, UR9, R5, 0x2, P1 ;  /* 0x0000000908057c11 */ /* 0x000fca00088f1405 */
[----:B------:R0:W-:Y:S04]  /*6960*/  STG.E desc[UR6][R4.64], R7 ;  /* 0x0000000704007986 */ /* 0x0001e8000c101906 */
.L_x_78:
[----:B------:R-:W-:Y:S05]  /*6970*/  BSYNC.RECONVERGENT B0 ;  /* 0x0000000000007941 */ /* 0x000fea0003800200 */
.L_x_77:
[----:B------:R-:W-:Y:S01]  /*6980*/  NOP ;  /* 0x0000000000007918 */ /* 0x000fe20000000000 */
[----:B------:R-:W-:Y:S01]  /*6990*/  BSSY.RECONVERGENT B0, `(.L_x_79) ;  /* 0x0000010000007945 */ /* 0x000fe20003800200 */
[----:B------:R-:W-:Y:S02]  /*69a0*/  ISETP.GE.AND P1, PT, R6, R3, PT ;  /* 0x000000030600720c */ /* 0x000fe40003f26270 */
[----:B------:R-:W-:Y:S01]  /*69b0*/  LOP3.LUT R6, R39, 0xc00, RZ, 0xfc, !PT ;  /* 0x00000c0027067812 */ /* 0x000fe200078efcff */
[----:B------:R-:W-:Y:S10]  /*69c0*/  @P2 BRA `(.L_x_80) ;  /* 0x0000000000302947 */ /* 0x000ff40003800000 */
[----:B0-----:R-:W0:Y:S01]  /*69d0*/  LDS R7, [R0+0x600] ;  /* 0x0006000000077984 */ /* 0x001e220000000800 */
        /* <DEDUP_REMOVED lines=11> */
.L_x_80:
[----:B------:R-:W-:Y:S05]  /*6a90*/  BSYNC.RECONVERGENT B0 ;  /* 0x0000000000007941 */ /* 0x000fea0003800200 */
.L_x_79:
[----:B------:R-:W-:Y:S01]  /*6aa0*/  NOP ;  /* 0x0000000000007918 */ /* 0x000fe20000000000 */
[----:B------:R-:W-:Y:S01]  /*6ab0*/  BSSY.RECONVERGENT B0, `(.L_x_81) ;  /* 0x0000010000007945 */ /* 0x000fe20003800200 */
[----:B------:R-:W-:Y:S01]  /*6ac0*/  ISETP.GE.AND P2, PT, R6, R3, PT ;  /* 0x000000030600720c */ /* 0x000fe20003f46270 */
[----:B------:R-:W-:Y:S02]  /*6ad0*/  VIADD R6, R39, 0xd80 ;  /* 0x00000d8027067836 */ /* 0x000fe40000000000 */
[----:B------:R-:W-:Y:S10]  /*6ae0*/  @P3 BRA `(.L_x_82) ;  /* 0x0000000000303947 */ /* 0x000ff40003800000 */
[----:B01----:R-:W0:Y:S01]  /*6af0*/  LDS R7, [R0+0xc00] ;  /* 0x000c000000077984 */ /* 0x003e220000000800 */
        /* <DEDUP_REMOVED lines=11> */
.L_x_82:
[----:B------:R-:W-:Y:S05]  /*6bb0*/  BSYNC.RECONVERGENT B0 ;  /* 0x0000000000007941 */ /* 0x000fea0003800200 */
.L_x_81:
[----:B------:R-:W-:Y:S01]  /*6bc0*/  NOP ;  /* 0x0000000000007918 */ /* 0x000fe20000000000 */
[----:B------:R-:W-:Y:S01]  /*6bd0*/  BSSY.RECONVERGENT B0, `(.L_x_83) ;  /* 0x0000010000007945 */ /* 0x000fe20003800200 */
[----:B------:R-:W-:Y:S01]  /*6be0*/  ISETP.GE.AND P3, PT, R6, R3, PT ;  /* 0x000000030600720c */ /* 0x000fe20003f66270 */
[----:B------:R-:W-:Y:S02]  /*6bf0*/  VIADD R6, R39, 0xf00 ;  /* 0x00000f0027067836 */ /* 0x000fe40000000000 */
[----:B------:R-:W-:Y:S10]  /*6c00*/  @P4 BRA `(.L_x_84) ;  /* 0x0000000000304947 */ /* 0x000ff40003800000 */
[----:B012---:R-:W0:Y:S01]  /*6c10*/  LDS R7, [R0+0x1200] ;  /* 0x0012000000077984 */ /* 0x007e220000000800 */
        /* <DEDUP_REMOVED lines=11> */
.L_x_84:
[----:B------:R-:W-:Y:S05]  /*6cd0*/  BSYNC.RECONVERGENT B0 ;  /* 0x0000000000007941 */ /* 0x000fea0003800200 */
.L_x_83:
[----:B------:R-:W-:Y:S01]  /*6ce0*/  NOP ;  /* 0x0000000000007918 */ /* 0x000fe20000000000 */
[----:B------:R-:W-:Y:S01]  /*6cf0*/  BSSY.RECONVERGENT B0, `(.L_x_85) ;  /* 0x0000010000007945 */ /* 0x000fe20003800200 */
[----:B------:R-:W-:Y:S01]  /*6d00*/  ISETP.GE.AND P4, PT, R6, R3, PT ;  /* 0x000000030600720c */ /* 0x000fe20003f86270 */
[----:B------:R-:W-:Y:S02]  /*6d10*/  VIADD R6, R39, 0x1080 ;  /* 0x0000108027067836 */ /* 0x000fe40000000000 */
[----:B------:R-:W-:Y:S10]  /*6d20*/  @P5 BRA `(.L_x_86) ;  /* 0x0000000000305947 */ /* 0x000ff40003800000 */
[----:B0123--:R-:W0:Y:S01]  /*6d30*/  LDS R7, [R0+0x1800] ;  /* 0x0018000000077984 */ /* 0x00fe220000000800 */
        /* <DEDUP_REMOVED lines=11> */
.L_x_86:
[----:B------:R-:W-:Y:S05]  /*6df0*/  BSYNC.RECONVERGENT B0 ;  /* 0x0000000000007941 */ /* 0x000fea0003800200 */
.L_x_85:
[----:B------:R-:W-:Y:S01]  /*6e00*/  NOP ;  /* 0x0000000000007918 */ /* 0x000fe20000000000 */
[----:B------:R-:W-:Y:S01]  /*6e10*/  BSSY.RECONVERGENT B0, `(.L_x_87) ;  /* 0x0000010000007945 */ /* 0x000fe20003800200 */
[----:B------:R-:W-:Y:S01]  /*6e20*/  ISETP.GE.AND P5, PT, R6, R3, PT ;  /* 0x000000030600720c */ /* 0x000fe20003fa6270 */
[----:B------:R-:W-:Y:S02]  /*6e30*/  VIADD R6, R39, 0x1200 ;  /* 0x0000120027067836 */ /* 0x000fe40000000000 */
[----:B------:R-:W-:Y:S10]  /*6e40*/  @P6 BRA `(.L_x_88) ;  /* 0x0000000000306947 */ /* 0x000ff40003800000 */
[----:B01234-:R-:W0:Y:S01]  /*6e50*/  LDS R7, [R0+0x1e00] ;  /* 0x001e000000077984 */ /* 0x01fe220000000800 */
        /* <DEDUP_REMOVED lines=11> */
.L_x_88:
[----:B------:R-:W-:Y:S05]  /*6f10*/  BSYNC.RECONVERGENT B0 ;  /* 0x0000000000007941 */ /* 0x000fea0003800200 */
.L_x_87:
        /* <DEDUP_REMOVED lines=17> */
.L_x_90:
[----:B------:R-:W-:Y:S05]  /*7030*/  BSYNC.RECONVERGENT B0 ;  /* 0x0000000000007941 */ /* 0x000fea0003800200 */
.L_x_89:
        /* <DEDUP_REMOVED lines=17> */
.L_x_92:
[----:B------:R-:W-:Y:S05]  /*7150*/  BSYNC.RECONVERGENT B0 ;  /* 0x0000000000007941 */ /* 0x000fea0003800200 */
.L_x_91:
        /* <DEDUP_REMOVED lines=17> */
.L_x_94:
[----:B------:R-:W-:Y:S05]  /*7270*/  BSYNC.RECONVERGENT B0 ;  /* 0x0000000000007941 */ /* 0x000fea0003800200 */
.L_x_93:
[----:B------:R-:W-:Y:S01]  /*7280*/  NOP ;  /* 0x0000000000007918 */ /* 0x000fe20000000000 */
[----:B------:R-:W-:Y:S01]  /*7290*/  BSSY.RECONVERGENT B0, `(.L_x_95) ;  /* 0x0000010000007945 */ /* 0x000fe20003800200 */
[----:B------:R-:W-:Y:S02]  /*72a0*/  ISETP.GE.AND P2, PT, R6, R3, PT ;  /* 0x000000030600720c */ /* 0x000fe40003f46270 */
[----:B------:R-:W-:Y:S01]  /*72b0*/  LOP3.LUT R6, R39, 0x1800, RZ, 0xfc, !PT ;  /* 0x0000180027067812 */ /* 0x000fe200078efcff */
        /* <DEDUP_REMOVED lines=13> */
.L_x_96:
[----:B------:R-:W-:Y:S05]  /*7390*/  BSYNC.RECONVERGENT B0 ;  /* 0x0000000000007941 */ /* 0x000fea0003800200 */
.L_x_95:
        /* <DEDUP_REMOVED lines=17> */
.L_x_98:
[----:B------:R-:W-:Y:S05]  /*74b0*/  BSYNC.RECONVERGENT B0 ;  /* 0x0000000000007941 */ /* 0x000fea0003800200 */
.L_x_97:
[----:B------:R-:W-:Y:S01]  /*74c0*/  NOP ;  /* 0x0000000000007918 */ /* 0x000fe20000000000 */
[----:B------:R-:W-:Y:S01]  /*74d0*/  BSSY.RECONVERGENT B0, `(.L_x_99) ;  /* 0x000000f000007945 */ /* 0x000fe20003800200 */
[----:B------:R-:W-:-:S03]  /*74e0*/  ISETP.GE.AND P4, PT, R6, R3, PT ;  /* 0x000000030600720c */ /* 0x000fc60003f86270 */
        /* <DEDUP_REMOVED lines=13> */
.L_x_100:
[----:B------:R-:W-:Y:S05]  /*75c0*/  BSYNC.RECONVERGENT B0 ;  /* 0x0000000000007941 */ /* 0x000fea0003800200 */
.L_x_99:
[----:B------:R-:W-:Y:S01]  /*75d0*/  NOP ;  /* 0x0000000000007918 */ /* 0x000fe20000000000 */
[----:B------:R-:W-:Y:S04]  /*75e0*/  BSSY.RECONVERGENT B0, `(.L_x_101) ;  /* 0x000000e000007945 */ /* 0x000fe80003800200 */
[----:B------:R-:W-:Y:S05]  /*75f0*/  @P6 BRA `(.L_x_102) ;  /* 0x0000000000306947 */ /* 0x000fea0003800000 */
        /* <DEDUP_REMOVED lines=12> */
.L_x_102:
[----:B------:R-:W-:Y:S05]  /*76c0*/  BSYNC.RECONVERGENT B0 ;  /* 0x0000000000007941 */ /* 0x000fea0003800200 */
.L_x_101:
        /* <DEDUP_REMOVED lines=15> */
.L_x_104:
[----:B------:R-:W-:Y:S05]  /*77c0*/  BSYNC.RECONVERGENT B0 ;  /* 0x0000000000007941 */ /* 0x000fea0003800200 */
.L_x_103:
        /* <DEDUP_REMOVED lines=15> */
.L_x_106:
[----:B------:R-:W-:Y:S05]  /*78c0*/  BSYNC.RECONVERGENT B0 ;  /* 0x0000000000007941 */ /* 0x000fea0003800200 */
.L_x_105:
        /* <DEDUP_REMOVED lines=15> */
.L_x_108:
[----:B------:R-:W-:Y:S05]  /*79c0*/  BSYNC.RECONVERGENT B0 ;  /* 0x0000000000007941 */ /* 0x000fea0003800200 */
.L_x_107:
        /* <DEDUP_REMOVED lines=15> */
.L_x_110:
[----:B------:R-:W-:Y:S05]  /*7ac0*/  BSYNC.RECONVERGENT B0 ;  /* 0x0000000000007941 */ /* 0x000fea0003800200 */
.L_x_109:
        /* <DEDUP_REMOVED lines=15> */
.L_x_112:
[----:B------:R-:W-:Y:S05]  /*7bc0*/  BSYNC.RECONVERGENT B0 ;  /* 0x0000000000007941 */ /* 0x000fea0003800200 */
.L_x_111:
[----:B------:R-:W-:Y:S01]  /*7bd0*/  NOP ;  /* 0x0000000000007918 */ /* 0x000fe20000000000 */
[----:B01234-:R-:W0:Y:S01]  /*7be0*/  LDS R7, [R0+0x6c00] ;  /* 0x006c000000077984 */ /* 0x01fe220000000800 */
[----:B------:R-:W0:Y:S02]  /*7bf0*/  LDCU UR5, c[0x0][0x3c4] ;  /* 0x00007880ff0577ac */ /* 0x000e240008000800 */
[----:B0-----:R-:W-:-:S04]  /*7c00*/  SHF.R.U32.HI R2, RZ, UR5, R7 ;  /* 0x00000005ff027c19 */ /* 0x001fc80008011607 */
[----:B------:R-:W-:-:S05]  /*7c10*/  LOP3.LUT R2, R2, UR4, RZ, 0x30, !PT ;  /* 0x0000000402027c12 */ /* 0x000fca000f8e30ff */
[----:B------:R-:W-:Y:S02]  /*7c20*/  IMAD R4, R2, 0x8, R73 ;  /* 0x0000000802047824 */ /* 0x000fe400078e0249 */
[----:B------:R-:W-:-:S04]  /*7c30*/  VIADD R2, R39, 0x1b00 ;  /* 0x00001b0027027836 */ /* 0x000fc80000000000 */
[----:B------:R-:W0:Y:S01]  /*7c40*/  LDS.64 R4, [R4+0x7200] ;  /* 0x0072000004047984 */ /* 0x000e220000000a00 */
[----:B------:R-:W-:-:S13]  /*7c50*/  ISETP.GE.AND P0, PT, R2, R3, PT ;  /* 0x000000030200720c */ /* 0x000fda0003f06270 */
[----:B------:R-:W1:Y:S01]  /*7c60*/  @!P0 LDC.64 R2, c[0x0][0x3a0] ;  /* 0x0000e800ff028b82 */ /* 0x000e620000000a00 */
[----:B0-----:R-:W-:-:S05]  /*7c70*/  IADD3 R38, P1, PT, R4, R39, RZ ;  /* 0x0000002704267210 */ /* 0x001fca0007f3e0ff */
[----:B------:R-:W-:Y:S01]  /*7c80*/  IMAD.X R5, RZ, RZ, R5, P1 ;  /* 0x000000ffff057224 */ /* 0x000fe200008e0605 */
[----:B-1----:R-:W-:-:S04]  /*7c90*/  @!P0 LEA R2, P1, R38, R2, 0x2 ;  /* 0x0000000226028211 */ /* 0x002fc800078210ff */
[----:B------:R-:W-:-:S05]  /*7ca0*/  @!P0 LEA.HI.X R3, R38, R3, R5, 0x2, P1 ;  /* 0x0000000326038211 */ /* 0x000fca00008f1405 */
[----:B------:R-:W-:Y:S01]  /*7cb0*/  @!P0 STG.E desc[UR6][R2.64+0x6c00], R7 ;  /* 0x006c000702008986 */ /* 0x000fe2000c101906 */
[----:B------:R-:W-:Y:S01]  /*7cc0*/  NOP ;  /* 0x0000000000007918 */ /* 0x000fe20000000000 */
[----:B------:R-:W-:Y:S05]  /*7cd0*/  EXIT ;  /* 0x000000000000794d */ /* 0x000fea0003800000 */
.L_x_26:
[----:B------:R-:W-:Y:S02]  /*7ce0*/  IMAD.MOV.U32 R0, RZ, RZ, 0x1 ;  /* 0x00000001ff007424 */ /* 0x000fe400078e00ff */
[----:B------:R-:W-:Y:S02]  /*7cf0*/  IMAD.MOV.U32 R77, RZ, RZ, R2 ;  /* 0x000000ffff4d7224 */ /* 0x000fe400078e0002 */
[----:B------:R-:W-:Y:S02]  /*7d00*/  IMAD.MOV.U32 R75, RZ, RZ, RZ ;  /* 0x000000ffff4b7224 */ /* 0x000fe400078e00ff */
[----:B------:R-:W-:-:S07]  /*7d10*/  IMAD.MOV.U32 R76, RZ, RZ, -0x1 ;  /* 0xffffffffff4c7424 */ /* 0x000fce00078e00ff */
[----:B------:R-:W-:Y:S05]  /*7d20*/  WARPSYNC.COLLECTIVE R76, `(.L_x_113) ;  /* 0x000000004c087348 */ /* 0x000fea0003c00000 */
[----:B------:R0:W1:Y:S02]  /*7d30*/  SHFL.UP P0, R0, R77, R0, R75 ;  /* 0x040000004d007389 */ /* 0x000064000000004b */
[----:B01----:R-:W-:Y:S05]  /*7d40*/  ENDCOLLECTIVE ;  /* 0x000000000000791b */ /* 0x003fea0003800000 */
.L_x_113:
[----:B------:R-:W-:Y:S02]  /*7d50*/  IMAD.MOV.U32 R77, RZ, RZ, R0 ;  /* 0x000000ffff4d7224 */ /* 0x000fe400078e0000 */
[----:B------:R-:W-:Y:S02]  /*7d60*/  IMAD.MOV.U32 R0, RZ, RZ, 0x2 ;  /* 0x00000002ff007424 */ /* 0x000fe400078e00ff */
[----:B------:R-:W-:-:S07]  /*7d70*/  @P0 IMAD.IADD R77, R2, 0x1, R77 ;  /* 0x00000001024d0824 */ /* 0x000fce00078e024d */
[----:B------:R-:W-:Y:S05]  /*7d80*/  WARPSYNC.COLLECTIVE R76, `(.L_x_114) ;  /* 0x000000004c087348 */ /* 0x000fea0003c00000 */
[----:B------:R0:W1:Y:S02]  /*7d90*/  SHFL.UP P0, R0, R77, R0, R75 ;  /* 0x040000004d007389 */ /* 0x000064000000004b */
[----:B01----:R-:W-:Y:S05]  /*7da0*/  ENDCOLLECTIVE ;  /* 0x000000000000791b */ /* 0x003fea0003800000 */
.L_x_114:
[----:B------:R-:W-:Y:S02]  /*7db0*/  IMAD.MOV.U32 R74, RZ, RZ, R0 ;  /* 0x000000ffff4a7224 */ /* 0x000fe400078e0000 */
[----:B------:R-:W-:Y:S02]  /*7dc0*/  IMAD.MOV.U32 R0, RZ, RZ, 0x4 ;  /* 0x00000004ff007424 */ /* 0x000fe400078e00ff */
[----:B------:R-:W-:-:S04]  /*7dd0*/  @P0 IMAD.IADD R74, R77, 0x1, R74 ;  /* 0x000000014d4a0824 */ /* 0x000fc800078e024a */
[----:B------:R-:W-:-:S07]  /*7de0*/  IMAD.MOV.U32 R77, RZ, RZ, R74 ;  /* 0x000000ffff4d7224 */ /* 0x000fce00078e004a */
[----:B------:R-:W-:Y:S05]  /*7df0*/  WARPSYNC.COLLECTIVE R76, `(.L_x_115) ;  /* 0x000000004c087348 */ /* 0x000fea0003c00000 */
[----:B------:R0:W1:Y:S02]  /*7e00*/  SHFL.UP P0, R0, R77, R0, R75 ;  /* 0x040000004d007389 */ /* 0x000064000000004b */
[----:B01----:R-:W-:Y:S05]  /*7e10*/  ENDCOLLECTIVE ;  /* 0x000000000000791b */ /* 0x003fea0003800000 */
.L_x_115:
[----:B------:R-:W-:Y:S02]  /*7e20*/  IMAD.MOV.U32 R77, RZ, RZ, R0 ;  /* 0x000000ffff4d7224 */ /* 0x000fe400078e0000 */
[----:B------:R-:W-:Y:S02]  /*7e30*/  IMAD.MOV.U32 R0, RZ, RZ, 0x8 ;  /* 0x00000008ff007424 */ /* 0x000fe400078e00ff */
[----:B------:R-:W-:-:S07]  /*7e40*/  @P0 IMAD.IADD R77, R74, 0x1, R77 ;  /* 0x000000014a4d0824 */ /* 0x000fce00078e024d */
[----:B------:R-:W-:Y:S05]  /*7e50*/  WARPSYNC.COLLECTIVE R76, `(.L_x_116) ;  /* 0x000000004c087348 */ /* 0x000fea0003c00000 */
[----:B------:R0:W1:Y:S02]  /*7e60*/  SHFL.UP P0, R0, R77, R0, R75 ;  /* 0x040000004d007389 */ /* 0x000064000000004b */
[----:B01----:R-:W-:Y:S05]  /*7e70*/  ENDCOLLECTIVE ;  /* 0x000000000000791b */ /* 0x003fea0003800000 */
.L_x_116:
[----:B------:R-:W-:Y:S02]  /*7e80*/  IMAD.MOV.U32 R74, RZ, RZ, R0 ;  /* 0x000000ffff4a7224 */ /* 0x000fe400078e0000 */
[----:B------:R-:W-:Y:S02]  /*7e90*/  IMAD.MOV.U32 R0, RZ, RZ, 0x10 ;  /* 0x00000010ff007424 */ /* 0x000fe400078e00ff */
[----:B------:R-:W-:-:S04]  /*7ea0*/  @P0 IMAD.IADD R74, R77, 0x1, R74 ;  /* 0x000000014d4a0824 */ /* 0x000fc800078e024a */
[----:B------:R-:W-:-:S07]  /*7eb0*/  IMAD.MOV.U32 R77, RZ, RZ, R74 ;  /* 0x000000ffff4d7224 */ /* 0x000fce00078e004a */
[----:B------:R-:W-:Y:S05]  /*7ec0*/  WARPSYNC.COLLECTIVE R76, `(.L_x_117) ;  /* 0x000000004c087348 */ /* 0x000fea0003c00000 */
[----:B------:R0:W1:Y:S02]  /*7ed0*/  SHFL.UP P0, R0, R77, R0, R75 ;  /* 0x040000004d007389 */ /* 0x000064000000004b */
[----:B01----:R-:W-:Y:S05]  /*7ee0*/  ENDCOLLECTIVE ;  /* 0x000000000000791b */ /* 0x003fea0003800000 */
.L_x_117:
[----:B------:R-:W-:Y:S05]  /*7ef0*/  BRA `(.L_x_118) ;  /* 0xffffffa4001c7947 */ /* 0x000fea000383ffff */
.L_x_119:
[----:B------:R-:W-:-:S00]  /*7f00*/  BRA `(.L_x_119) ;  /* 0xfffffffc00fc7947 */ /* 0x000fc0000383ffff */
[----:B------:R-:W-:-:S00]  /*7f10*/  NOP ;  /* 0x0000000000007918 */ /* 0x000fc00000000000 */
        /* <DEDUP_REMOVED lines=14> */
.L_x_403:


//--------------------- .text._ZN3cub18CUB_300001_SM_10006detail10radix_sort33DeviceRadixSortExclusiveSumKernelINS1_5radix10policy_hubIjNS0_8NullTypeEyE10Policy1000EyEEvPT0_ --------------------------
	.section	.text._ZN3cub18CUB_300001_SM_10006detail10radix_sort33DeviceRadixSortExclusiveSumKernelINS1_5radix10policy_hubIjNS0_8NullTypeEyE10Policy1000EyEEvPT0_,"ax",@progbits
	.align	128
        .global         _ZN3cub18CUB_300001_SM_10006detail10radix_sort33DeviceRadixSortExclusiveSumKernelINS1_5radix10policy_hubIjNS0_8NullTypeEyE10Policy1000EyEEvPT0_
        .type           _ZN3cub18CUB_300001_SM_10006detail10radix_sort33DeviceRadixSortExclusiveSumKernelINS1_5radix10policy_hubIjNS0_8NullTypeEyE10Policy1000EyEEvPT0_,@function
        .size           _ZN3cub18CUB_300001_SM_10006detail10radix_sort33DeviceRadixSortExclusiveSumKernelINS1_5radix10policy_hubIjNS0_8NullTypeEyE10Policy1000EyEEvPT0_,(.L_x_404 - _ZN3cub18CUB_300001_SM_10006detail10radix_sort33DeviceRadixSortExclusiveSumKernelINS1_5radix10policy_hubIjNS0_8NullTypeEyE10Policy1000EyEEvPT0_)
        .other          _ZN3cub18CUB_300001_SM_10006detail10radix_sort33DeviceRadixSortExclusiveSumKernelINS1_5radix10policy_hubIjNS0_8NullTypeEyE10Policy1000EyEEvPT0_,@"STO_CUDA_ENTRY STV_DEFAULT"
_ZN3cub18CUB_300001_SM_10006detail10radix_sort33DeviceRadixSortExclusiveSumKernelINS1_5radix10policy_hubIjNS0_8NullTypeEyE10Policy1000EyEEvPT0_:
.text._ZN3cub18CUB_300001_SM_10006detail10radix_sort33DeviceRadixSortExclusiveSumKernelINS1_5radix10policy_hubIjNS0_8NullTypeEyE10Policy1000EyEEvPT0_:
[----:B------:R-:W-:Y:S01]  /*0000*/  LDC R1, c[0x0][0x37c] ;  /* 0x0000df00ff017b82 */ /* 0x000fe20000000800 */
[----:B------:R-:W0:Y:S07]  /*0010*/  S2R R18, SR_TID.X ;  /* 0x0000000000127919 */ /* 0x000e2e0000002100 */
[----:B------:R-:W1:Y:S01]  /*0020*/  LDC.64 R16, c[0x0][0x380] ;  /* 0x0000e000ff107b82 */ /* 0x000e620000000a00 */
[----:B------:R-:W2:Y:S01]  /*0030*/  LDCU.64 UR4, c[0x0][0x358] ;  /* 0x00006b00ff0477ac */ /* 0x000ea20008000a00 */
[----:B------:R-:W3:Y:S01]  /*0040*/  S2R R5, SR_CTAID.X ;  /* 0x0000000000057919 */ /* 0x000ee20000002500 */
[----:B0-----:R-:W-:Y:S01]  /*0050*/  ISETP.GT.U32.AND P1, PT, R18, 0xff, PT ;  /* 0x000000ff1200780c */ /* 0x001fe20003f24070 */
[----:B---3--:R-:W-:-:S04]  /*0060*/  IMAD R5, R5, 0x100, R18 ;  /* 0x0000010005057824 */ /* 0x008fc800078e0212 */
[----:B-1----:R-:W-:-:S08]  /*0070*/  IMAD.WIDE R16, R5, 0x8, R16 ;  /* 0x0000000805107825 */ /* 0x002fd000078e0210 */
[----:B--2---:R-:W2:Y:S01]  /*0080*/  @!P1 LDG.E.64 R2, desc[UR4][R16.64] ;  /* 0x0000000410029981 */ /* 0x004ea2000c1e1b00 */
[----:B------:R-:W-:Y:S02]  /*0090*/  MOV R0, 0x400 ;  /* 0x0000040000007802 */ /* 0x000fe40000000f00 */
[C---:B------:R-:W-:Y:S01]  /*00a0*/  ISETP.GT.U32.AND P0, PT, R18.reuse, 0x1f, PT ;  /* 0x0000001f1200780c */ /* 0x040fe20003f04070 */
[----:B------:R-:W0:Y:S02]  /*00b0*/  S2R R5, SR_CgaCtaId ;  /* 0x0000000000057919 */ /* 0x000e240000008800 */
[----:B0-----:R-:W-:Y:S02]  /*00c0*/  LEA R5, R5, R0, 0x18 ;  /* 0x0000000005057211 */ /* 0x001fe400078ec0ff */
[----:B------:R-:W-:-:S05]  /*00d0*/  LEA.HI R0, R18, R18, RZ, 0x1d ;  /* 0x0000001212007211 */ /* 0x000fca00078fe8ff */
[----:B------:R-:W-:-:S05]  /*00e0*/  IMAD R0, R0, 0x8, R5 ;  /* 0x0000000800007824 */ /* 0x000fca00078e0205 */
[----:B--2---:R0:W-:Y:S01]  /*00f0*/  STS.64 [R0+0x10], R2 ;  /* 0x0000100200007388 */ /* 0x0041e20000000a00 */
[----:B------:R-:W-:Y:S06]  /*0100*/  BAR.SYNC.DEFER_BLOCKING 0x0 ;  /* 0x0000000000007b1d */ /* 0x000fec0000010000 */
[----:B------:R-:W-:Y:S05]  /*0110*/  @P0 BRA `(.L_x_120) ;  /* 0x0000000400240947 */ /* 0x000fea0003800000 */
[----:B------:R-:W-:Y:S01]  /*0120*/  IMAD R18, R18, 0x48, R5 ;  /* 0x0000004812127824 */ /* 0x000fe200078e0205 */
[----:B------:R-:W-:-:S04]  /*0130*/  UMOV UR6, 0xffffffff ;  /* 0xffffffff00067882 */ /* 0x000fc80000000000 */
[----:B------:R-:W-:Y:S04]  /*0140*/  LDS.64 R14, [R18+0x10] ;  /* 0x00001000120e7984 */ /* 0x000fe80000000a00 */
[----:B------:R-:W-:Y:S04]  /*0150*/  LDS.64 R12, [R18+0x18] ;  /* 0x00001800120c7984 */ /* 0x000fe80000000a00 */
[----:B------:R-:W1:Y:S04]  /*0160*/  LDS.64 R10, [R18+0x20] ;  /* 0x00002000120a7984 */ /* 0x000e680000000a00 */
[----:B------:R-:W-:Y:S04]  /*0170*/  LDS.64 R8, [R18+0x28] ;  /* 0x0000280012087984 */ /* 0x000fe80000000a00 */
[----:B------:R-:W2:Y:S04]  /*0180*/  LDS.64 R6, [R18+0x30] ;  /* 0x0000300012067984 */ /* 0x000ea80000000a00 */
[----:B------:R-:W-:Y:S04]  /*0190*/  LDS.64 R4, [R18+0x38] ;  /* 0x0000380012047984 */ /* 0x000fe80000000a00 */
[----:B0-----:R-:W0:Y:S04]  /*01a0*/  LDS.64 R2, [R18+0x40] ;  /* 0x0000400012027984 */ /* 0x001e280000000a00 */
[----:B------:R-:W3:Y:S01]  /*01b0*/  LDS.64 R20, [R18+0x48] ;  /* 0x0000480012147984 */ /* 0x000ee20000000a00 */
[----:B-1----:R-:W-:-:S04]  /*01c0*/  IADD3 R19, P3, P4, R10, R12, R14 ;  /* 0x0000000c0a137210 */ /* 0x002fc80007c7e00e */
[----:B------:R-:W-:Y:S02]  /*01d0*/  IADD3.X R23, PT, PT, R11, R13, R15, P3, P4 ;  /* 0x0000000d0b177210 */ /* 0x000fe40001fe840f */
[----:B--2---:R-:W-:-:S04]  /*01e0*/  IADD3 R19, P0, P2, R6, R19, R8 ;  /* 0x0000001306137210 */ /* 0x004fc80007a1e008 */
[----:B------:R-:W-:Y:S02]  /*01f0*/  IADD3.X R23, PT, PT, R7, R23, R9, P0, P2 ;  /* 0x0000001707177210 */ /* 0x000fe400007e4409 */
[----:B0-----:R-:W-:-:S04]  /*0200*/  IADD3 R19, P3, P4, R2, R19, R4 ;  /* 0x0000001302137210 */ /* 0x001fc80007c7e004 */
[----:B---3--:R-:W-:Y:S02]  /*0210*/  IADD3 R20, P0, PT, R20, R19, RZ ;  /* 0x0000001314147210 */ /* 0x008fe40007f1e0ff */
[----:B------:R-:W-:-:S05]  /*0220*/  IADD3.X R19, PT, PT, R3, R23, R5, P3, P4 ;  /* 0x0000001703137210 */ /* 0x000fca0001fe8405 */
[----:B------:R-:W-:Y:S01]  /*0230*/  IMAD.X R19, R21, 0x1, R19, P0 ;  /* 0x0000000115137824 */ /* 0x000fe200000e0613 */
[----:B------:R-:W-:Y:S06]  /*0240*/  BRA.DIV UR6, `(.L_x_121) ;  /* 0x0000000206f07947 */ /* 0x000fec000b800000 */
[----:B------:R-:W0:Y:S04]  /*0250*/  SHFL.UP PT, R27, R20, 0x1, RZ ;  /* 0x04200000141b7989 */ /* 0x000e2800000e00ff */
[----:B------:R-:W1:Y:S01]  /*0260*/  SHFL.UP P0, R25, R19, 0x1, RZ ;  /* 0x0420000013197989 */ /* 0x000e6200000000ff */
[----:B0-----:R-:W-:-:S04]  /*0270*/  IADD3 R22, P2, PT, R27, R20, RZ ;  /* 0x000000141b167210 */ /* 0x001fc80007f5e0ff */
[----:B-1----:R-:W-:Y:S01]  /*0280*/  SEL R27, R22, R27, P0 ;  /* 0x0000001b161b7207 */ /* 0x002fe20000000000 */
[----:B------:R-:W-:-:S04]  /*0290*/  IMAD.X R26, R25, 0x1, R19, P2 ;  /* 0x00000001191a7824 */ /* 0x000fc800010e0613 */
[----:B------:R-:W0:Y:S01]  /*02a0*/  SHFL.UP PT, R28, R27, 0x2, RZ ;  /* 0x044000001b1c7989 */ /* 0x000e2200000e00ff */
[----:B------:R-:W-:-:S05]  /*02b0*/  SEL R26, R26, R25, P0 ;  /* 0x000000191a1a7207 */ /* 0x000fca0000000000 */
[----:B------:R-:W1:Y:S01]  /*02c0*/  SHFL.UP P0, R25, R26, 0x2, RZ ;  /* 0x044000001a197989 */ /* 0x000e6200000000ff */
[----:B0-----:R-:W-:-:S05]  /*02d0*/  IADD3 R21, P2, PT, R28, R27, RZ ;  /* 0x0000001b1c157210 */ /* 0x001fca0007f5e0ff */
[----:B-1----:R-:W-:Y:S01]  /*02e0*/  IMAD.X R22, R25, 0x1, R26, P2 ;  /* 0x0000000119167824 */ /* 0x002fe200010e061a */
[----:B------:R-:W-:-:S04]  /*02f0*/  SEL R28, R21, R28, P0 ;  /* 0x0000001c151c7207 */ /* 0x000fc80000000000 */
[----:B------:R-:W-:Y:S01]  /*0300*/  SEL R29, R22, R25, P0 ;  /* 0x00000019161d7207 */ /* 0x000fe20000000000 */
        /* <DEDUP_REMOVED lines=12> */
[----:B------:R0:W1:Y:S04]  /*03d0*/  SHFL.UP PT, R28, R27, 0x10, RZ ;  /* 0x060000001b1c7989 */ /* 0x00006800000e00ff */
[----:B------:R0:W2:Y:S02]  /*03e0*/  SHFL.UP P0, R25, R26, 0x10, RZ ;  /* 0x060000001a197989 */ /* 0x0000a400000000ff */
.L_x_132:
[----:B-1----:R-:W-:-:S04]  /*03f0*/  IADD3 R21, P2, PT, R28, R27, RZ ;  /* 0x0000001b1c157210 */ /* 0x002fc80007f5e0ff */
[----:B--2---:R-:W-:Y:S01]  /*0400*/  SEL R21, R21, R28, P0 ;  /* 0x0000001c15157207 */ /* 0x004fe20000000000 */
[----:B------:R-:W-:-:S05]  /*0410*/  IMAD.X R22, R25, 0x1, R26, P2 ;  /* 0x0000000119167824 */ /* 0x000fca00010e061a */
[----:B------:R-:W-:Y:S02]  /*0420*/  SEL R22, R22, R25, P0 ;  /* 0x0000001916167207 */ /* 0x000fe40000000000 */
[----:B------:R-:W-:-:S05]  /*0430*/  IADD3 R20, P0, PT, R21, -R20, RZ ;  /* 0x8000001415147210 */ /* 0x000fca0007f1e0ff */
[----:B------:R-:W-:Y:S01]  /*0440*/  IMAD.X R21, R22, 0x1, ~R19, P0 ;  /* 0x0000000116157824 */ /* 0x000fe200000e0e13 */
[----:B------:R-:W-:-:S04]  /*0450*/  IADD3 R14, P0, PT, R14, R20, RZ ;  /* 0x000000140e0e7210 */ /* 0x000fc80007f1e0ff */
[----:B------:R1:W-:Y:S01]  /*0460*/  STS.64 [R18+0x10], R20 ;  /* 0x0000101412007388 */ /* 0x0003e20000000a00 */
[----:B------:R-:W-:Y:S01]  /*0470*/  IMAD.X R15, R15, 0x1, R21, P0 ;  /* 0x000000010f0f7824 */ /* 0x000fe200000e0615 */
        /* <DEDUP_REMOVED lines=17> */
[----:B------:R-:W-:-:S05]  /*0590*/  IMAD.X R3, R3, 0x1, R5, P0 ;  /* 0x0000000103037824 */ /* 0x000fca00000e0605 */
[----:B------:R1:W-:Y:S03]  /*05a0*/  STS.64 [R18+0x48], R2 ;  /* 0x0000480212007388 */ /* 0x0003e60000000a00 */
.L_x_120:
[----:B------:R-:W-:Y:S05]  /*05b0*/  WARPSYNC.ALL ;  /* 0x0000000000007948 */ /* 0x000fea0003800000 */
[----:B------:R-:W-:Y:S06]  /*05c0*/  BAR.SYNC.DEFER_BLOCKING 0x0 ;  /* 0x0000000000007b1d */ /* 0x000fec0000010000 */
[----:B------:R-:W-:Y:S05]  /*05d0*/  @P1 EXIT ;  /* 0x000000000000194d */ /* 0x000fea0003800000 */
[----:B01----:R-:W0:Y:S04]  /*05e0*/  LDS.64 R2, [R0+0x10] ;  /* 0x0000100000027984 */ /* 0x003e280000000a00 */
[----:B0-----:R-:W-:Y:S01]  /*05f0*/  STG.E.64 desc[UR4][R16.64], R2 ;  /* 0x0000000210007986 */ /* 0x001fe2000c101b04 */
[----:B------:R-:W-:Y:S05]  /*0600*/  EXIT ;  /* 0x000000000000794d */ /* 0x000fea0003800000 */
.L_x_121:
[----:B------:R-:W-:Y:S02]  /*0610*/  IMAD.MOV.U32 R24, RZ, RZ, R20 ;  /* 0x000000ffff187224 */ /* 0x000fe400078e0014 */
[----:B------:R-:W-:Y:S02]  /*0620*/  IMAD.MOV.U32 R23, RZ, RZ, 0x1 ;  /* 0x00000001ff177424 */ /* 0x000fe400078e00ff */
[----:B------:R-:W-:Y:S02]  /*0630*/  IMAD.MOV.U32 R22, RZ, RZ, RZ ;  /* 0x000000ffff167224 */ /* 0x000fe400078e00ff */
[----:B------:R-:W-:-:S07]  /*0640*/  IMAD.MOV.U32 R21, RZ, RZ, -0x1 ;  /* 0xffffffffff157424 */ /* 0x000fce00078e00ff */
[----:B------:R-:W-:Y:S05]  /*0650*/  WARPSYNC.COLLECTIVE R21, `(.L_x_122) ;  /* 0x0000000015087348 */ /* 0x000fea0003c00000 */
[----:B------:R0:W1:Y:S02]  /*0660*/  SHFL.UP P0, R25, R24, R23, R22 ;  /* 0x0400001718197389 */ /* 0x0000640000000016 */
[----:B01----:R-:W-:Y:S05]  /*0670*/  ENDCOLLECTIVE ;  /* 0x000000000000791b */ /* 0x003fea0003800000 */
.L_x_122:
[----:B------:R-:W-:Y:S02]  /*0680*/  IMAD.MOV.U32 R24, RZ, RZ, R19 ;  /* 0x000000ffff187224 */ /* 0x000fe400078e0013 */
[----:B------:R-:W-:-:S07]  /*0690*/  IMAD.MOV.U32 R27, RZ, RZ, R25 ;  /* 0x000000ffff1b7224 */ /* 0x000fce00078e0019 */
[----:B------:R-:W-:Y:S05]  /*06a0*/  WARPSYNC.COLLECTIVE R21, `(.L_x_123) ;  /* 0x0000000015087348 */ /* 0x000fea0003c00000 */
[----:B------:R0:W1:Y:S02]  /*06b0*/  SHFL.UP P0, R25, R24, R23, R22 ;  /* 0x0400001718197389 */ /* 0x0000640000000016 */
[----:B01----:R-:W-:Y:S05]  /*06c0*/  ENDCOLLECTIVE ;  /* 0x000000000000791b */ /* 0x003fea0003800000 */
.L_x_123:
[----:B------:R-:W-:Y:S01]  /*06d0*/  IADD3 R26, P2, PT, R27, R20, RZ ;  /* 0x000000141b1a7210 */ /* 0x000fe20007f5e0ff */
[----:B------:R-:W-:-:S03]  /*06e0*/  IMAD.MOV.U32 R23, RZ, RZ, 0x2 ;  /* 0x00000002ff177424 */ /* 0x000fc600078e00ff */
[----:B------:R-:W-:Y:S01]  /*06f0*/  SEL R27, R26, R27, P0 ;  /* 0x0000001b1a1b7207 */ /* 0x000fe20000000000 */
[----:B------:R-:W-:-:S04]  /*0700*/  IMAD.X R26, R25, 0x1, R19, P2 ;  /* 0x00000001191a7824 */ /* 0x000fc800010e0613 */
[----:B------:R-:W-:Y:S01]  /*0710*/  IMAD.MOV.U32 R24, RZ, RZ, R27 ;  /* 0x000000ffff187224 */ /* 0x000fe200078e001b */
[----:B------:R-:W-:-:S07]  /*0720*/  SEL R26, R26, R25, P0 ;  /* 0x000000191a1a7207 */ /* 0x000fce0000000000 */
[----:B------:R-:W-:Y:S05]  /*0730*/  WARPSYNC.COLLECTIVE R21, `(.L_x_124) ;  /* 0x0000000015087348 */ /* 0x000fea0003c00000 */
[----:B------:R0:W1:Y:S02]  /*0740*/  SHFL.UP P0, R25, R24, R23, R22 ;  /* 0x0400001718197389 */ /* 0x0000640000000016 */
[----:B01----:R-:W-:Y:S05]  /*0750*/  ENDCOLLECTIVE ;  /* 0x000000000000791b */ /* 0x003fea0003800000 */
.L_x_124:
[----:B------:R-:W-:Y:S02]  /*0760*/  IMAD.MOV.U32 R24, RZ, RZ, R26 ;  /* 0x000000ffff187224 */ /* 0x000fe400078e001a */
[----:B------:R-:W-:-:S07]  /*0770*/  IMAD.MOV.U32 R28, RZ, RZ, R25 ;  /* 0x000000ffff1c7224 */ /* 0x000fce00078e0019 */
[----:B------:R-:W-:Y:S05]  /*0780*/  WARPSYNC.COLLECTIVE R21, `(.L_x_125) ;  /* 0x0000000015087348 */ /* 0x000fea0003c00000 */
[----:B------:R0:W1:Y:S02]  /*0790*/  SHFL.UP P0, R25, R24, R23, R22 ;  /* 0x0400001718197389 */ /* 0x0000640000000016 */
[----:B01----:R-:W-:Y:S05]  /*07a0*/  ENDCOLLECTIVE ;  /* 0x000000000000791b */ /* 0x003fea0003800000 */
.L_x_125:
        /* <DEDUP_REMOVED lines=9> */
.L_x_126:
[----:B------:R-:W-:Y:S02]  /*0840*/  IMAD.MOV.U32 R24, RZ, RZ, R29 ;  /* 0x000000ffff187224 */ /* 0x000fe400078e001d */
[----:B------:R-:W-:-:S07]  /*0850*/  IMAD.MOV.U32 R27, RZ, RZ, R25 ;  /* 0x000000ffff1b7224 */ /* 0x000fce00078e0019 */
[----:B------:R-:W-:Y:S05]  /*0860*/  WARPSYNC.COLLECTIVE R21, `(.L_x_127) ;  /* 0x0000000015087348 */ /* 0x000fea0003c00000 */
[----:B------:R0:W1:Y:S02]  /*0870*/  SHFL.UP P0, R25, R24, R23, R22 ;  /* 0x0400001718197389 */ /* 0x0000640000000016 */
[----:B01----:R-:W-:Y:S05]  /*0880*/  ENDCOLLECTIVE ;  /* 0x000000000000791b */ /* 0x003fea0003800000 */
.L_x_127:
        /* <DEDUP_REMOVED lines=9> */
.L_x_128:
[----:B------:R-:W-:Y:S02]  /*0920*/  IMAD.MOV.U32 R24, RZ, RZ, R29 ;  /* 0x000000ffff187224 */ /* 0x000fe400078e001d */
[----:B------:R-:W-:-:S07]  /*0930*/  IMAD.MOV.U32 R27, RZ, RZ, R25 ;  /* 0x000000ffff1b7224 */ /* 0x000fce00078e0019 */
[----:B------:R-:W-:Y:S05]  /*0940*/  WARPSYNC.COLLECTIVE R21, `(.L_x_129) ;  /* 0x0000000015087348 */ /* 0x000fea0003c00000 */
[----:B------:R0:W1:Y:S02]  /*0950*/  SHFL.UP P0, R25, R24, R23, R22 ;  /* 0x0400001718197389 */ /* 0x0000640000000016 */
[----:B01----:R-:W-:Y:S05]  /*0960*/  ENDCOLLECTIVE ;  /* 0x000000000000791b */ /* 0x003fea0003800000 */
.L_x_129:
        /* <DEDUP_REMOVED lines=9> */
.L_x_130:
[----:B------:R-:W-:Y:S02]  /*0a00*/  IMAD.MOV.U32 R24, RZ, RZ, R26 ;  /* 0x000000ffff187224 */ /* 0x000fe400078e001a */
[----:B------:R-:W-:-:S07]  /*0a10*/  IMAD.MOV.U32 R28, RZ, RZ, R25 ;  /* 0x000000ffff1c7224 */ /* 0x000fce00078e0019 */
[----:B------:R-:W-:Y:S05]  /*0a20*/  WARPSYNC.COLLECTIVE R21, `(.L_x_131) ;  /* 0x0000000015087348 */ /* 0x000fea0003c00000 */
[----:B------:R0:W1:Y:S02]  /*0a30*/  SHFL.UP P0, R25, R24, R23, R22 ;  /* 0x0400001718197389 */ /* 0x0000640000000016 */
[----:B01----:R-:W-:Y:S05]  /*0a40*/  ENDCOLLECTIVE ;  /* 0x000000000000791b */ /* 0x003fea0003800000 */
.L_x_131:
[----:B------:R-:W-:Y:S05]  /*0a50*/  BRA `(.L_x_132) ;  /* 0xfffffff800647947 */ /* 0x000fea000383ffff */
.L_x_133:
        /* <DEDUP_REMOVED lines=10> */
.L_x_404:


//--------------------- .text._ZN3cub18CUB_300001_SM_10006detail10radix_sort30DeviceRadixSortHistogramKernelINS1_5radix10policy_hubIjNS0_8NullTypeEyE10Policy1000ELNS0_9SortOrderE0EjyNS1_21identity_decomposer_tEEEvPT2_PKT1_SB_iiT3_ --------------------------
	.section	.text._ZN3cub18CUB_300001_SM_10006detail10radix_sort30DeviceRadixSortHistogramKernelINS1_5radix10policy_hubIjNS0_8NullTypeEyE10Policy1000ELNS0_9SortOrderE0EjyNS1_21identity_decomposer_tEEEvPT2_PKT1_SB_iiT3_,"ax",@progbits
	.align	128
        .global         _ZN3cub18CUB_300001_SM_10006detail10radix_sort30DeviceRadixSortHistogramKernelINS1_5radix10policy_hubIjNS0_8NullTypeEyE10Policy1000ELNS0_9SortOrderE0EjyNS1_21identity_decomposer_tEEEvPT2_PKT1_SB_iiT3_
        .type           _ZN3cub18CUB_300001_SM_10006detail10radix_sort30DeviceRadixSortHistogramKernelINS1_5radix10policy_hubIjNS0_8NullTypeEyE10Policy1000ELNS0_9SortOrderE0EjyNS1_21identity_decomposer_tEEEvPT2_PKT1_SB_iiT3_,@function
        .size           _ZN3cub18CUB_300001_SM_10006detail10radix_sort30DeviceRadixSortHistogramKernelINS1_5radix10policy_hubIjNS0_8NullTypeEyE10Policy1000ELNS0_9SortOrderE0EjyNS1_21identity_decomposer_tEEEvPT2_PKT1_SB_iiT3_,(.L_x_405 - _ZN3cub18CUB_300001_SM_10006detail10radix_sort30DeviceRadixSortHistogramKernelINS1_5radix10policy_hubIjNS0_8NullTypeEyE10Policy1000ELNS0_9SortOrderE0EjyNS1_21identity_decomposer_tEEEvPT2_PKT1_SB_iiT3_)
        .other          _ZN3cub18CUB_300001_SM_10006detail10radix_sort30DeviceRadixSortHistogramKernelINS1_5radix10policy_hubIjNS0_8NullTypeEyE10Policy1000ELNS0_9SortOrderE0EjyNS1_21identity_decomposer_tEEEvPT2_PKT1_SB_iiT3_,@"STO_CUDA_ENTRY STV_DEFAULT"
_ZN3cub18CUB_300001_SM_10006detail10radix_sort30DeviceRadixSortHistogramKernelINS1_5radix10policy_hubIjNS0_8NullTypeEyE10Policy1000ELNS0_9SortOrderE0EjyNS1_21identity_decomposer_tEEEvPT2_PKT1_SB_iiT3_:
.text._ZN3cub18CUB_300001_SM_10006detail10radix_sort30DeviceRadixSortHistogramKernelINS1_5radix10policy_hubIjNS0_8NullTypeEyE10Policy1000ELNS0_9SortOrderE0EjyNS1_21identity_decomposer_tEEEvPT2_PKT1_SB_iiT3_:
[----:B------:R-:W-:Y:S01]  /*0000*/  LDC R1, c[0x0][0x37c] ;  /* 0x0000df00ff017b82 */ /* 0x000fe20000000800 */
[----:B------:R-:W0:Y:S02]  /*0010*/  LDCU.64 UR4, c[0x0][0x390] ;  /* 0x00007200ff0477ac */ /* 0x000e240008000a00 */
[----:B0-----:R-:W-:-:S04]  /*0020*/  ISETP.NE.U32.AND P0, PT, RZ, UR4, PT ;  /* 0x00000004ff007c0c */ /* 0x001fc8000bf05070 */
[----:B------:R-:W-:-:S13]  /*0030*/  ISETP.NE.AND.EX P0, PT, RZ, UR5, PT, P0 ;  /* 0x00000005ff007c0c */ /* 0x000fda000bf05300 */
[----:B------:R-:W-:Y:S05]  /*0040*/  @!P0 EXIT ;  /* 0x000000000000894d */ /* 0x000fea0003800000 */
[----:B------:R-:W0:Y:S01]  /*0050*/  S2R R18, SR_TID.X ;  /* 0x0000000000127919 */ /* 0x000e220000002100 */
[----:B------:R-:W1:Y:S01]  /*0060*/  LDCU.64 UR4, c[0x0][0x398] ;  /* 0x00007300ff0477ac */ /* 0x000e620008000a00 */
[----:B------:R-:W2:Y:S01]  /*0070*/  S2UR UR7, SR_CgaCtaId ;  /* 0x00000000000779c3 */ /* 0x000ea20000008800 */
[----:B------:R-:W-:Y:S01]  /*0080*/  UMOV UR6, 0x400 ;  /* 0x0000040000067882 */ /* 0x000fe20000000000 */
[----:B------:R-:W3:Y:S06]  /*0090*/  LDCU.64 UR18, c[0x0][0x358] ;  /* 0x00006b00ff1277ac */ /* 0x000eec0008000a00 */
[----:B------:R-:W4:Y:S01]  /*00a0*/  S2UR UR8, SR_CTAID.X ;  /* 0x00000000000879c3 */ /* 0x000f220000002500 */
[----:B------:R-:W0:Y:S01]  /*00b0*/  LDCU UR21, c[0x0][0x370] ;  /* 0x00006e00ff1577ac */ /* 0x000e220008000800 */
[----:B-1----:R-:W-:-:S04]  /*00c0*/  UIADD3 UR4, UPT, UPT, UR5, 0x7, -UR4 ;  /* 0x0000000705047890 */ /* 0x002fc8000fffe804 */
[----:B------:R-:W-:Y:S02]  /*00d0*/  UISETP.GE.AND UP0, UPT, UR4, 0x8, UPT ;  /* 0x000000080400788c */ /* 0x000fe4000bf06270 */
[----:B------:R-:W-:Y:S02]  /*00e0*/  USHF.R.S32.HI UR5, URZ, 0x1f, UR4 ;  /* 0x0000001fff057899 */ /* 0x000fe40008011404 */
[----:B--2---:R-:W-:Y:S02]  /*00f0*/  ULEA UR6, UR7, UR6, 0x18 ;  /* 0x0000000607067291 */ /* 0x004fe4000f8ec0ff */
[----:B------:R-:W-:Y:S01]  /*0100*/  PLOP3.LUT P0, PT, PT, PT, UP0, 0x80, 0x8 ;  /* 0x000000000008781c */ /* 0x000fe20003f0f008 */
[----:B------:R-:W-:Y:S01]  /*0110*/  ULEA.HI UR5, UR5, UR4, URZ, 0x3 ;  /* 0x0000000405057291 */ /* 0x000fe2000f8f18ff */
[C---:B0-----:R-:W-:Y:S02]  /*0120*/  VIADD R19, R18.reuse, 0x80 ;  /* 0x0000008012137836 */ /* 0x041fe40000000000 */
[C---:B------:R-:W-:Y:S01]  /*0130*/  ISETP.GT.U32.OR P0, PT, R18.reuse, 0xff, !P0 ;  /* 0x000000ff1200780c */ /* 0x040fe20004704470 */
[----:B------:R-:W-:Y:S01]  /*0140*/  USHF.R.S32.HI UR5, URZ, 0x3, UR5 ;  /* 0x00000003ff057899 */ /* 0x000fe20008011405 */
[C---:B------:R-:W-:Y:S01]  /*0150*/  VIADD R20, R18.reuse, 0x100 ;  /* 0x0000010012147836 */ /* 0x040fe20000000000 */
[C---:B------:R-:W-:Y:S01]  /*0160*/  IADD3 R25, PT, PT, R18.reuse, 0x500, RZ ;  /* 0x0000050012197810 */ /* 0x040fe20007ffe0ff */
[C---:B------:R-:W-:Y:S01]  /*0170*/  VIADD R21, R18.reuse, 0x180 ;  /* 0x0000018012157836 */ /* 0x040fe20000000000 */
[----:B------:R-:W-:Y:S01]  /*0180*/  P2R R28, PR, RZ, 0x1 ;  /* 0x00000001ff1c7803 */ /* 0x000fe20000000000 */
[C---:B------:R-:W-:Y:S01]  /*0190*/  VIADD R22, R18.reuse, 0x200 ;  /* 0x0000020012167836 */ /* 0x040fe20000000000 */
[C---:B------:R-:W-:Y:S01]  /*01a0*/  LEA R27, R18.reuse, UR6, 0x2 ;  /* 0x00000006121b7c11 */ /* 0x040fe2000f8e10ff */
[C---:B------:R-:W-:Y:S01]  /*01b0*/  VIADD R23, R18.reuse, 0x280 ;  /* 0x0000028012177836 */ /* 0x040fe20000000000 */
[----:B----4-:R-:W-:Y:S01]  /*01c0*/  USHF.L.U32 UR8, UR8, 0xb, URZ ;  /* 0x0000000b08087899 */ /* 0x010fe200080006ff */
[C---:B------:R-:W-:Y:S01]  /*01d0*/  VIADD R24, R18.reuse, 0x300 ;  /* 0x0000030012187836 */ /* 0x040fe20000000000 */
[----:B------:R-:W-:Y:S01]  /*01e0*/  ULOP3.LUT UR20, UR5, 0x7, URZ, 0xc0, !UPT ;  /* 0x0000000705147892 */ /* 0x000fe2000f8ec0ff */
[----:B------:R-:W-:Y:S01]  /*01f0*/  VIADD R26, R18, 0x780 ;  /* 0x00000780121a7836 */ /* 0x000fe20000000000 */
[----:B------:R-:W-:Y:S01]  /*0200*/  ULOP3.LUT UR9, UR5, 0x3, URZ, 0xc0, !UPT ;  /* 0x0000000305097892 */ /* 0x000fe2000f8ec0ff */
[----:B------:R-:W-:Y:S01]  /*0210*/  UMOV UR6, URZ ;  /* 0x000000ff00067c82 */ /* 0x000fe20008000000 */
[----:B---3--:R-:W-:-:S10]  /*0220*/  UMOV UR7, URZ ;  /* 0x000000ff00077c82 */ /* 0x008fd40008000000 */
.L_x_217:
[----:B------:R-:W-:Y:S01]  /*0230*/  ISETP.NE.AND P0, PT, R28, RZ, PT ;  /* 0x000000ff1c00720c */ /* 0x000fe20003f05270 */
[----:B------:R-:W-:-:S12]  /*0240*/  BSSY.RECONVERGENT B0, `(.L_x_134) ;  /* 0x0000082000007945 */ /* 0x000fd80003800200 */
[----:B0-2345:R-:W-:Y:S05]  /*0250*/  @P0 BRA `(.L_x_135) ;  /* 0x0000000800000947 */ /* 0x03dfea0003800000 */
[----:B------:R-:W0:Y:S02]  /*0260*/  LDC.64 R2, c[0x0][0x398] ;  /* 0x0000e600ff027b82 */ /* 0x000e240000000a00 */
[----:B0-----:R-:W-:-:S04]  /*0270*/  IADD3 R2, PT, PT, R3, 0x7, -R2 ;  /* 0x0000000703027810 */ /* 0x001fc80007ffe802 */
[----:B------:R-:W-:-:S04]  /*0280*/  SHF.R.S32.HI R3, RZ, 0x1f, R2 ;  /* 0x0000001fff037819 */ /* 0x000fc80000011402 */
[----:B------:R-:W-:-:S04]  /*0290*/  LEA.HI R3, R3, R2, RZ, 0x3 ;  /* 0x0000000203037211 */ /* 0x000fc800078f18ff */
[----:B------:R-:W-:-:S04]  /*02a0*/  SHF.R.S32.HI R3, RZ, 0x3, R3 ;  /* 0x00000003ff037819 */ /* 0x000fc80000011403 */
[C---:B------:R-:W-:Y:S01]  /*02b0*/  LOP3.LUT R5, R3.reuse, 0xffffff0, RZ, 0xc0, !PT ;  /* 0x0ffffff003057812 */ /* 0x040fe200078ec0ff */
[----:B------:R-:W-:-:S05]  /*02c0*/  VIADD R0, R3, 0xffffffff ;  /* 0xffffffff03007836 */ /* 0x000fca0000000000 */
[----:B------:R-:W-:Y:S01]  /*02d0*/  ISETP.GE.U32.AND P0, PT, R0, 0xf, PT ;  /* 0x0000000f0000780c */ /* 0x000fe20003f06070 */
[----:B------:R-:W-:-:S12]  /*02e0*/  IMAD.MOV.U32 R0, RZ, RZ, RZ ;  /* 0x000000ffff007224 */ /* 0x000fd800078e00ff */
[----:B------:R-:W-:Y:S05]  /*02f0*/  @!P0 BRA `(.L_x_136) ;  /* 0x00000000005c8947 */ /* 0x000fea0003800000 */
[----:B------:R-:W-:Y:S02]  /*0300*/  IMAD.MOV R2, RZ, RZ, -R5 ;  /* 0x000000ffff027224 */ /* 0x000fe400078e0a05 */
[----:B------:R-:W-:-:S07]  /*0310*/  VIADD R0, R27, 0x2000 ;  /* 0x000020001b007836 */ /* 0x000fce0000000000 */
.L_x_137:
[----:B------:R-:W-:Y:S01]  /*0320*/  VIADD R2, R2, 0x10 ;  /* 0x0000001002027836 */ /* 0x000fe20000000000 */
[----:B------:R-:W-:Y:S04]  /*0330*/  STS [R0+-0x2000], RZ ;  /* 0xffe000ff00007388 */ /* 0x000fe80000000800 */
        /* <DEDUP_REMOVED lines=16> */
[----:B0-----:R-:W-:Y:S01]  /*0440*/  IADD3 R0, PT, PT, R0, 0x4000, RZ ;  /* 0x0000400000007810 */ /* 0x001fe20007ffe0ff */
[----:B------:R-:W-:Y:S06]  /*0450*/  @P1 BRA `(.L_x_137) ;  /* 0xfffffffc00b01947 */ /* 0x000fec000383ffff */
[----:B------:R-:W-:-:S07]  /*0460*/  IMAD.MOV.U32 R0, RZ, RZ, R5 ;  /* 0x000000ffff007224 */ /* 0x000fce00078e0005 */
.L_x_136:
[----:B------:R-:W-:Y:S01]  /*0470*/  LOP3.LUT R2, R3, 0xf, RZ, 0xc0, !PT ;  /* 0x0000000f03027812 */ /* 0x000fe200078ec0ff */
[----:B------:R-:W-:-:S03]  /*0480*/  IMAD.U32 R4, RZ, RZ, UR20 ;  /* 0x00000014ff047e24 */ /* 0x000fc6000f8e00ff */
[C---:B------:R-:W-:Y:S01]  /*0490*/  ISETP.NE.AND P1, PT, R2.reuse, RZ, PT ;  /* 0x000000ff0200720c */ /* 0x040fe20003f25270 */
[----:B------:R-:W-:Y:S02]  /*04a0*/  VIADD R2, R2, 0xffffffff ;  /* 0xffffffff02027836 */ /* 0x000fe40000000000 */
[----:B------:R-:W-:-:S10]  /*04b0*/  VIADD R4, R4, 0xffffffff ;  /* 0xffffffff04047836 */ /* 0x000fd40000000000 */
[----:B------:R-:W-:Y:S05]  /*04c0*/  @!P1 BRA `(.L_x_138) ;  /* 0x00000000007c9947 */ /* 0x000fea0003800000 */
[----:B------:R-:W-:Y:S01]  /*04d0*/  ISETP.GE.U32.AND P2, PT, R2, 0x7, PT ;  /* 0x000000070200780c */ /* 0x000fe20003f46070 */
[----:B------:R-:W-:-:S12]  /*04e0*/  UISETP.NE.AND UP0, UPT, UR20, URZ, UPT ;  /* 0x000000ff1400728c */ /* 0x000fd8000bf05270 */
[----:B------:R-:W-:Y:S05]  /*04f0*/  @!P2 BRA `(.L_x_139) ;  /* 0x000000000028a947 */ /* 0x000fea0003800000 */
        /* <DEDUP_REMOVED lines=10> */
.L_x_139:
[----:B------:R-:W-:Y:S05]  /*05a0*/  BRA.U !UP0, `(.L_x_138) ;  /* 0x0000000108447547 */ /* 0x000fea000b800000 */
[----:B------:R-:W-:Y:S01]  /*05b0*/  ISETP.GE.U32.AND P2, PT, R4, 0x3, PT ;  /* 0x000000030400780c */ /* 0x000fe20003f46070 */
[----:B------:R-:W-:-:S12]  /*05c0*/  UISETP.NE.AND UP0, UPT, UR9, URZ, UPT ;  /* 0x000000ff0900728c */ /* 0x000fd8000bf05270 */
[C---:B0-----:R-:W-:Y:S01]  /*05d0*/  @P2 LEA R3, R0.reuse, R27, 0xa ;  /* 0x0000001b00032211 */ /* 0x041fe200078e50ff */
[----:B------:R-:W-:-:S04]  /*05e0*/  @P2 VIADD R0, R0, 0x4 ;  /* 0x0000000400002836 */ /* 0x000fc80000000000 */
[----:B------:R1:W-:Y:S04]  /*05f0*/  @P2 STS [R3], RZ ;  /* 0x000000ff03002388 */ /* 0x0003e80000000800 */
[----:B------:R1:W-:Y:S04]  /*0600*/  @P2 STS [R3+0x400], RZ ;  /* 0x000400ff03002388 */ /* 0x0003e80000000800 */
[----:B------:R1:W-:Y:S04]  /*0610*/  @P2 STS [R3+0x800], RZ ;  /* 0x000800ff03002388 */ /* 0x0003e80000000800 */
[----:B------:R1:W-:Y:S01]  /*0620*/  @P2 STS [R3+0xc00], RZ ;  /* 0x000c00ff03002388 */ /* 0x0003e20000000800 */
[----:B------:R-:W-:Y:S05]  /*0630*/  BRA.U !UP0, `(.L_x_138) ;  /* 0x0000000108207547 */ /* 0x000fea000b800000 */
[----:B------:R-:W-:Y:S01]  /*0640*/  IMAD R0, R0, 0x400, R27 ;  /* 0x0000040000007824 */ /* 0x000fe200078e021b */
[----:B------:R-:W-:-:S04]  /*0650*/  UISETP.NE.AND UP0, UPT, UR9, 0x1, UPT ;  /* 0x000000010900788c */ /* 0x000fc8000bf05270 */
[----:B------:R2:W-:Y:S05]  /*0660*/  STS [R0], RZ ;  /* 0x000000ff00007388 */ /* 0x0005ea0000000800 */
[----:B------:R-:W-:Y:S05]  /*0670*/  BRA.U !UP0, `(.L_x_138) ;  /* 0x0000000108107547 */ /* 0x000fea000b800000 */
[----:B------:R-:W-:Y:S01]  /*0680*/  UISETP.NE.AND UP0, UPT, UR9, 0x2, UPT ;  /* 0x000000020900788c */ /* 0x000fe2000bf05270 */
[----:B------:R3:W-:Y:S05]  /*0690*/  STS [R0+0x400], RZ ;  /* 0x000400ff00007388 */ /* 0x0007ea0000000800 */
[----:B------:R-:W-:-:S13]  /*06a0*/  PLOP3.LUT P2, PT, PT, PT, UP0, 0x80, 0x8 ;  /* 0x000000000008781c */ /* 0x000fda0003f4f008 */
[----:B------:R3:W-:Y:S02]  /*06b0*/  @P2 STS [R0+0x800], RZ ;  /* 0x000800ff00002388 */ /* 0x0007e40000000800 */
.L_x_138:
[----:B------:R-:W-:-:S13]  /*06c0*/  ISETP.GT.U32.AND P2, PT, R18, 0x7f, PT ;  /* 0x0000007f1200780c */ /* 0x000fda0003f44070 */
[----:B------:R-:W-:Y:S05]  /*06d0*/  @P2 BRA `(.L_x_135) ;  /* 0x0000000000e02947 */ /* 0x000fea0003800000 */
[----:B--23--:R-:W-:Y:S01]  /*06e0*/  IMAD.MOV.U32 R0, RZ, RZ, RZ ;  /* 0x000000ffff007224 */ /* 0x00cfe200078e00ff */
[----:B------:R-:W-:Y:S06]  /*06f0*/  @!P0 BRA `(.L_x_140) ;  /* 0x0000000000588947 */ /* 0x000fec0003800000 */
[----:B------:R-:W-:-:S07]  /*0700*/  IMAD.MOV.U32 R0, RZ, RZ, RZ ;  /* 0x000000ffff007224 */ /* 0x000fce00078e00ff */
.L_x_141:
[C---:B012---:R-:W-:Y:S02]  /*0710*/  IMAD R3, R0.reuse, 0x400, R27 ;  /* 0x0000040000037824 */ /* 0x047fe400078e021b */
[----:B------:R-:W-:-:S03]  /*0720*/  VIADD R0, R0, 0x10 ;  /* 0x0000001000007836 */ /* 0x000fc60000000000 */
[----:B------:R2:W-:Y:S02]  /*0730*/  STS [R3+0x200], RZ ;  /* 0x000200ff03007388 */ /* 0x0005e40000000800 */
[----:B------:R-:W-:Y:S02]  /*0740*/  ISETP.NE.AND P0, PT, R0, R5, PT ;  /* 0x000000050000720c */ /* 0x000fe40003f05270 */
[----:B------:R2:W-:Y:S04]  /*0750*/  STS [R3+0x600], RZ ;  /* 0x000600ff03007388 */ /* 0x0005e80000000800 */
        /* <DEDUP_REMOVED lines=13> */
[----:B------:R2:W-:Y:S01]  /*0830*/  STS [R3+0x3e00], RZ ;  /* 0x003e00ff03007388 */ /* 0x0005e20000000800 */
[----:B------:R-:W-:Y:S05]  /*0840*/  @P0 BRA `(.L_x_141) ;  /* 0xfffffffc00b00947 */ /* 0x000fea000383ffff */
[----:B------:R-:W-:-:S07]  /*0850*/  MOV R0, R5 ;  /* 0x0000000500007202 */ /* 0x000fce0000000f00 */
.L_x_140:
[----:B------:R-:W-:Y:S05]  /*0860*/  @!P1 BRA `(.L_x_135) ;  /* 0x00000000007c9947 */ /* 0x000fea0003800000 */
[----:B------:R-:W-:Y:S01]  /*0870*/  ISETP.GE.U32.AND P0, PT, R2, 0x7, PT ;  /* 0x000000070200780c */ /* 0x000fe20003f06070 */
[----:B------:R-:W-:-:S12]  /*0880*/  UISETP.NE.AND UP0, UPT, UR20, URZ, UPT ;  /* 0x000000ff1400728c */ /* 0x000fd8000bf05270 */
[----:B------:R-:W-:Y:S05]  /*0890*/  @!P0 BRA `(.L_x_142) ;  /* 0x0000000000288947 */ /* 0x000fea0003800000 */
[C---:B------:R-:W-:Y:S02]  /*08a0*/  IMAD R2, R0.reuse, 0x400, R27 ;  /* 0x0000040000027824 */ /* 0x040fe400078e021b */
[----:B------:R-:W-:-:S03]  /*08b0*/  VIADD R0, R0, 0x8 ;  /* 0x0000000800007836 */ /* 0x000fc60000000000 */
[----:B------:R3:W-:Y:S04]  /*08c0*/  STS [R2+0x200], RZ ;  /* 0x000200ff02007388 */ /* 0x0007e80000000800 */
[----:B------:R3:W-:Y:S04]  /*08d0*/  STS [R2+0x600], RZ ;  /* 0x000600ff02007388 */ /* 0x0007e80000000800 */
[----:B------:R3:W-:Y:S04]  /*08e0*/  STS [R2+0xa00], RZ ;  /* 0x000a00ff02007388 */ /* 0x0007e80000000800 */
[----:B------:R3:W-:Y:S04]  /*08f0*/  STS [R2+0xe00], RZ ;  /* 0x000e00ff02007388 */ /* 0x0007e80000000800 */
[----:B------:R3:W-:Y:S04]  /*0900*/  STS [R2+0x1200], RZ ;  /* 0x001200ff02007388 */ /* 0x0007e80000000800 */
[----:B------:R3:W-:Y:S04]  /*0910*/  STS [R2+0x1600], RZ ;  /* 0x001600ff02007388 */ /* 0x0007e80000000800 */
[----:B------:R3:W-:Y:S04]  /*0920*/  STS [R2+0x1a00], RZ ;  /* 0x001a00ff02007388 */ /* 0x0007e80000000800 */
[----:B------:R3:W-:Y:S02]  /*0930*/  STS [R2+0x1e00], RZ ;  /* 0x001e00ff02007388 */ /* 0x0007e40000000800 */
.L_x_142:
[----:B------:R-:W-:Y:S05]  /*0940*/  BRA.U !UP0, `(.L_x_135) ;  /* 0x0000000108447547 */ /* 0x000fea000b800000 */
[----:B------:R-:W-:Y:S01]  /*0950*/  ISETP.GE.U32.AND P0, PT, R4, 0x3, PT ;  /* 0x000000030400780c */ /* 0x000fe20003f06070 */
[----:B------:R-:W-:-:S12]  /*0960*/  UISETP.NE.AND UP0, UPT, UR9, URZ, UPT ;  /* 0x000000ff0900728c */ /* 0x000fd8000bf05270 */
[C---:B---3--:R-:W-:Y:S02]  /*0970*/  @P0 IMAD R2, R0.reuse, 0x400, R27 ;  /* 0x0000040000020824 */ /* 0x048fe400078e021b */
[----:B------:R-:W-:-:S03]  /*0980*/  @P0 VIADD R0, R0, 0x4 ;  /* 0x0000000400000836 */ /* 0x000fc60000000000 */
[----:B------:R4:W-:Y:S04]  /*0990*/  @P0 STS [R2+0x200], RZ ;  /* 0x000200ff02000388 */ /* 0x0009e80000000800 */
[----:B------:R4:W-:Y:S04]  /*09a0*/  @P0 STS [R2+0x600], RZ ;  /* 0x000600ff02000388 */ /* 0x0009e80000000800 */
[----:B------:R4:W-:Y:S04]  /*09b0*/  @P0 STS [R2+0xa00], RZ ;  /* 0x000a00ff02000388 */ /* 0x0009e80000000800 */
[----:B------:R4:W-:Y:S01]  /*09c0*/  @P0 STS [R2+0xe00], RZ ;  /* 0x000e00ff02000388 */ /* 0x0009e20000000800 */
[----:B------:R-:W-:Y:S05]  /*09d0*/  BRA.U !UP0, `(.L_x_135) ;  /* 0x0000000108207547 */ /* 0x000fea000b800000 */
[----:B------:R-:W-:Y:S01]  /*09e0*/  IMAD R0, R0, 0x400, R27 ;  /* 0x0000040000007824 */ /* 0x000fe200078e021b */
[----:B------:R-:W-:-:S04]  /*09f0*/  UISETP.NE.AND UP0, UPT, UR9, 0x1, UPT ;  /* 0x000000010900788c */ /* 0x000fc8000bf05270 */
[----:B------:R3:W-:Y:S05]  /*0a00*/  STS [R0+0x200], RZ ;  /* 0x000200ff00007388 */ /* 0x0007ea0000000800 */
[----:B------:R-:W-:Y:S05]  /*0a10*/  BRA.U !UP0, `(.L_x_135) ;  /* 0x0000000108107547 */ /* 0x000fea000b800000 */
[----:B------:R-:W-:Y:S01]  /*0a20*/  UISETP.NE.AND UP0, UPT, UR9, 0x2, UPT ;  /* 0x000000020900788c */ /* 0x000fe2000bf05270 */
[----:B------:R0:W-:Y:S05]  /*0a30*/  STS [R0+0x600], RZ ;  /* 0x000600ff00007388 */ /* 0x0001ea0000000800 */
[----:B------:R-:W-:-:S13]  /*0a40*/  PLOP3.LUT P0, PT, PT, PT, UP0, 0x80, 0x8 ;  /* 0x000000000008781c */ /* 0x000fda0003f0f008 */
[----:B------:R0:W-:Y:S02]  /*0a50*/  @P0 STS [R0+0xa00], RZ ;  /* 0x000a00ff00000388 */ /* 0x0001e40000000800 */
.L_x_135:
[----:B------:R-:W-:Y:S05]  /*0a60*/  BSYNC.RECONVERGENT B0 ;  /* 0x0000000000007941 */ /* 0x000fea0003800200 */
.L_x_134:
[----:B------:R-:W5:Y:S01]  /*0a70*/  LDCU.64 UR10, c[0x0][0x390] ;  /* 0x00007200ff0a77ac */ /* 0x000f620008000a00 */
[----:B------:R-:W-:Y:S02]  /*0a80*/  USHF.L.U32 UR4, UR6, 0x1e, URZ ;  /* 0x0000001e06047899 */ /* 0x000fe400080006ff */
[----:B------:R-:W-:Y:S02]  /*0a90*/  USHF.L.U64.HI UR5, UR6, 0x1e, UR7 ;  /* 0x0000001e06057899 */ /* 0x000fe40008010207 */
[----:B-----5:R-:W-:-:S04]  /*0aa0*/  UIADD3 UR4, UP0, UPT, -UR4, UR10, URZ ;  /* 0x0000000a04047290 */ /* 0x020fc8000ff1e1ff */
[----:B------:R-:W-:Y:S02]  /*0ab0*/  UIADD3.X UR5, UPT, UPT, ~UR5, UR11, URZ, UP0, !UPT ;  /* 0x0000000b05057290 */ /* 0x000fe400087fe5ff */
[----:B------:R-:W-:-:S04]  /*0ac0*/  UISETP.LT.U32.AND UP0, UPT, UR4, 0x40000000, UPT ;  /* 0x400000000400788c */ /* 0x000fc8000bf01070 */
[----:B------:R-:W-:-:S04]  /*0ad0*/  UISETP.LT.U32.AND.EX UP0, UPT, UR5, URZ, UPT, UP0 ;  /* 0x000000ff0500728c */ /* 0x000fc8000bf01100 */
[----:B------:R-:W-:Y:S02]  /*0ae0*/  USEL UR11, UR4, 0x40000000, UP0 ;  /* 0x40000000040b7887 */ /* 0x000fe40008000000 */
[----:B------:R-:W-:Y:S02]  /*0af0*/  USEL UR12, UR5, URZ, UP0 ;  /* 0x000000ff050c7287 */ /* 0x000fe40008000000 */
[----:B------:R-:W-:-:S04]  /*0b00*/  UISETP.GT.U32.AND UP0, UPT, UR11, UR8, UPT ;  /* 0x000000080b00728c */ /* 0x000fc8000bf04070 */
[----:B------:R-:W-:Y:S01]  /*0b10*/  UISETP.GT.U32.AND.EX UP0, UPT, UR12, URZ, UPT, UP0 ;  /* 0x000000ff0c00728c */ /* 0x000fe2000bf04100 */
[----:B------:R-:W-:Y:S08]  /*0b20*/  BAR.SYNC.DEFER_BLOCKING 0x0 ;  /* 0x0000000000007b1d */ /* 0x000ff00000010000 */
[----:B------:R-:W-:Y:S06]  /*0b30*/  BAR.SYNC.DEFER_BLOCKING 0x0 ;  /* 0x0000000000007b1d */ /* 0x000fec0000010000 */
[----:B------:R-:W-:Y:S05]  /*0b40*/  BRA.U !UP0, `(.L_x_143) ;  /* 0x0000000908d87547 */ /* 0x000fea000b800000 */
[----:B------:R-:W-:Y:S01]  /*0b50*/  UMOV UR10, UR8 ;  /* 0x00000008000a7c82 */ /* 0x000fe20008000000 */
[----:B------:R-:W-:-:S05]  /*0b60*/  UMOV UR5, URZ ;  /* 0x000000ff00057c82 */ /* 0x000fca0008000000 */
.L_x_148:
[----:B-----5:R-:W5:Y:S01]  /*0b70*/  LDCU.64 UR16, c[0x0][0x390] ;  /* 0x00007200ff1077ac */ /* 0x020f620008000a00 */
[----:B------:R-:W-:Y:S02]  /*0b80*/  USHF.L.U32 UR13, UR6, 0x1e, URZ ;  /* 0x0000001e060d7899 */ /* 0x000fe400080006ff */
[----:B------:R-:W-:Y:S02]  /*0b90*/  USHF.L.U64.HI UR14, UR6, 0x1e, UR7 ;  /* 0x0000001e060e7899 */ /* 0x000fe40008010207 */
[----:B------:R-:W-:-:S04]  /*0ba0*/  UIADD3 UR13, UP0, UPT, UR10, UR13, URZ ;  /* 0x0000000d0a0d7290 */ /* 0x000fc8000ff1e0ff */
[----:B------:R-:W-:Y:S02]  /*0bb0*/  UIADD3.X UR14, UPT, UPT, UR5, UR14, URZ, UP0, !UPT ;  /* 0x0000000e050e7290 */ /* 0x000fe400087fe4ff */
[----:B------:R-:W-:Y:S02]  /*0bc0*/  ULEA UR10, UP0, UR21, UR10, 0xb ;  /* 0x0000000a150a7291 */ /* 0x000fe4000f8058ff */
[----:B-----5:R-:W-:Y:S02]  /*0bd0*/  UIADD3 UR15, UP1, UPT, -UR13, UR16, URZ ;  /* 0x000000100d0f7290 */ /* 0x020fe4000ff3e1ff */
[----:B------:R-:W-:Y:S02]  /*0be0*/  UIADD3.X UR5, UPT, UPT, URZ, UR5, URZ, UP0, !UPT ;  /* 0x00000005ff057290 */ /* 0x000fe400087fe4ff */
[----:B------:R-:W-:Y:S02]  /*0bf0*/  UIADD3.X UR4, UPT, UPT, ~UR14, UR17, URZ, UP1, !UPT ;  /* 0x000000110e047290 */ /* 0x000fe40008ffe5ff */
[----:B------:R-:W-:-:S02]  /*0c00*/  UISETP.GE.U32.AND UP1, UPT, UR15, 0x800, UPT ;  /* 0x000008000f00788c */ /* 0x000fc4000bf26070 */
[----:B------:R-:W-:Y:S02]  /*0c10*/  UISETP.GE.U32.AND UP0, UPT, UR10, UR11, UPT ;  /* 0x0000000b0a00728c */ /* 0x000fe4000bf06070 */
[----:B------:R-:W-:Y:S02]  /*0c20*/  UISETP.GE.U32.AND.EX UP1, UPT, UR4, URZ, UPT, UP1 ;  /* 0x000000ff0400728c */ /* 0x000fe4000bf26110 */
[----:B------:R-:W-:-:S07]  /*0c30*/  UISETP.GE.U32.AND.EX UP0, UPT, UR5, UR12, UPT, UP0 ;  /* 0x0000000c0500728c */ /* 0x000fce000bf06100 */
[----:B012---:R-:W-:Y:S05]  /*0c40*/  BRA.U !UP1, `(.L_x_144) ;  /* 0x0000000109587547 */ /* 0x007fea000b800000 */
[----:B------:R-:W4:Y:S01]  /*0c50*/  LDCU.64 UR16, c[0x0][0x388] ;  /* 0x00007100ff1077ac */ /* 0x000f220008000a00 */
[----:B0-23--:R-:W-:-:S05]  /*0c60*/  IADD3 R0, P0, PT, R18, UR13, RZ ;  /* 0x0000000d12007c10 */ /* 0x00dfca000ff1e0ff */
[----:B-1----:R-:W-:Y:S01]  /*0c70*/  IMAD.X R3, RZ, RZ, UR14, P0 ;  /* 0x0000000eff037e24 */ /* 0x002fe200080e06ff */
[----:B----4-:R-:W-:-:S04]  /*0c80*/  LEA R14, P0, R0, UR16, 0x2 ;  /* 0x00000010000e7c11 */ /* 0x010fc8000f8010ff */
        /* <DEDUP_REMOVED lines=18> */
.L_x_144:
[C---:B------:R-:W-:Y:S01]  /*0db0*/  ISETP.GE.AND P5, PT, R18.reuse, UR15, PT ;  /* 0x0000000f12007c0c */ /* 0x040fe2000bfa6270 */
[----:B------:R-:W4:Y:S01]  /*0dc0*/  LDCU.64 UR16, c[0x0][0x388] ;  /* 0x00007100ff1077ac */ /* 0x000f220008000a00 */
[----:B0-23--:R-:W-:Y:S01]  /*0dd0*/  IADD3 R0, P0, PT, R18, UR13, RZ ;  /* 0x0000000d12007c10 */ /* 0x00dfe2000ff1e0ff */
[----:B------:R-:W-:Y:S01]  /*0de0*/  IMAD.MOV.U32 R17, RZ, RZ, -0x1 ;  /* 0xffffffffff117424 */ /* 0x000fe200078e00ff */
[----:B------:R-:W0:Y:S01]  /*0df0*/  S2R R18, SR_TID.X ;  /* 0x0000000000127919 */ /* 0x000e220000002100 */
[----:B------:R-:W-:Y:S01]  /*0e00*/  ISETP.GE.AND P2, PT, R19, UR15, PT ;  /* 0x0000000f13007c0c */ /* 0x000fe2000bf46270 */
[----:B------:R-:W-:Y:S01]  /*0e10*/  IMAD.MOV.U32 R16, RZ, RZ, -0x1 ;  /* 0xffffffffff107424 */ /* 0x000fe200078e00ff */
[----:B-1----:R-:W-:Y:S02]  /*0e20*/  IADD3.X R3, PT, PT, RZ, UR14, RZ, P0, !PT ;  /* 0x0000000eff037c10 */ /* 0x002fe400087fe4ff */
[----:B------:R-:W-:Y:S02]  /*0e30*/  ISETP.GE.AND P3, PT, R20, UR15, PT ;  /* 0x0000000f14007c0c */ /* 0x000fe4000bf66270 */
[----:B------:R-:W-:-:S02]  /*0e40*/  ISETP.GE.AND P4, PT, R21, UR15, PT ;  /* 0x0000000f15007c0c */ /* 0x000fc4000bf86270 */
[----:B----4-:R-:W-:-:S04]  /*0e50*/  LEA R14, P0, R0, UR16, 0x2 ;  /* 0x00000010000e7c11 */ /* 0x010fc8000f8010ff */
[----:B------:R-:W-:Y:S01]  /*0e60*/  LEA.HI.X R15, R0, UR17, R3, 0x2, P0 ;  /* 0x00000011000f7c11 */ /* 0x000fe200080f1403 */
[----:B------:R-:W-:Y:S02]  /*0e70*/  IMAD.MOV.U32 R13, RZ, RZ, -0x1 ;  /* 0xffffffffff0d7424 */ /* 0x000fe400078e00ff */
[----:B------:R-:W-:Y:S02]  /*0e80*/  IMAD.MOV.U32 R12, RZ, RZ, -0x1 ;  /* 0xffffffffff0c7424 */ /* 0x000fe400078e00ff */
[----:B------:R1:W5:Y:S01]  /*0e90*/  @!P5 LDG.E R17, desc[UR18][R14.64] ;  /* 0x000000120e11d981 */ /* 0x000362000c1e1900 */
[----:B------:R-:W-:-:S03]  /*0ea0*/  ISETP.GE.AND P5, PT, R22, UR15, PT ;  /* 0x0000000f16007c0c */ /* 0x000fc6000bfa6270 */
[----:B------:R1:W5:Y:S01]  /*0eb0*/  @!P2 LDG.E R16, desc[UR18][R14.64+0x200] ;  /* 0x000200120e10a981 */ /* 0x000362000c1e1900 */
[C---:B0-----:R-:W-:Y:S01]  /*0ec0*/  LOP3.LUT R0, R18.reuse, 0x400, RZ, 0xfc, !PT ;  /* 0x0000040012007812 */ /* 0x041fe200078efcff */
[----:B------:R-:W-:Y:S01]  /*0ed0*/  VIADD R2, R18, 0x380 ;  /* 0x0000038012027836 */ /* 0x000fe20000000000 */
[----:B------:R-:W-:Y:S01]  /*0ee0*/  ISETP.GE.AND P2, PT, R23, UR15, PT ;  /* 0x0000000f17007c0c */ /* 0x000fe2000bf46270 */
[----:B------:R1:W5:Y:S01]  /*0ef0*/  @!P3 LDG.E R13, desc[UR18][R14.64+0x400] ;  /* 0x000400120e0db981 */ /* 0x000362000c1e1900 */
[----:B------:R-:W-:Y:S01]  /*0f00*/  ISETP.GE.AND P1, PT, R0, UR15, PT ;  /* 0x0000000f00007c0c */ /* 0x000fe2000bf26270 */
[----:B------:R-:W-:Y:S01]  /*0f10*/  VIADD R0, R18, 0x480 ;  /* 0x0000048012007836 */ /* 0x000fe20000000000 */
[----:B------:R-:W-:Y:S01]  /*0f20*/  ISETP.GE.AND P0, PT, R2, UR15, PT ;  /* 0x0000000f02007c0c */ /* 0x000fe2000bf06270 */
[----:B------:R1:W5:Y:S01]  /*0f30*/  @!P4 LDG.E R12, desc[UR18][R14.64+0x600] ;  /* 0x000600120e0cc981 */ /* 0x000362000c1e1900 */
[----:B------:R-:W-:Y:S01]  /*0f40*/  ISETP.GE.AND P3, PT, R24, UR15, PT ;  /* 0x0000000f18007c0c */ /* 0x000fe2000bf66270 */
[----:B------:R-:W-:Y:S01]  /*0f50*/  IMAD.MOV.U32 R10, RZ, RZ, -0x1 ;  /* 0xffffffffff0a7424 */ /* 0x000fe200078e00ff */
[----:B------:R-:W-:-:S02]  /*0f60*/  ISETP.GE.AND P4, PT, R0, UR15, PT ;  /* 0x0000000f00007c0c */ /* 0x000fc4000bf86270 */
[----:B------:R-:W-:Y:S01]  /*0f70*/  MOV R11, 0xffffffff ;  /* 0xffffffff000b7802 */ /* 0x000fe20000000f00 */
[C---:B------:R-:W-:Y:S02]  /*0f80*/  VIADD R0, R18.reuse, 0x580 ;  /* 0x0000058012007836 */ /* 0x040fe40000000000 */
[----:B------:R-:W-:Y:S01]  /*0f90*/  VIADD R2, R18, 0x600 ;  /* 0x0000060012027836 */ /* 0x000fe20000000000 */
[----:B------:R1:W5:Y:S01]  /*0fa0*/  @!P2 LDG.E R10, desc[UR18][R14.64+0xa00] ;  /* 0x000a00120e0aa981 */ /* 0x000362000c1e1900 */
[----:B------:R-:W-:Y:S01]  /*0fb0*/  IMAD.MOV.U32 R9, RZ, RZ, -0x1 ;  /* 0xffffffffff097424 */ /* 0x000fe200078e00ff */
[----:B------:R-:W-:Y:S01]  /*0fc0*/  MOV R7, 0xffffffff ;  /* 0xffffffff00077802 */ /* 0x000fe20000000f00 */
[----:B------:R-:W-:Y:S01]  /*0fd0*/  IMAD.MOV.U32 R8, RZ, RZ, -0x1 ;  /* 0xffffffffff087424 */ /* 0x000fe200078e00ff */
[----:B------:R1:W5:Y:S01]  /*0fe0*/  @!P5 LDG.E R11, desc[UR18][R14.64+0x800] ;  /* 0x000800120e0bd981 */ /* 0x000362000c1e1900 */
[----:B------:R-:W-:Y:S01]  /*0ff0*/  IMAD.MOV.U32 R6, RZ, RZ, -0x1 ;  /* 0xffffffffff067424 */ /* 0x000fe200078e00ff */
[----:B------:R-:W-:Y:S01]  /*1000*/  ISETP.GE.AND P5, PT, R0, UR15, PT ;  /* 0x0000000f00007c0c */ /* 0x000fe2000bfa6270 */
[----:B------:R-:W-:Y:S01]  /*1010*/  VIADD R0, R18, 0x680 ;  /* 0x0000068012007836 */ /* 0x000fe20000000000 */
[----:B------:R-:W-:Y:S01]  /*1020*/  ISETP.GE.AND P2, PT, R2, UR15, PT ;  /* 0x0000000f02007c0c */ /* 0x000fe2000bf46270 */
[----:B------:R-:W-:Y:S01]  /*1030*/  VIADD R2, R18, 0x700 ;  /* 0x0000070012027836 */ /* 0x000fe20000000000 */
[----:B------:R1:W5:Y:S01]  /*1040*/  @!P3 LDG.E R9, desc[UR18][R14.64+0xc00] ;  /* 0x000c00120e09b981 */ /* 0x000362000c1e1900 */
[----:B------:R-:W-:-:S03]  /*1050*/  ISETP.GE.AND P3, PT, R25, UR15, PT ;  /* 0x0000000f19007c0c */ /* 0x000fc6000bf66270 */
[----:B------:R1:W5:Y:S01]  /*1060*/  @!P0 LDG.E R8, desc[UR18][R14.64+0xe00] ;  /* 0x000e00120e088981 */ /* 0x000362000c1e1900 */
[----:B------:R-:W-:-:S03]  /*1070*/  ISETP.GE.AND P0, PT, R0, UR15, PT ;  /* 0x0000000f00007c0c */ /* 0x000fc6000bf06270 */
[----:B------:R1:W5:Y:S01]  /*1080*/  @!P1 LDG.E R7, desc[UR18][R14.64+0x1000] ;  /* 0x001000120e079981 */ /* 0x000362000c1e1900 */
[----:B------:R-:W-:-:S03]  /*1090*/  ISETP.GE.AND P1, PT, R2, UR15, PT ;  /* 0x0000000f02007c0c */ /* 0x000fc6000bf26270 */
[----:B------:R1:W5:Y:S01]  /*10a0*/  @!P4 LDG.E R6, desc[UR18][R14.64+0x1200] ;  /* 0x001200120e06c981 */ /* 0x000362000c1e1900 */
[----:B------:R-:W-:Y:S01]  /*10b0*/  ISETP.GE.AND P4, PT, R26, UR15, PT ;  /* 0x0000000f1a007c0c */ /* 0x000fe2000bf86270 */
[----:B------:R-:W-:Y:S01]  /*10c0*/  IMAD.MOV.U32 R5, RZ, RZ, -0x1 ;  /* 0xffffffffff057424 */ /* 0x000fe200078e00ff */
[----:B------:R-:W-:Y:S01]  /*10d0*/  MOV R0, 0xffffffff ;  /* 0xffffffff00007802 */ /* 0x000fe20000000f00 */
[----:B------:R-:W-:Y:S02]  /*10e0*/  IMAD.MOV.U32 R4, RZ, RZ, -0x1 ;  /* 0xffffffffff047424 */ /* 0x000fe400078e00ff */
        /* <DEDUP_REMOVED lines=9> */
.L_x_145:
[----:B------:R-:W2:Y:S02]  /*1180*/  LDCU.64 UR16, c[0x0][0x398] ;  /* 0x00007300ff1077ac */ /* 0x000ea40008000a00 */
[----:B--2---:R-:W-:-:S09]  /*1190*/  UISETP.GT.AND UP1, UPT, UR17, UR16, UPT ;  /* 0x000000101100728c */ /* 0x004fd2000bf24270 */
[----:B------:R-:W-:Y:S05]  /*11a0*/  BRA.U !UP1, `(.L_x_146) ;  /* 0x00000005093c7547 */ /* 0x000fea000b800000 */
[----:B------:R-:W2:Y:S01]  /*11b0*/  S2UR UR13, SR_CgaCtaId ;  /* 0x00000000000d79c3 */ /* 0x000ea20000008800 */
[----:B------:R-:W-:Y:S01]  /*11c0*/  UMOV UR4, 0x400 ;  /* 0x0000040000047882 */ /* 0x000fe20000000000 */
[----:B------:R-:W3:Y:S01]  /*11d0*/  LDCU UR14, c[0x0][0x398] ;  /* 0x00007300ff0e77ac */ /* 0x000ee20008000800 */
[----:B--2---:R-:W-:-:S03]  /*11e0*/  ULEA UR13, UR13, UR4, 0x18 ;  /* 0x000000040d0d7291 */ /* 0x004fc6000f8ec0ff */
[----:B---3--:R-:W-:-:S09]  /*11f0*/  UMOV UR4, URZ ;  /* 0x000000ff00047c82 */ /* 0x008fd20008000000 */
.L_x_147:
[----:B012---:R-:W-:Y:S01]  /*1200*/  IMAD R14, RZ, RZ, -UR14 ;  /* 0x8000000eff0e7e24 */ /* 0x007fe2000f8e02ff */
[----:B------:R-:W-:Y:S01]  /*1210*/  ULEA UR15, UR4, UR13, 0xa ;  /* 0x0000000d040f7291 */ /* 0x000fe2000f8e50ff */
[----:B------:R-:W-:Y:S01]  /*1220*/  IMAD.U32 R15, RZ, RZ, UR17 ;  /* 0x00000011ff0f7e24 */ /* 0x000fe2000f8e00ff */
[----:B------:R-:W-:-:S04]  /*1230*/  UIADD3 UR4, UPT, UPT, UR4, 0x1, URZ ;  /* 0x0000000104047890 */ /* 0x000fc8000fffe0ff */
[----:B------:R-:W-:Y:S01]  /*1240*/  VIADDMNMX R14, R14, R15, 0x8, PT ;  /* 0x000000080e0e7446 */ /* 0x000fe2000380010f */
[----:B------:R-:W-:-:S05]  /*1250*/  IMAD.MOV.U32 R15, RZ, RZ, -0x1 ;  /* 0xffffffffff0f7424 */ /* 0x000fca00078e00ff */
[----:B------:R-:W-:Y:S02]  /*1260*/  SHF.L.U32 R14, R15, R14, RZ ;  /* 0x0000000e0f0e7219 */ /* 0x000fe400000006ff */
[----:B-----5:R-:W-:-:S04]  /*1270*/  SHF.R.U32.HI R15, RZ, UR14, R17 ;  /* 0x0000000eff0f7c19 */ /* 0x020fc80008011611 */
[----:B------:R-:W-:-:S04]  /*1280*/  LOP3.LUT R15, R15, R14, RZ, 0x30, !PT ;  /* 0x0000000e0f0f7212 */ /* 0x000fc800078e30ff */
[----:B------:R-:W-:-:S05]  /*1290*/  LEA R15, R15, UR15, 0x2 ;  /* 0x0000000f0f0f7c11 */ /* 0x000fca000f8e10ff */
[----:B------:R0:W-:Y:S02]  /*12a0*/  ATOMS.POPC.INC.32 RZ, [R15+URZ] ;  /* 0x000000000fff7f8c */ /* 0x0001e4000d8000ff */
[----:B0-----:R-:W-:-:S04]  /*12b0*/  SHF.R.U32.HI R15, RZ, UR14, R16 ;  /* 0x0000000eff0f7c19 */ /* 0x001fc80008011610 */
        /* <DEDUP_REMOVED lines=55> */
[----:B0-----:R-:W-:Y:S01]  /*1630*/  SHF.R.U32.HI R15, RZ, UR14, R29 ;  /* 0x0000000eff0f7c19 */ /* 0x001fe2000801161d */
[----:B------:R-:W-:-:S03]  /*1640*/  UIADD3 UR14, UPT, UPT, UR14, 0x8, URZ ;  /* 0x000000080e0e7890 */ /* 0x000fc6000fffe0ff */
[----:B------:R-:W-:Y:S01]  /*1650*/  LOP3.LUT R14, R15, R14, RZ, 0x30, !PT ;  /* 0x0000000e0f0e7212 */ /* 0x000fe200078e30ff */
[----:B------:R-:W-:-:S03]  /*1660*/  UISETP.GE.AND UP1, UPT, UR14, UR17, UPT ;  /* 0x000000110e00728c */ /* 0x000fc6000bf26270 */
[----:B------:R-:W-:-:S05]  /*1670*/  LEA R14, R14, UR15, 0x2 ;  /* 0x0000000f0e0e7c11 */ /* 0x000fca000f8e10ff */
[----:B------:R2:W-:Y:S01]  /*1680*/  ATOMS.POPC.INC.32 RZ, [R14+URZ] ;  /* 0x000000000eff7f8c */ /* 0x0005e2000d8000ff */
[----:B------:R-:W-:Y:S05]  /*1690*/  BRA.U !UP1, `(.L_x_147) ;  /* 0xfffffff909d87547 */ /* 0x000fea000b83ffff */
.L_x_146:
[----:B------:R-:W-:Y:S05]  /*16a0*/  BRA.U !UP0, `(.L_x_148) ;  /* 0xfffffff508307547 */ /* 0x000fea000b83ffff */
.L_x_143:
[----:B------:R-:W-:Y:S01]  /*16b0*/  BAR.SYNC.DEFER_BLOCKING 0x0 ;  /* 0x0000000000007b1d */ /* 0x000fe20000010000 */
[----:B------:R-:W-:-:S05]  /*16c0*/  ISETP.NE.AND P0, PT, R28, RZ, PT ;  /* 0x000000ff1c00720c */ /* 0x000fca0003f05270 */
[----:B------:R-:W-:Y:S08]  /*16d0*/  BSSY.RECONVERGENT B0, `(.L_x_149) ;  /* 0x000016e000007945 */ /* 0x000ff00003800200 */
[----:B------:R-:W-:Y:S05]  /*16e0*/  @P0 BRA `(.L_x_150) ;  /* 0x0000001400b00947 */ /* 0x000fea0003800000 */
[----:B012345:R-:W0:Y:S01]  /*16f0*/  LDC.64 R2, c[0x0][0x398] ;  /* 0x0000e600ff027b82 */ /* 0x03fe220000000a00 */
[----:B------:R-:W-:Y:S01]  /*1700*/  IMAD.MOV.U32 R7, RZ, RZ, RZ ;  /* 0x000000ffff077224 */ /* 0x000fe200078e00ff */
[----:B0-----:R-:W-:-:S04]  /*1710*/  IADD3 R2, PT, PT, R3, 0x7, -R2 ;  /* 0x0000000703027810 */ /* 0x001fc80007ffe802 */
[----:B------:R-:W-:-:S04]  /*1720*/  SHF.R.S32.HI R3, RZ, 0x1f, R2 ;  /* 0x0000001fff037819 */ /* 0x000fc80000011402 */
[----:B------:R-:W-:-:S04]  /*1730*/  LEA.HI R0, R3, R2, RZ, 0x3 ;  /* 0x0000000203007211 */ /* 0x000fc800078f18ff */
[----:B------:R-:W-:-:S04]  /*1740*/  SHF.R.S32.HI R0, RZ, 0x3, R0 ;  /* 0x00000003ff007819 */ /* 0x000fc80000011400 */
[C---:B------:R-:W-:Y:S01]  /*1750*/  LOP3.LUT R9, R0.reuse, 0xffffff8, RZ, 0xc0, !PT ;  /* 0x0ffffff800097812 */ /* 0x040fe200078ec0ff */
[----:B------:R-:W-:-:S05]  /*1760*/  VIADD R8, R0, 0xffffffff ;  /* 0xffffffff00087836 */ /* 0x000fca0000000000 */
[----:B------:R-:W-:-:S13]  /*1770*/  ISETP.GE.U32.AND P0, PT, R8, 0x7, PT ;  /* 0x000000070800780c */ /* 0x000fda0003f06070 */
[----:B------:R-:W-:Y:S05]  /*1780*/  @!P0 BRA `(.L_x_151) ;  /* 0x00000004006c8947 */ /* 0x000fea0003800000 */
[----:B------:R-:W0:Y:S01]  /*1790*/  LDC.64 R2, c[0x0][0x380] ;  /* 0x0000e000ff027b82 */ /* 0x000e220000000a00 */
[----:B------:R-:W-:-:S07]  /*17a0*/  HFMA2 R11, -RZ, RZ, 0, 0 ;  /* 0x00000000ff0b7431 */ /* 0x000fce00000001ff */
.L_x_168:
[----:B------:R-:W-:Y:S01]  /*17b0*/  IMAD R29, R11, 0x400, R27 ;  /* 0x000004000b1d7824 */ /* 0x000fe200078e021b */
[----:B------:R-:W-:Y:S04]  /*17c0*/  BSSY.RECONVERGENT B1, `(.L_x_152) ;  /* 0x000000a000017945 */ /* 0x000fe80003800200 */
[----:B01234-:R-:W1:Y:S04]  /*17d0*/  LDS R4, [R29] ;  /* 0x000000001d047984 */ /* 0x01fe680000000800 */
[----:B------:R2:W3:Y:S04]  /*17e0*/  LDS R17, [R29+0x400] ;  /* 0x000400001d117984 */ /* 0x0004e80000000800 */
[----:B------:R2:W4:Y:S01]  /*17f0*/  LDS R15, [R29+0x800] ;  /* 0x000800001d0f7984 */ /* 0x0005220000000800 */
[----:B-1----:R-:W-:-:S13]  /*1800*/  ISETP.NE.AND P0, PT, R4, RZ, PT ;  /* 0x000000ff0400720c */ /* 0x002fda0003f05270 */
[----:B--234-:R-:W-:Y:S05]  /*1810*/  @!P0 BRA `(.L_x_153) ;  /* 0x0000000000108947 */ /* 0x01cfea0003800000 */
[----:B------:R-:W-:Y:S02]  /*1820*/  IMAD R7, R11, 0x100, R18 ;  /* 0x000001000b077824 */ /* 0x000fe400078e0212 */
[----:B------:R-:W-:Y:S02]  /*1830*/  IMAD.MOV.U32 R5, RZ, RZ, RZ ;  /* 0x000000ffff057224 */ /* 0x000fe400078e00ff */
[----:B0-----:R-:W-:-:S05]  /*1840*/  IMAD.WIDE.U32 R6, R7, 0x8, R2 ;  /* 0x0000000807067825 */ /* 0x001fca00078e0002 */
[----:B------:R1:W-:Y:S02]  /*1850*/  REDG.E.ADD.64.STRONG.GPU desc[UR18][R6.64], R4 ;  /* 0x000000040600798e */ /* 0x0003e4000c12e512 */
.L_x_153:
[----:B------:R-:W-:Y:S05]  /*1860*/  BSYNC.RECONVERGENT B1 ;  /* 0x0000000000017941 */ /* 0x000fea0003800200 */
.L_x_152:
[----:B------:R-:W2:Y:S01]  /*1870*/  LDS R10, [R29+0xc00] ;  /* 0x000c00001d0a7984 */ /* 0x000ea20000000800 */
[----:B------:R-:W-:Y:S01]  /*1880*/  ISETP.NE.AND P6, PT, R17, RZ, PT ;  /* 0x000000ff1100720c */ /* 0x000fe20003fc5270 */
[----:B------:R-:W-:Y:S01]  /*1890*/  BSSY.RECONVERGENT B1, `(.L_x_154) ;  /* 0x0000012000017945 */ /* 0x000fe20003800200 */
[----:B------:R-:W-:Y:S01]  /*18a0*/  ISETP.NE.AND P0, PT, R15, RZ, PT ;  /* 0x000000ff0f00720c */ /* 0x000fe20003f05270 */
[----:B------:R-:W3:Y:S04]  /*18b0*/  LDS R12, [R29+0x1000] ;  /* 0x001000001d0c7984 */ /* 0x000ee80000000800 */
[----:B------:R-:W4:Y:S04]  /*18c0*/  LDS R14, [R29+0x1400] ;  /* 0x001400001d0e7984 */ /* 0x000f280000000800 */
[----:B------:R-:W5:Y:S04]  /*18d0*/  LDS R16, [R29+0x1800] ;  /* 0x001800001d107984 */ /* 0x000f680000000800 */
[----:B------:R-:W0:Y:S01]  /*18e0*/  LDS R13, [R29+0x1c00] ;  /* 0x001c00001d0d7984 */ /* 0x000e220000000800 */
[----:B--2---:R-:W-:-:S02]  /*18f0*/  ISETP.NE.AND P1, PT, R10, RZ, PT ;  /* 0x000000ff0a00720c */ /* 0x004fc40003f25270 */
[----:B---3--:R-:W-:Y:S02]  /*1900*/  ISETP.NE.AND P2, PT, R12, RZ, PT ;  /* 0x000000ff0c00720c */ /* 0x008fe40003f45270 */
[----:B----4-:R-:W-:Y:S02]  /*1910*/  ISETP.NE.AND P3, PT, R14, RZ, PT ;  /* 0x000000ff0e00720c */ /* 0x010fe40003f65270 */
[----:B-----5:R-:W-:Y:S02]  /*1920*/  ISETP.NE.AND P4, PT, R16, RZ, PT ;  /* 0x000000ff1000720c */ /* 0x020fe40003f85270 */
[----:B0-----:R-:W-:Y:S01]  /*1930*/  ISETP.NE.AND P5, PT, R13, RZ, PT ;  /* 0x000000ff0d00720c */ /* 0x001fe20003fa5270 */
[----:B------:R-:W-:-:S12]  /*1940*/  @!P6 BRA `(.L_x_155) ;  /* 0x000000000018e947 */ /* 0x000fd80003800000 */
[----:B-1----:R-:W-:Y:S01]  /*1950*/  IMAD R7, R11, 0x100, R18 ;  /* 0x000001000b077824 */ /* 0x002fe200078e0212 */
[----:B------:R-:W-:Y:S01]  /*1960*/  MOV R5, RZ ;  /* 0x000000ff00057202 */ /* 0x000fe20000000f00 */
[----:B------:R-:W-:Y:S02]  /*1970*/  IMAD.MOV.U32 R4, RZ, RZ, R17 ;  /* 0x000000ffff047224 */ /* 0x000fe400078e0011 */
[----:B------:R-:W-:-:S04]  /*1980*/  VIADD R7, R7, 0x100 ;  /* 0x0000010007077836 */ /* 0x000fc80000000000 */
[----:B------:R-:W-:-:S05]  /*1990*/  IMAD.WIDE.U32 R6, R7, 0x8, R2 ;  /* 0x0000000807067825 */ /* 0x000fca00078e0002 */
[----:B------:R0:W-:Y:S02]  /*19a0*/  REDG.E.ADD.64.STRONG.GPU desc[UR18][R6.64], R4 ;  /* 0x000000040600798e */ /* 0x0001e4000c12e512 */
.L_x_155:
[----:B------:R-:W-:Y:S05]  /*19b0*/  BSYNC.RECONVERGENT B1 ;  /* 0x0000000000017941 */ /* 0x000fea0003800200 */
.L_x_154:
[----:B------:R-:W-:Y:S04]  /*19c0*/  BSSY.RECONVERGENT B1, `(.L_x_156) ;  /* 0x0000008000017945 */ /* 0x000fe80003800200 */
[----:B------:R-:W-:Y:S05]  /*19d0*/  @!P0 BRA `(.L_x_157) ;  /* 0x0000000000188947 */ /* 0x000fea0003800000 */
[----:B01----:R-:W-:Y:S02]  /*19e0*/  IMAD R5, R11, 0x100, R18 ;  /* 0x000001000b057824 */ /* 0x003fe400078e0212 */
[----:B------:R-:W-:Y:S02]  /*19f0*/  IMAD.MOV.U32 R6, RZ, RZ, R15 ;  /* 0x000000ffff067224 */ /* 0x000fe400078e000f */
[----:B------:R-:W-:Y:S02]  /*1a00*/  VIADD R5, R5, 0x200 ;  /* 0x0000020005057836 */ /* 0x000fe40000000000 */
[----:B------:R-:W-:Y:S02]  /*1a10*/  IMAD.MOV.U32 R7, RZ, RZ, RZ ;  /* 0x000000ffff077224 */ /* 0x000fe400078e00ff */
[----:B------:R-:W-:-:S05]  /*1a20*/  IMAD.WIDE.U32 R4, R5, 0x8, R2 ;  /* 0x0000000805047825 */ /* 0x000fca00078e0002 */
[----:B------:R2:W-:Y:S02]  /*1a30*/  REDG.E.ADD.64.STRONG.GPU desc[UR18][R4.64], R6 ;  /* 0x000000060400798e */ /* 0x0005e4000c12e512 */
.L_x_157:
[----:B------:R-:W-:Y:S05]  /*1a40*/  BSYNC.RECONVERGENT B1 ;  /* 0x0000000000017941 */ /* 0x000fea0003800200 */
.L_x_156:
[----:B------:R-:W-:Y:S04]  /*1a50*/  BSSY.RECONVERGENT B1, `(.L_x_158) ;  /* 0x0000008000017945 */ /* 0x000fe80003800200 */
[----:B------:R-:W-:Y:S05]  /*1a60*/  @!P1 BRA `(.L_x_159) ;  /* 0x0000000000189947 */ /* 0x000fea0003800000 */
[----:B012---:R-:W-:Y:S01]  /*1a70*/  IMAD R5, R11, 0x100, R18 ;  /* 0x000001000b057824 */ /* 0x007fe200078e0212 */
[----:B------:R-:W-:Y:S01]  /*1a80*/  MOV R6, R10 ;  /* 0x0000000a00067202 */ /* 0x000fe20000000f00 */
[----:B------:R-:W-:Y:S02]  /*1a90*/  IMAD.MOV.U32 R7, RZ, RZ, RZ ;  /* 0x000000ffff077224 */ /* 0x000fe400078e00ff */
[----:B------:R-:W-:-:S04]  /*1aa0*/  VIADD R5, R5, 0x300 ;  /* 0x0000030005057836 */ /* 0x000fc80000000000 */
[----:B------:R-:W-:-:S05]  /*1ab0*/  IMAD.WIDE.U32 R4, R5, 0x8, R2 ;  /* 0x0000000805047825 */ /* 0x000fca00078e0002 */
[----:B------:R3:W-:Y:S02]  /*1ac0*/  REDG.E.ADD.64.STRONG.GPU desc[UR18][R4.64], R6 ;  /* 0x000000060400798e */ /* 0x0007e4000c12e512 */
.L_x_159:
[----:B------:R-:W-:Y:S05]  /*1ad0*/  BSYNC.RECONVERGENT B1 ;  /* 0x0000000000017941 */ /* 0x000fea0003800200 */
.L_x_158:
[----:B------:R-:W-:Y:S04]  /*1ae0*/  BSSY.RECONVERGENT B1, `(.L_x_160) ;  /* 0x0000008000017945 */ /* 0x000fe80003800200 */
[----:B------:R-:W-:Y:S05]  /*1af0*/  @!P2 BRA `(.L_x_161) ;  /* 0x000000000018a947 */ /* 0x000fea0003800000 */
[----:B0123--:R-:W-:Y:S02]  /*1b00*/  IMAD R5, R11, 0x100, R18 ;  /* 0x000001000b057824 */ /* 0x00ffe400078e0212 */
[----:B------:R-:W-:Y:S02]  /*1b10*/  IMAD.MOV.U32 R6, RZ, RZ, R12 ;  /* 0x000000ffff067224 */ /* 0x000fe400078e000c */
[----:B------:R-:W-:Y:S02]  /*1b20*/  VIADD R5, R5, 0x400 ;  /* 0x0000040005057836 */ /* 0x000fe40000000000 */
[----:B------:R-:W-:Y:S02]  /*1b30*/  IMAD.MOV.U32 R7, RZ, RZ, RZ ;  /* 0x000000ffff077224 */ /* 0x000fe400078e00ff */
[----:B------:R-:W-:-:S05]  /*1b40*/  IMAD.WIDE.U32 R4, R5, 0x8, R2 ;  /* 0x0000000805047825 */ /* 0x000fca00078e0002 */
[----:B------:R4:W-:Y:S02]  /*1b50*/  REDG.E.ADD.64.STRONG.GPU desc[UR18][R4.64], R6 ;  /* 0x000000060400798e */ /* 0x0009e4000c12e512 */
.L_x_161:
[----:B------:R-:W-:Y:S05]  /*1b60*/  BSYNC.RECONVERGENT B1 ;  /* 0x0000000000017941 */ /* 0x000fea0003800200 */
.L_x_160:
[----:B------:R-:W-:Y:S04]  /*1b70*/  BSSY.RECONVERGENT B1, `(.L_x_162) ;  /* 0x0000007000017945 */ /* 0x000fe80003800200 */
[----:B------:R-:W-:Y:S05]  /*1b80*/  @!P3 BRA `(.L_x_163) ;  /* 0x000000000014b947 */ /* 0x000fea0003800000 */
[----:B01234-:R-:W-:Y:S02]  /*1b90*/  IMAD R5, R11, 0x100, R18 ;  /* 0x000001000b057824 */ /* 0x01ffe400078e0212 */
[----:B------:R-:W-:-:S03]  /*1ba0*/  IMAD.MOV.U32 R15, RZ, RZ, RZ ;  /* 0x000000ffff0f7224 */ /* 0x000fc600078e00ff */
[----:B------:R-:W-:-:S05]  /*1bb0*/  IADD3 R5, PT, PT, R5, 0x500, RZ ;  /* 0x0000050005057810 */ /* 0x000fca0007ffe0ff */
[----:B------:R-:W-:-:S05]  /*1bc0*/  IMAD.WIDE.U32 R4, R5, 0x8, R2 ;  /* 0x0000000805047825 */ /* 0x000fca00078e0002 */
[----:B------:R0:W-:Y:S02]  /*1bd0*/  REDG.E.ADD.64.STRONG.GPU desc[UR18][R4.64], R14 ;  /* 0x0000000e0400798e */ /* 0x0001e4000c12e512 */
.L_x_163:
[----:B------:R-:W-:Y:S05]  /*1be0*/  BSYNC.RECONVERGENT B1 ;  /* 0x0000000000017941 */ /* 0x000fea0003800200 */
.L_x_162:
[----:B------:R-:W-:Y:S04]  /*1bf0*/  BSSY.RECONVERGENT B1, `(.L_x_164) ;  /* 0x0000007000017945 */ /* 0x000fe80003800200 */
[----:B------:R-:W-:Y:S05]  /*1c00*/  @!P4 BRA `(.L_x_165) ;  /* 0x000000000014c947 */ /* 0x000fea0003800000 */
[----:B01234-:R-:W-:Y:S02]  /*1c10*/  IMAD R5, R11, 0x100, R18 ;  /* 0x000001000b057824 */ /* 0x01ffe400078e0212 */
[----:B------:R-:W-:Y:S02]  /*1c20*/  IMAD.MOV.U32 R17, RZ, RZ, RZ ;  /* 0x000000ffff117224 */ /* 0x000fe400078e00ff */
[----:B------:R-:W-:-:S04]  /*1c30*/  VIADD R5, R5, 0x600 ;  /* 0x0000060005057836 */ /* 0x000fc80000000000 */
[----:B------:R-:W-:-:S05]  /*1c40*/  IMAD.WIDE.U32 R4, R5, 0x8, R2 ;  /* 0x0000000805047825 */ /* 0x000fca00078e0002 */
[----:B------:R0:W-:Y:S02]  /*1c50*/  REDG.E.ADD.64.STRONG.GPU desc[UR18][R4.64], R16 ;  /* 0x000000100400798e */ /* 0x0001e4000c12e512 */
.L_x_165:
[----:B------:R-:W-:Y:S05]  /*1c60*/  BSYNC.RECONVERGENT B1 ;  /* 0x0000000000017941 */ /* 0x000fea0003800200 */
.L_x_164:
[----:B------:R-:W-:Y:S04]  /*1c70*/  BSSY.RECONVERGENT B1, `(.L_x_166) ;  /* 0x0000008000017945 */ /* 0x000fe80003800200 */
[----:B------:R-:W-:Y:S05]  /*1c80*/  @!P5 BRA `(.L_x_167) ;  /* 0x000000000018d947 */ /* 0x000fea0003800000 */
[----:B01234-:R-:W-:Y:S01]  /*1c90*/  IMAD R5, R11, 0x100, R18 ;  /* 0x000001000b057824 */ /* 0x01ffe200078e0212 */
[----:B------:R-:W-:Y:S01]  /*1ca0*/  MOV R6, R13 ;  /* 0x0000000d00067202 */ /* 0x000fe20000000f00 */
[----:B------:R-:W-:Y:S02]  /*1cb0*/  IMAD.MOV.U32 R7, RZ, RZ, RZ ;  /* 0x000000ffff077224 */ /* 0x000fe400078e00ff */
[----:B------:R-:W-:-:S04]  /*1cc0*/  VIADD R5, R5, 0x700 ;  /* 0x0000070005057836 */ /* 0x000fc80000000000 */
[----:B------:R-:W-:-:S05]  /*1cd0*/  IMAD.WIDE.U32 R4, R5, 0x8, R2 ;  /* 0x0000000805047825 */ /* 0x000fca00078e0002 */
[----:B------:R0:W-:Y:S02]  /*1ce0*/  REDG.E.ADD.64.STRONG.GPU desc[UR18][R4.64], R6 ;  /* 0x000000060400798e */ /* 0x0001e4000c12e512 */
.L_x_167:
[----:B------:R-:W-:Y:S05]  /*1cf0*/  BSYNC.RECONVERGENT B1 ;  /* 0x0000000000017941 */ /* 0x000fea0003800200 */
.L_x_166:
[----:B------:R-:W-:-:S05]  /*1d00*/  VIADD R11, R11, 0x8 ;  /* 0x000000080b0b7836 */ /* 0x000fca0000000000 */
[----:B------:R-:W-:-:S13]  /*1d10*/  ISETP.NE.AND P0, PT, R11, R9, PT ;  /* 0x000000090b00720c */ /* 0x000fda0003f05270 */
[----:B------:R-:W-:Y:S05]  /*1d20*/  @P0 BRA `(.L_x_168) ;  /* 0xfffffff800a00947 */ /* 0x000fea000383ffff */
[----:B01234-:R-:W-:-:S07]  /*1d30*/  IMAD.MOV.U32 R7, RZ, RZ, R9 ;  /* 0x000000ffff077224 */ /* 0x01ffce00078e0009 */
.L_x_151:
[----:B------:R-:W-:Y:S01]  /*1d40*/  UISETP.NE.AND UP0, UPT, UR20, URZ, UPT ;  /* 0x000000ff1400728c */ /* 0x000fe2000bf05270 */
[----:B------:R-:W-:Y:S01]  /*1d50*/  IMAD.U32 R2, RZ, RZ, UR9 ;  /* 0x00000009ff027e24 */ /* 0x000fe2000f8e00ff */
[----:B------:R-:W-:Y:S01]  /*1d60*/  LOP3.LUT R11, R0, 0x1, RZ, 0xc0, !PT ;  /* 0x00000001000b7812 */ /* 0x000fe200078ec0ff */
[----:B------:R-:W-:-:S03]  /*1d70*/  IMAD.U32 R10, RZ, RZ, UR20 ;  /* 0x00000014ff0a7e24 */ /* 0x000fc6000f8e00ff */
[----:B------:R-:W-:Y:S01]  /*1d80*/  IADD3 R0, PT, PT, R2, -0x1, RZ ;  /* 0xffffffff02007810 */ /* 0x000fe20007ffe0ff */
[----:B------:R-:W-:Y:S02]  /*1d90*/  VIADD R10, R10, 0xffffffff ;  /* 0xffffffff0a0a7836 */ /* 0x000fe40000000000 */
[----:B------:R-:W-:Y:S05]  /*1da0*/  BRA.U !UP0, `(.L_x_169) ;  /* 0x00000005086c7547 */ /* 0x000fea000b800000 */
[----:B------:R-:W-:-:S13]  /*1db0*/  ISETP.GE.U32.AND P0, PT, R10, 0x3, PT ;  /* 0x000000030a00780c */ /* 0x000fda0003f06070 */
[----:B------:R-:W-:Y:S05]  /*1dc0*/  @!P0 BRA `(.L_x_170) ;  /* 0x0000000000bc8947 */ /* 0x000fea0003800000 */
[----:B------:R-:W-:Y:S01]  /*1dd0*/  IMAD R2, R7, 0x400, R27 ;  /* 0x0000040007027824 */ /* 0x000fe200078e021b */
[----:B------:R-:W-:Y:S04]  /*1de0*/  BSSY.RECONVERGENT B1, `(.L_x_171) ;  /* 0x0000010000017945 */ /* 0x000fe80003800200 */
[----:B------:R-:W0:Y:S04]  /*1df0*/  LDS R13, [R2] ;  /* 0x00000000020d7984 */ /* 0x000e280000000800 */
[----:B------:R-:W1:Y:S04]  /*1e00*/  LDS R14, [R2+0x400] ;  /* 0x00040000020e7984 */ /* 0x000e680000000800 */
[----:B------:R-:W2:Y:S04]  /*1e10*/  LDS R6, [R2+0x800] ;  /* 0x0008000002067984 */ /* 0x000ea80000000800 */
[----:B------:R-:W3:Y:S01]  /*1e20*/  LDS R12, [R2+0xc00] ;  /* 0x000c0000020c7984 */ /* 0x000ee20000000800 */
[----:B0-----:R-:W-:-:S02]  /*1e30*/  ISETP.NE.AND P0, PT, R13, RZ, PT ;  /* 0x000000ff0d00720c */ /* 0x001fc40003f05270 */
[----:B-1----:R-:W-:Y:S02]  /*1e40*/  ISETP.NE.AND P1, PT, R14, RZ, PT ;  /* 0x000000ff0e00720c */ /* 0x002fe40003f25270 */
[----:B--2---:R-:W-:Y:S02]  /*1e50*/  ISETP.NE.AND P2, PT, R6, RZ, PT ;  /* 0x000000ff0600720c */ /* 0x004fe40003f45270 */
[----:B---3--:R-:W-:-:S07]  /*1e60*/  ISETP.NE.AND P3, PT, R12, RZ, PT ;  /* 0x000000ff0c00720c */ /* 0x008fce0003f65270 */
[----:B------:R-:W-:Y:S06]  /*1e70*/  @!P0 BRA `(.L_x_172) ;  /* 0x0000000000188947 */ /* 0x000fec0003800000 */
[----:B------:R-:W0:Y:S01]  /*1e80*/  LDC.64 R4, c[0x0][0x380] ;  /* 0x0000e000ff047b82 */ /* 0x000e220000000a00 */
[----:B------:R-:W-:Y:S02]  /*1e90*/  IMAD R3, R7, 0x100, R18 ;  /* 0x0000010007037824 */ /* 0x000fe400078e0212 */
[----:B------:R-:W-:Y:S02]  /*1ea0*/  IMAD.MOV.U32 R2, RZ, RZ, R13 ;  /* 0x000000ffff027224 */ /* 0x000fe400078e000d */
[----:B0-----:R-:W-:-:S04]  /*1eb0*/  IMAD.WIDE.U32 R4, R3, 0x8, R4 ;  /* 0x0000000803047825 */ /* 0x001fc800078e0004 */
[----:B------:R-:W-:-:S05]  /*1ec0*/  IMAD.MOV.U32 R3, RZ, RZ, RZ ;  /* 0x000000ffff037224 */ /* 0x000fca00078e00ff */
[----:B------:R0:W-:Y:S02]  /*1ed0*/  REDG.E.ADD.64.STRONG.GPU desc[UR18][R4.64], R2 ;  /* 0x000000020400798e */ /* 0x0001e4000c12e512 */
.L_x_172:
[----:B------:R-:W-:Y:S05]  /*1ee0*/  BSYNC.RECONVERGENT B1 ;  /* 0x0000000000017941 */ /* 0x000fea0003800200 */
.L_x_171:
[----:B------:R-:W-:Y:S04]  /*1ef0*/  BSSY.RECONVERGENT B1, `(.L_x_173) ;  /* 0x0000008000017945 */ /* 0x000fe80003800200 */
[----:B------:R-:W-:Y:S05]  /*1f00*/  @!P1 BRA `(.L_x_174) ;  /* 0x0000000000189947 */ /* 0x000fea0003800000 */
[----:B0-----:R-:W0:Y:S01]  /*1f10*/  LDC.64 R2, c[0x0][0x380] ;  /* 0x0000e000ff027b82 */ /* 0x001e220000000a00 */
[----:B------:R-:W-:Y:S02]  /*1f20*/  IMAD R5, R7, 0x100, R18 ;  /* 0x0000010007057824 */ /* 0x000fe400078e0212 */
[----:B------:R-:W-:Y:S02]  /*1f30*/  HFMA2 R15, -RZ, RZ, 0, 0 ;  /* 0x00000000ff0f7431 */ /* 0x000fe400000001ff */
[----:B------:R-:W-:-:S04]  /*1f40*/  VIADD R5, R5, 0x100 ;  /* 0x0000010005057836 */ /* 0x000fc80000000000 */
[----:B0-----:R-:W-:-:S05]  /*1f50*/  IMAD.WIDE.U32 R2, R5, 0x8, R2 ;  /* 0x0000000805027825 */ /* 0x001fca00078e0002 */
[----:B------:R1:W-:Y:S02]  /*1f60*/  REDG.E.ADD.64.STRONG.GPU desc[UR18][R2.64], R14 ;  /* 0x0000000e0200798e */ /* 0x0003e4000c12e512 */
.L_x_174:
[----:B------:R-:W-:Y:S05]  /*1f70*/  BSYNC.RECONVERGENT B1 ;  /* 0x0000000000017941 */ /* 0x000fea0003800200 */
.L_x_173:
[----:B------:R-:W-:Y:S04]  /*1f80*/  BSSY.RECONVERGENT B1, `(.L_x_175) ;  /* 0x0000009000017945 */ /* 0x000fe80003800200 */
[----:B------:R-:W-:Y:S05]  /*1f90*/  @!P2 BRA `(.L_x_176) ;  /* 0x00000000001ca947 */ /* 0x000fea0003800000 */
[----:B01----:R-:W0:Y:S01]  /*1fa0*/  LDC.64 R2, c[0x0][0x380] ;  /* 0x0000e000ff027b82 */ /* 0x003e220000000a00 */
[----:B------:R-:W-:Y:S02]  /*1fb0*/  IMAD R5, R7, 0x100, R18 ;  /* 0x0000010007057824 */ /* 0x000fe400078e0212 */
[----:B------:R-:W-:Y:S02]  /*1fc0*/  IMAD.MOV.U32 R4, RZ, RZ, R6 ;  /* 0x000000ffff047224 */ /* 0x000fe400078e0006 */
[----:B------:R-:W-:-:S04]  /*1fd0*/  VIADD R5, R5, 0x200 ;  /* 0x0000020005057836 */ /* 0x000fc80000000000 */
[----:B0-----:R-:W-:-:S04]  /*1fe0*/  IMAD.WIDE.U32 R2, R5, 0x8, R2 ;  /* 0x0000000805027825 */ /* 0x001fc800078e0002 */
[----:B------:R-:W-:-:S05]  /*1ff0*/  IMAD.MOV.U32 R5, RZ, RZ, RZ ;  /* 0x000000ffff057224 */ /* 0x000fca00078e00ff */
[----:B------:R2:W-:Y:S02]  /*2000*/  REDG.E.ADD.64.STRONG.GPU desc[UR18][R2.64], R4 ;  /* 0x000000040200798e */ /* 0x0005e4000c12e512 */
.L_x_176:
[----:B------:R-:W-:Y:S05]  /*2010*/  BSYNC.RECONVERGENT B1 ;  /* 0x0000000000017941 */ /* 0x000fea0003800200 */
.L_x_175:
[----:B------:R-:W-:Y:S04]  /*2020*/  BSSY.RECONVERGENT B1, `(.L_x_177) ;  /* 0x0000008000017945 */ /* 0x000fe80003800200 */
[----:B------:R-:W-:Y:S05]  /*2030*/  @!P3 BRA `(.L_x_178) ;  /* 0x000000000018b947 */ /* 0x000fea0003800000 */
[----:B012---:R-:W0:Y:S01]  /*2040*/  LDC.64 R2, c[0x0][0x380] ;  /* 0x0000e000ff027b82 */ /* 0x007e220000000a00 */
[----:B------:R-:W-:Y:S01]  /*2050*/  IMAD R5, R7, 0x100, R18 ;  /* 0x0000010007057824 */ /* 0x000fe200078e0212 */
[----:B------:R-:W-:-:S03]  /*2060*/  MOV R13, RZ ;  /* 0x000000ff000d7202 */ /* 0x000fc60000000f00 */
[----:B------:R-:W-:-:S04]  /*2070*/  VIADD R5, R5, 0x300 ;  /* 0x0000030005057836 */ /* 0x000fc80000000000 */
[----:B0-----:R-:W-:-:S05]  /*2080*/  IMAD.WIDE.U32 R2, R5, 0x8, R2 ;  /* 0x0000000805027825 */ /* 0x001fca00078e0002 */
[----:B------:R3:W-:Y:S02]  /*2090*/  REDG.E.ADD.64.STRONG.GPU desc[UR18][R2.64], R12 ;  /* 0x0000000c0200798e */ /* 0x0007e4000c12e512 */
.L_x_178:
[----:B------:R-:W-:Y:S05]  /*20a0*/  BSYNC.RECONVERGENT B1 ;  /* 0x0000000000017941 */ /* 0x000fea0003800200 */
.L_x_177:
[----:B------:R-:W-:-:S07]  /*20b0*/  VIADD R7, R7, 0x4 ;  /* 0x0000000407077836 */ /* 0x000fce0000000000 */
.L_x_170:
[----:B------:R-:W-:Y:S01]  /*20c0*/  UISETP.NE.AND UP0, UPT, UR9, URZ, UPT ;  /* 0x000000ff0900728c */ /* 0x000fe2000bf05270 */
[----:B------:R-:W-:Y:S08]  /*20d0*/  BSSY.RECONVERGENT B1, `(.L_x_169) ;  /* 0x0000028000017945 */ /* 0x000ff00003800200 */
[----:B------:R-:W-:Y:S05]  /*20e0*/  BRA.U !UP0, `(.L_x_179) ;  /* 0x0000000108987547 */ /* 0x000fea000b800000 */
[----:B------:R-:W-:-:S13]  /*20f0*/  ISETP.NE.AND P0, PT, R0, RZ, PT ;  /* 0x000000ff0000720c */ /* 0x000fda0003f05270 */
[----:B------:R-:W-:Y:S05]  /*2100*/  @!P0 BRA `(.L_x_180) ;  /* 0x0000000000608947 */ /* 0x000fea0003800000 */
[----:B0123--:R-:W-:Y:S01]  /*2110*/  IMAD R2, R7, 0x400, R27 ;  /* 0x0000040007027824 */ /* 0x00ffe200078e021b */
[----:B------:R-:W-:Y:S04]  /*2120*/  BSSY.RECONVERGENT B2, `(.L_x_181) ;  /* 0x000000b000027945 */ /* 0x000fe80003800200 */
[----:B------:R-:W0:Y:S04]  /*2130*/  LDS R4, [R2] ;  /* 0x0000000002047984 */ /* 0x000e280000000800 */
[----:B------:R-:W1:Y:S01]  /*2140*/  LDS R6, [R2+0x400] ;  /* 0x0004000002067984 */ /* 0x000e620000000800 */
[----:B0-----:R-:W-:-:S02]  /*2150*/  ISETP.NE.AND P0, PT, R4, RZ, PT ;  /* 0x000000ff0400720c */ /* 0x001fc40003f05270 */
[----:B-1----:R-:W-:-:S11]  /*2160*/  ISETP.NE.AND P1, PT, R6, RZ, PT ;  /* 0x000000ff0600720c */ /* 0x002fd60003f25270 */
[----:B------:R-:W-:Y:S05]  /*2170*/  @!P0 BRA `(.L_x_182) ;  /* 0x0000000000148947 */ /* 0x000fea0003800000 */
[----:B------:R-:W0:Y:S01]  /*2180*/  LDC.64 R2, c[0x0][0x380] ;  /* 0x0000e000ff027b82 */ /* 0x000e220000000a00 */
[----:B------:R-:W-:-:S04]  /*2190*/  IMAD R5, R7, 0x100, R18 ;  /* 0x0000010007057824 */ /* 0x000fc800078e0212 */
[----:B0-----:R-:W-:-:S04]  /*21a0*/  IMAD.WIDE.U32 R2, R5, 0x8, R2 ;  /* 0x0000000805027825 */ /* 0x001fc800078e0002 */
[----:B------:R-:W-:-:S05]  /*21b0*/  IMAD.MOV.U32 R5, RZ, RZ, RZ ;  /* 0x000000ffff057224 */ /* 0x000fca00078e00ff */
[----:B------:R0:W-:Y:S02]  /*21c0*/  REDG.E.ADD.64.STRONG.GPU desc[UR18][R2.64], R4 ;  /* 0x000000040200798e */ /* 0x0001e4000c12e512 */
.L_x_182:
[----:B------:R-:W-:Y:S05]  /*21d0*/  BSYNC.RECONVERGENT B2 ;  /* 0x0000000000027941 */ /* 0x000fea0003800200 */
.L_x_181:
[----:B------:R-:W-:Y:S04]  /*21e0*/  BSSY.RECONVERGENT B2, `(.L_x_183) ;  /* 0x0000009000027945 */ /* 0x000fe80003800200 */
[----:B------:R-:W-:Y:S05]  /*21f0*/  @!P1 BRA `(.L_x_184) ;  /* 0x00000000001c9947 */ /* 0x000fea0003800000 */
[----:B0-----:R-:W0:Y:S01]  /*2200*/  LDC.64 R2, c[0x0][0x380] ;  /* 0x0000e000ff027b82 */ /* 0x001e220000000a00 */
[----:B------:R-:W-:-:S05]  /*2210*/  IMAD R4, R7, 0x100, R18 ;  /* 0x0000010007047824 */ /* 0x000fca00078e0212 */
[----:B------:R-:W-:Y:S01]  /*2220*/  IADD3 R5, PT, PT, R4, 0x100, RZ ;  /* 0x0000010004057810 */ /* 0x000fe20007ffe0ff */
[----:B------:R-:W-:-:S04]  /*2230*/  IMAD.MOV.U32 R4, RZ, RZ, R6 ;  /* 0x000000ffff047224 */ /* 0x000fc800078e0006 */
[----:B0-----:R-:W-:-:S04]  /*2240*/  IMAD.WIDE.U32 R2, R5, 0x8, R2 ;  /* 0x0000000805027825 */ /* 0x001fc800078e0002 */
[----:B------:R-:W-:-:S05]  /*2250*/  IMAD.MOV.U32 R5, RZ, RZ, RZ ;  /* 0x000000ffff057224 */ /* 0x000fca00078e00ff */
[----:B------:R1:W-:Y:S02]  /*2260*/  REDG.E.ADD.64.STRONG.GPU desc[UR18][R2.64], R4 ;  /* 0x000000040200798e */ /* 0x0003e4000c12e512 */
.L_x_184:
[----:B------:R-:W-:Y:S05]  /*2270*/  BSYNC.RECONVERGENT B2 ;  /* 0x0000000000027941 */ /* 0x000fea0003800200 */
.L_x_183:
[----:B------:R-:W-:-:S07]  /*2280*/  VIADD R7, R7, 0x2 ;  /* 0x0000000207077836 */ /* 0x000fce0000000000 */
.L_x_180:
[----:B------:R-:W-:-:S13]  /*2290*/  ISETP.NE.AND P0, PT, R11, RZ, PT ;  /* 0x000000ff0b00720c */ /* 0x000fda0003f05270 */
[----:B------:R-:W-:Y:S05]  /*22a0*/  @!P0 BRA `(.L_x_179) ;  /* 0x0000000000288947 */ /* 0x000fea0003800000 */
[----:B0123--:R-:W-:-:S05]  /*22b0*/  IMAD R2, R7, 0x400, R27 ;  /* 0x0000040007027824 */ /* 0x00ffca00078e021b */
[----:B------:R-:W0:Y:S02]  /*22c0*/  LDS R6, [R2] ;  /* 0x0000000002067984 */ /* 0x000e240000000800 */
[----:B0-----:R-:W-:-:S13]  /*22d0*/  ISETP.NE.AND P0, PT, R6, RZ, PT ;  /* 0x000000ff0600720c */ /* 0x001fda0003f05270 */
[----:B------:R-:W-:Y:S05]  /*22e0*/  @!P0 BRA `(.L_x_179) ;  /* 0x0000000000188947 */ /* 0x000fea0003800000 */
[----:B------:R-:W0:Y:S01]  /*22f0*/  LDC.64 R2, c[0x0][0x380] ;  /* 0x0000e000ff027b82 */ /* 0x000e220000000a00 */
[----:B------:R-:W-:-:S04]  /*2300*/  IMAD R5, R7, 0x100, R18 ;  /* 0x0000010007057824 */ /* 0x000fc800078e0212 */
[----:B0-----:R-:W-:Y:S01]  /*2310*/  IMAD.WIDE.U32 R4, R5, 0x8, R2 ;  /* 0x0000000805047825 */ /* 0x001fe200078e0002 */
[----:B------:R-:W-:-:S03]  /*2320*/  MOV R2, R6 ;  /* 0x0000000600027202 */ /* 0x000fc60000000f00 */
[----:B------:R-:W-:-:S05]  /*2330*/  IMAD.MOV.U32 R3, RZ, RZ, RZ ;  /* 0x000000ffff037224 */ /* 0x000fca00078e00ff */
[----:B------:R4:W-:Y:S02]  /*2340*/  REDG.E.ADD.64.STRONG.GPU desc[UR18][R4.64], R2 ;  /* 0x000000020400798e */ /* 0x0009e4000c12e512 */
.L_x_179:
[----:B------:R-:W-:Y:S05]  /*2350*/  BSYNC.RECONVERGENT B1 ;  /* 0x0000000000017941 */ /* 0x000fea0003800200 */
.L_x_169:
[----:B------:R-:W-:-:S13]  /*2360*/  ISETP.GT.U32.AND P0, PT, R18, 0x7f, PT ;  /* 0x0000007f1200780c */ /* 0x000fda0003f04070 */
[----:B------:R-:W-:Y:S05]  /*2370*/  @P0 BRA `(.L_x_150) ;  /* 0x00000008008c0947 */ /* 0x000fea0003800000 */
[----:B------:R-:W-:Y:S01]  /*2380*/  ISETP.GE.U32.AND P0, PT, R8, 0x7, PT ;  /* 0x000000070800780c */ /* 0x000fe20003f06070 */
[----:B------:R-:W-:-:S12]  /*2390*/  IMAD.MOV.U32 R7, RZ, RZ, RZ ;  /* 0x000000ffff077224 */ /* 0x000fd800078e00ff */
[----:B------:R-:W-:Y:S05]  /*23a0*/  @!P0 BRA `(.L_x_185) ;  /* 0x0000000400148947 */ /* 0x000fea0003800000 */
[----:B01234-:R-:W0:Y:S01]  /*23b0*/  LDC.64 R2, c[0x0][0x380] ;  /* 0x0000e000ff027b82 */ /* 0x01fe220000000a00 */
[----:B------:R-:W-:-:S07]  /*23c0*/  IMAD.MOV.U32 R8, RZ, RZ, RZ ;  /* 0x000000ffff087224 */ /* 0x000fce00078e00ff */
.L_x_202:
[C---:B------:R-:W-:Y:S01]  /*23d0*/  IMAD R29, R8.reuse, 0x400, R27 ;  /* 0x00000400081d7824 */ /* 0x040fe200078e021b */
[----:B------:R-:W-:Y:S01]  /*23e0*/  BSSY.RECONVERGENT B1, `(.L_x_186) ;  /* 0x000000c000017945 */ /* 0x000fe20003800200 */
[----:B01234-:R-:W-:-:S03]  /*23f0*/  IMAD R5, R8, 0x100, R18 ;  /* 0x0000010008057824 */ /* 0x01ffc600078e0212 */
[----:B------:R-:W1:Y:S01]  /*2400*/  LDS R6, [R29+0x200] ;  /* 0x000200001d067984 */ /* 0x000e620000000800 */
[----:B0-----:R-:W-:-:S03]  /*2410*/  IMAD.WIDE.U32 R4, R5, 0x8, R2 ;  /* 0x0000000805047825 */ /* 0x001fc600078e0002 */
[----:B------:R-:W0:Y:S04]  /*2420*/  LDS R12, [R29+0x600] ;  /* 0x000600001d0c7984 */ /* 0x000e280000000800 */
[----:B------:R2:W3:Y:S04]  /*2430*/  LDS R17, [R29+0xa00] ;  /* 0x000a00001d117984 */ /* 0x0004e80000000800 */
[----:B------:R2:W4:Y:S01]  /*2440*/  LDS R13, [R29+0xe00] ;  /* 0x000e00001d0d7984 */ /* 0x0005220000000800 */
[----:B-1----:R-:W-:Y:S02]  /*2450*/  ISETP.NE.AND P0, PT, R6, RZ, PT ;  /* 0x000000ff0600720c */ /* 0x002fe40003f05270 */
[----:B0-----:R-:W-:-:S11]  /*2460*/  ISETP.NE.AND P1, PT, R12, RZ, PT ;  /* 0x000000ff0c00720c */ /* 0x001fd60003f25270 */
[----:B--234-:R-:W-:Y:S05]  /*2470*/  @!P0 BRA `(.L_x_187) ;  /* 0x0000000000088947 */ /* 0x01cfea0003800000 */
[----:B------:R-:W-:-:S05]  /*2480*/  HFMA2 R7, -RZ, RZ, 0, 0 ;  /* 0x00000000ff077431 */ /* 0x000fca00000001ff */
[----:B------:R0:W-:Y:S02]  /*2490*/  REDG.E.ADD.64.STRONG.GPU desc[UR18][R4.64+0x400], R6 ;  /* 0x000400060400798e */ /* 0x0001e4000c12e512 */
.L_x_187:
[----:B------:R-:W-:Y:S05]  /*24a0*/  BSYNC.RECONVERGENT B1 ;  /* 0x0000000000017941 */ /* 0x000fea0003800200 */
.L_x_186:
[----:B------:R-:W-:Y:S04]  /*24b0*/  BSSY.RECONVERGENT B1, `(.L_x_188) ;  /* 0x0000005000017945 */ /* 0x000fe80003800200 */
[----:B------:R-:W-:Y:S05]  /*24c0*/  @!P1 BRA `(.L_x_189) ;  /* 0x00000000000c9947 */ /* 0x000fea0003800000 */
[----:B0-----:R-:W-:Y:S02]  /*24d0*/  IMAD.MOV.U32 R6, RZ, RZ, R12 ;  /* 0x000000ffff067224 */ /* 0x001fe400078e000c */
[----:B------:R-:W-:-:S05]  /*24e0*/  IMAD.MOV.U32 R7, RZ, RZ, RZ ;  /* 0x000000ffff077224 */ /* 0x000fca00078e00ff */
[----:B------:R1:W-:Y:S02]  /*24f0*/  REDG.E.ADD.64.STRONG.GPU desc[UR18][R4.64+0xc00], R6 ;  /* 0x000c00060400798e */ /* 0x0003e4000c12e512 */
.L_x_189:
[----:B------:R-:W-:Y:S05]  /*2500*/  BSYNC.RECONVERGENT B1 ;  /* 0x0000000000017941 */ /* 0x000fea0003800200 */
.L_x_188:
[----:B------:R-:W2:Y:S01]  /*2510*/  LDS R15, [R29+0x1200] ;  /* 0x001200001d0f7984 */ /* 0x000ea20000000800 */
[----:B------:R-:W-:Y:S01]  /*2520*/  ISETP.NE.AND P6, PT, R17, RZ, PT ;  /* 0x000000ff1100720c */ /* 0x000fe20003fc5270 */
[----:B------:R-:W-:Y:S01]  /*2530*/  VIADD R8, R8, 0x8 ;  /* 0x0000000808087836 */ /* 0x000fe20000000000 */
[----:B------:R-:W-:Y:S01]  /*2540*/  BSSY.RECONVERGENT B1, `(.L_x_190) ;  /* 0x000000e000017945 */ /* 0x000fe20003800200 */
[----:B------:R-:W3:Y:S01]  /*2550*/  LDS R12, [R29+0x1600] ;  /* 0x001600001d0c7984 */ /* 0x000ee20000000800 */
[----:B------:R-:W-:Y:S02]  /*2560*/  ISETP.NE.AND P1, PT, R13, RZ, PT ;  /* 0x000000ff0d00720c */ /* 0x000fe40003f25270 */
[----:B------:R-:W-:Y:S01]  /*2570*/  ISETP.NE.AND P0, PT, R8, R9, PT ;  /* 0x000000090800720c */ /* 0x000fe20003f05270 */
[----:B------:R-:W4:Y:S04]  /*2580*/  LDS R14, [R29+0x1a00] ;  /* 0x001a00001d0e7984 */ /* 0x000f280000000800 */
[----:B------:R-:W5:Y:S01]  /*2590*/  LDS R16, [R29+0x1e00] ;  /* 0x001e00001d107984 */ /* 0x000f620000000800 */
[----:B--2---:R-:W-:-:S02]  /*25a0*/  ISETP.NE.AND P2, PT, R15, RZ, PT ;  /* 0x000000ff0f00720c */ /* 0x004fc40003f45270 */
[----:B---3--:R-:W-:Y:S02]  /*25b0*/  ISETP.NE.AND P3, PT, R12, RZ, PT ;  /* 0x000000ff0c00720c */ /* 0x008fe40003f65270 */
[----:B----4-:R-:W-:Y:S02]  /*25c0*/  ISETP.NE.AND P4, PT, R14, RZ, PT ;  /* 0x000000ff0e00720c */ /* 0x010fe40003f85270 */
[----:B-----5:R-:W-:Y:S01]  /*25d0*/  ISETP.NE.AND P5, PT, R16, RZ, PT ;  /* 0x000000ff1000720c */ /* 0x020fe20003fa5270 */
[----:B------:R-:W-:-:S12]  /*25e0*/  @!P6 BRA `(.L_x_191) ;  /* 0x00000000000ce947 */ /* 0x000fd80003800000 */
[----:B01----:R-:W-:Y:S02]  /*25f0*/  IMAD.MOV.U32 R6, RZ, RZ, R17 ;  /* 0x000000ffff067224 */ /* 0x003fe400078e0011 */
[----:B------:R-:W-:-:S05]  /*2600*/  IMAD.MOV.U32 R7, RZ, RZ, RZ ;  /* 0x000000ffff077224 */ /* 0x000fca00078e00ff */
[----:B------:R2:W-:Y:S02]  /*2610*/  REDG.E.ADD.64.STRONG.GPU desc[UR18][R4.64+0x1400], R6 ;  /* 0x001400060400798e */ /* 0x0005e4000c12e512 */
.L_x_191:
[----:B------:R-:W-:Y:S05]  /*2620*/  BSYNC.RECONVERGENT B1 ;  /* 0x0000000000017941 */ /* 0x000fea0003800200 */
.L_x_190:
[----:B------:R-:W-:Y:S04]  /*2630*/  BSSY.RECONVERGENT B1, `(.L_x_192) ;  /* 0x0000005000017945 */ /* 0x000fe80003800200 */
[----:B------:R-:W-:Y:S05]  /*2640*/  @!P1 BRA `(.L_x_193) ;  /* 0x00000000000c9947 */ /* 0x000fea0003800000 */
[----:B012---:R-:W-:Y:S01]  /*2650*/  MOV R6, R13 ;  /* 0x0000000d00067202 */ /* 0x007fe20000000f00 */
[----:B------:R-:W-:-:S05]  /*2660*/  IMAD.MOV.U32 R7, RZ, RZ, RZ ;  /* 0x000000ffff077224 */ /* 0x000fca00078e00ff */
[----:B------:R3:W-:Y:S02]  /*2670*/  REDG.E.ADD.64.STRONG.GPU desc[UR18][R4.64+0x1c00], R6 ;  /* 0x001c00060400798e */ /* 0x0007e4000c12e512 */
.L_x_193:
[----:B------:R-:W-:Y:S05]  /*2680*/  BSYNC.RECONVERGENT B1 ;  /* 0x0000000000017941 */ /* 0x000fea0003800200 */
.L_x_192:
[----:B------:R-:W-:Y:S04]  /*2690*/  BSSY.RECONVERGENT B1, `(.L_x_194) ;  /* 0x0000005000017945 */ /* 0x000fe80003800200 */
[----:B------:R-:W-:Y:S05]  /*26a0*/  @!P2 BRA `(.L_x_195) ;  /* 0x00000000000ca947 */ /* 0x000fea0003800000 */
[----:B0123--:R-:W-:Y:S02]  /*26b0*/  IMAD.MOV.U32 R6, RZ, RZ, R15 ;  /* 0x000000ffff067224 */ /* 0x00ffe400078e000f */
[----:B------:R-:W-:-:S05]  /*26c0*/  IMAD.MOV.U32 R7, RZ, RZ, RZ ;  /* 0x000000ffff077224 */ /* 0x000fca00078e00ff */
[----:B------:R4:W-:Y:S02]  /*26d0*/  REDG.E.ADD.64.STRONG.GPU desc[UR18][R4.64+0x2400], R6 ;  /* 0x002400060400798e */ /* 0x0009e4000c12e512 */
.L_x_195:
[----:B------:R-:W-:Y:S05]  /*26e0*/  BSYNC.RECONVERGENT B1 ;  /* 0x0000000000017941 */ /* 0x000fea0003800200 */
.L_x_194:
[----:B------:R-:W-:Y:S04]  /*26f0*/  BSSY.RECONVERGENT B1, `(.L_x_196) ;  /* 0x0000004000017945 */ /* 0x000fe80003800200 */
[----:B------:R-:W-:Y:S05]  /*2700*/  @!P3 BRA `(.L_x_197) ;  /* 0x000000000008b947 */ /* 0x000fea0003800000 */
[----:B------:R-:W-:-:S05]  /*2710*/  IMAD.MOV.U32 R13, RZ, RZ, RZ ;  /* 0x000000ffff0d7224 */ /* 0x000fca00078e00ff */
[----:B------:R0:W-:Y:S02]  /*2720*/  REDG.E.ADD.64.STRONG.GPU desc[UR18][R4.64+0x2c00], R12 ;  /* 0x002c000c0400798e */ /* 0x0001e4000c12e512 */
.L_x_197:
[----:B------:R-:W-:Y:S05]  /*2730*/  BSYNC.RECONVERGENT B1 ;  /* 0x0000000000017941 */ /* 0x000fea0003800200 */
.L_x_196:
[----:B------:R-:W-:Y:S04]  /*2740*/  BSSY.RECONVERGENT B1, `(.L_x_198) ;  /* 0x0000004000017945 */ /* 0x000fe80003800200 */
[----:B------:R-:W-:Y:S05]  /*2750*/  @!P4 BRA `(.L_x_199) ;  /* 0x000000000008c947 */ /* 0x000fea0003800000 */
[----:B------:R-:W-:-:S05]  /*2760*/  IMAD.MOV.U32 R15, RZ, RZ, RZ ;  /* 0x000000ffff0f7224 */ /* 0x000fca00078e00ff */
[----:B------:R0:W-:Y:S02]  /*2770*/  REDG.E.ADD.64.STRONG.GPU desc[UR18][R4.64+0x3400], R14 ;  /* 0x0034000e0400798e */ /* 0x0001e4000c12e512 */
.L_x_199:
[----:B------:R-:W-:Y:S05]  /*2780*/  BSYNC.RECONVERGENT B1 ;  /* 0x0000000000017941 */ /* 0x000fea0003800200 */
.L_x_198:
[----:B------:R-:W-:Y:S04]  /*2790*/  BSSY.RECONVERGENT B1, `(.L_x_200) ;  /* 0x0000004000017945 */ /* 0x000fe80003800200 */
[----:B------:R-:W-:Y:S05]  /*27a0*/  @!P5 BRA `(.L_x_201) ;  /* 0x000000000008d947 */ /* 0x000fea0003800000 */
[----:B------:R-:W-:-:S05]  /*27b0*/  HFMA2 R17, -RZ, RZ, 0, 0 ;  /* 0x00000000ff117431 */ /* 0x000fca00000001ff */
[----:B------:R0:W-:Y:S02]  /*27c0*/  REDG.E.ADD.64.STRONG.GPU desc[UR18][R4.64+0x3c00], R16 ;  /* 0x003c00100400798e */ /* 0x0001e4000c12e512 */
.L_x_201:
[----:B------:R-:W-:Y:S05]  /*27d0*/  BSYNC.RECONVERGENT B1 ;  /* 0x0000000000017941 */ /* 0x000fea0003800200 */
.L_x_200:
[----:B------:R-:W-:Y:S05]  /*27e0*/  @P0 BRA `(.L_x_202) ;  /* 0xfffffff800f80947 */ /* 0x000fea000383ffff */
[----:B01234-:R-:W-:-:S07]  /*27f0*/  IMAD.MOV.U32 R7, RZ, RZ, R9 ;  /* 0x000000ffff077224 */ /* 0x01ffce00078e0009 */
.L_x_185:
[----:B------:R-:W-:-:S09]  /*2800*/  UISETP.NE.AND UP0, UPT, UR20, URZ, UPT ;  /* 0x000000ff1400728c */ /* 0x000fd2000bf05270 */
[----:B------:R-:W-:Y:S05]  /*2810*/  BRA.U !UP0, `(.L_x_150) ;  /* 0x0000000508647547 */ /* 0x000fea000b800000 */
[----:B------:R-:W-:-:S13]  /*2820*/  ISETP.GE.U32.AND P0, PT, R10, 0x3, PT ;  /* 0x000000030a00780c */ /* 0x000fda0003f06070 */
[----:B------:R-:W-:Y:S05]  /*2830*/  @!P0 BRA `(.L_x_203) ;  /* 0x0000000000c08947 */ /* 0x000fea0003800000 */
[----:B01234-:R-:W-:Y:S01]  /*2840*/  IMAD R2, R7, 0x400, R27 ;  /* 0x0000040007027824 */ /* 0x01ffe200078e021b */
[----:B------:R-:W-:Y:S04]  /*2850*/  BSSY.RECONVERGENT B1, `(.L_x_204) ;  /* 0x0000010000017945 */ /* 0x000fe80003800200 */
[----:B------:R-:W0:Y:S04]  /*2860*/  LDS R10, [R2+0x200] ;  /* 0x00020000020a7984 */ /* 0x000e280000000800 */
        /* <DEDUP_REMOVED lines=14> */
.L_x_205:
[----:B------:R-:W-:Y:S05]  /*2950*/  BSYNC.RECONVERGENT B1 ;  /* 0x0000000000017941 */ /* 0x000fea0003800200 */
.L_x_204:
[----:B------:R-:W-:Y:S04]  /*2960*/  BSSY.RECONVERGENT B1, `(.L_x_206) ;  /* 0x0000009000017945 */ /* 0x000fe80003800200 */
[----:B------:R-:W-:Y:S05]  /*2970*/  @!P1 BRA `(.L_x_207) ;  /* 0x00000000001c9947 */ /* 0x000fea0003800000 */
[----:B0-----:R-:W0:Y:S01]  /*2980*/  LDC.64 R4, c[0x0][0x380] ;  /* 0x0000e000ff047b82 */ /* 0x001e220000000a00 */
[----:B------:R-:W-:Y:S01]  /*2990*/  LEA R3, R7, R18, 0x8 ;  /* 0x0000001207037211 */ /* 0x000fe200078e40ff */
[----:B------:R-:W-:-:S04]  /*29a0*/  IMAD.MOV.U32 R2, RZ, RZ, R9 ;  /* 0x000000ffff027224 */ /* 0x000fc800078e0009 */
[----:B------:R-:W-:-:S04]  /*29b0*/  VIADD R3, R3, 0x100 ;  /* 0x0000010003037836 */ /* 0x000fc80000000000 */
[----:B0-----:R-:W-:-:S04]  /*29c0*/  IMAD.WIDE.U32 R4, R3, 0x8, R4 ;  /* 0x0000000803047825 */ /* 0x001fc800078e0004 */
[----:B------:R-:W-:-:S05]  /*29d0*/  IMAD.MOV.U32 R3, RZ, RZ, RZ ;  /* 0x000000ffff037224 */ /* 0x000fca00078e00ff */
[----:B------:R1:W-:Y:S02]  /*29e0*/  REDG.E.ADD.64.STRONG.GPU desc[UR18][R4.64+0x400], R2 ;  /* 0x000400020400798e */ /* 0x0003e4000c12e512 */
.L_x_207:
[----:B------:R-:W-:Y:S05]  /*29f0*/  BSYNC.RECONVERGENT B1 ;  /* 0x0000000000017941 */ /* 0x000fea0003800200 */
.L_x_206:
[----:B------:R-:W-:Y:S04]  /*2a00*/  BSSY.RECONVERGENT B1, `(.L_x_208) ;  /* 0x0000009000017945 */ /* 0x000fe80003800200 */
[----:B------:R-:W-:Y:S05]  /*2a10*/  @!P2 BRA `(.L_x_209) ;  /* 0x00000000001ca947 */ /* 0x000fea0003800000 */
[----:B01----:R-:W0:Y:S01]  /*2a20*/  LDC.64 R2, c[0x0][0x380] ;  /* 0x0000e000ff027b82 */ /* 0x003e220000000a00 */
[----:B------:R-:W-:Y:S01]  /*2a30*/  IMAD R5, R7, 0x100, R18 ;  /* 0x0000010007057824 */ /* 0x000fe200078e0212 */
[----:B------:R-:W-:-:S03]  /*2a40*/  MOV R4, R6 ;  /* 0x0000000600047202 */ /* 0x000fc60000000f00 */
[----:B------:R-:W-:-:S04]  /*2a50*/  VIADD R5, R5, 0x200 ;  /* 0x0000020005057836 */ /* 0x000fc80000000000 */
[----:B0-----:R-:W-:-:S04]  /*2a60*/  IMAD.WIDE.U32 R2, R5, 0x8, R2 ;  /* 0x0000000805027825 */ /* 0x001fc800078e0002 */
[----:B------:R-:W-:-:S05]  /*2a70*/  IMAD.MOV.U32 R5, RZ, RZ, RZ ;  /* 0x000000ffff057224 */ /* 0x000fca00078e00ff */
[----:B------:R2:W-:Y:S02]  /*2a80*/  REDG.E.ADD.64.STRONG.GPU desc[UR18][R2.64+0x400], R4 ;  /* 0x000400040200798e */ /* 0x0005e4000c12e512 */
.L_x_209:
[----:B------:R-:W-:Y:S05]  /*2a90*/  BSYNC.RECONVERGENT B1 ;  /* 0x0000000000017941 */ /* 0x000fea0003800200 */
.L_x_208:
[----:B------:R-:W-:Y:S04]  /*2aa0*/  BSSY.RECONVERGENT B1, `(.L_x_210) ;  /* 0x0000008000017945 */ /* 0x000fe80003800200 */
[----:B------:R-:W-:Y:S05]  /*2ab0*/  @!P3 BRA `(.L_x_211) ;  /* 0x000000000018b947 */ /* 0x000fea0003800000 */
[----:B012---:R-:W0:Y:S01]  /*2ac0*/  LDC.64 R2, c[0x0][0x380] ;  /* 0x0000e000ff027b82 */ /* 0x007e220000000a00 */
[----:B------:R-:W-:Y:S02]  /*2ad0*/  IMAD R5, R7, 0x100, R18 ;  /* 0x0000010007057824 */ /* 0x000fe400078e0212 */
[----:B------:R-:W-:Y:S02]  /*2ae0*/  IMAD.MOV.U32 R9, RZ, RZ, RZ ;  /* 0x000000ffff097224 */ /* 0x000fe400078e00ff */
[----:B------:R-:W-:-:S04]  /*2af0*/  VIADD R5, R5, 0x300 ;  /* 0x0000030005057836 */ /* 0x000fc80000000000 */
[----:B0-----:R-:W-:-:S05]  /*2b00*/  IMAD.WIDE.U32 R2, R5, 0x8, R2 ;  /* 0x0000000805027825 */ /* 0x001fca00078e0002 */
[----:B------:R3:W-:Y:S02]  /*2b10*/  REDG.E.ADD.64.STRONG.GPU desc[UR18][R2.64+0x400], R8 ;  /* 0x000400080200798e */ /* 0x0007e4000c12e512 */
.L_x_211:
[----:B------:R-:W-:Y:S05]  /*2b20*/  BSYNC.RECONVERGENT B1 ;  /* 0x0000000000017941 */ /* 0x000fea0003800200 */
.L_x_210:
[----:B------:R-:W-:-:S07]  /*2b30*/  VIADD R7, R7, 0x4 ;  /* 0x0000000407077836 */ /* 0x000fce0000000000 */
.L_x_203:
[----:B------:R-:W-:-:S09]  /*2b40*/  UISETP.NE.AND UP0, UPT, UR9, URZ, UPT ;  /* 0x000000ff0900728c */ /* 0x000fd2000bf05270 */
[----:B------:R-:W-:Y:S05]  /*2b50*/  BRA.U !UP0, `(.L_x_150) ;  /* 0x0000000108947547 */ /* 0x000fea000b800000 */
[----:B------:R-:W-:-:S13]  /*2b60*/  ISETP.NE.AND P0, PT, R0, RZ, PT ;  /* 0x000000ff0000720c */ /* 0x000fda0003f05270 */
[----:B------:R-:W-:Y:S05]  /*2b70*/  @!P0 BRA `(.L_x_212) ;  /* 0x0000000000608947 */ /* 0x000fea0003800000 */
[----:B01234-:R-:W-:Y:S01]  /*2b80*/  LEA R2, R7, R27, 0xa ;  /* 0x0000001b07027211 */ /* 0x01ffe200078e50ff */
[----:B------:R-:W-:Y:S04]  /*2b90*/  BSSY.RECONVERGENT B1, `(.L_x_213) ;  /* 0x000000b000017945 */ /* 0x000fe80003800200 */
[----:B------:R-:W0:Y:S04]  /*2ba0*/  LDS R4, [R2+0x200] ;  /* 0x0002000002047984 */ /* 0x000e280000000800 */
        /* <DEDUP_REMOVED lines=9> */
.L_x_214:
[----:B------:R-:W-:Y:S05]  /*2c40*/  BSYNC.RECONVERGENT B1 ;  /* 0x0000000000017941 */ /* 0x000fea0003800200 */
.L_x_213:
[----:B------:R-:W-:Y:S04]  /*2c50*/  BSSY.RECONVERGENT B1, `(.L_x_215) ;  /* 0x0000009000017945 */ /* 0x000fe80003800200 */
[----:B------:R-:W-:Y:S05]  /*2c60*/  @!P1 BRA `(.L_x_216) ;  /* 0x00000000001c9947 */ /* 0x000fea0003800000 */
[----:B0-----:R-:W0:Y:S01]  /*2c70*/  LDC.64 R2, c[0x0][0x380] ;  /* 0x0000e000ff027b82 */ /* 0x001e220000000a00 */
[----:B------:R-:W-:-:S04]  /*2c80*/  IMAD R4, R7, 0x100, R18 ;  /* 0x0000010007047824 */ /* 0x000fc800078e0212 */
[----:B------:R-:W-:Y:S02]  /*2c90*/  VIADD R5, R4, 0x100 ;  /* 0x0000010004057836 */ /* 0x000fe40000000000 */
[----:B------:R-:W-:Y:S02]  /*2ca0*/  IMAD.MOV.U32 R4, RZ, RZ, R0 ;  /* 0x000000ffff047224 */ /* 0x000fe400078e0000 */
[----:B0-----:R-:W-:-:S04]  /*2cb0*/  IMAD.WIDE.U32 R2, R5, 0x8, R2 ;  /* 0x0000000805027825 */ /* 0x001fc800078e0002 */
[----:B------:R-:W-:-:S05]  /*2cc0*/  HFMA2 R5, -RZ, RZ, 0, 0 ;  /* 0x00000000ff057431 */ /* 0x000fca00000001ff */
[----:B------:R1:W-:Y:S02]  /*2cd0*/  REDG.E.ADD.64.STRONG.GPU desc[UR18][R2.64+0x400], R4 ;  /* 0x000400040200798e */ /* 0x0003e4000c12e512 */
.L_x_216:
[----:B------:R-:W-:Y:S05]  /*2ce0*/  BSYNC.RECONVERGENT B1 ;  /* 0x0000000000017941 */ /* 0x000fea0003800200 */
.L_x_215:
[----:B------:R-:W-:-:S07]  /*2cf0*/  VIADD R7, R7, 0x2 ;  /* 0x0000000207077836 */ /* 0x000fce0000000000 */
.L_x_212:
[----:B------:R-:W-:-:S13]  /*2d00*/  ISETP.NE.AND P0, PT, R11, RZ, PT ;  /* 0x000000ff0b00720c */ /* 0x000fda0003f05270 */
[----:B------:R-:W-:Y:S05]  /*2d10*/  @!P0 BRA `(.L_x_150) ;  /* 0x0000000000248947 */ /* 0x000fea0003800000 */
[----:B------:R-:W-:-:S05]  /*2d20*/  IMAD R0, R7, 0x400, R27 ;  /* 0x0000040007007824 */ /* 0x000fca00078e021b */
[----:B012-4-:R-:W0:Y:S02]  /*2d30*/  LDS R4, [R0+0x200] ;  /* 0x0002000000047984 */ /* 0x017e240000000800 */
[----:B0-----:R-:W-:-:S13]  /*2d40*/  ISETP.NE.AND P0, PT, R4, RZ, PT ;  /* 0x000000ff0400720c */ /* 0x001fda0003f05270 */
[----:B------:R-:W-:Y:S05]  /*2d50*/  @!P0 BRA `(.L_x_150) ;  /* 0x0000000000148947 */ /* 0x000fea0003800000 */
[----:B---3--:R-:W0:Y:S01]  /*2d60*/  LDC.64 R2, c[0x0][0x380] ;  /* 0x0000e000ff027b82 */ /* 0x008e220000000a00 */
[----:B------:R-:W-:Y:S02]  /*2d70*/  IMAD R7, R7, 0x100, R18 ;  /* 0x0000010007077824 */ /* 0x000fe400078e0212 */
[----:B------:R-:W-:Y:S02]  /*2d80*/  IMAD.MOV.U32 R5, RZ, RZ, RZ ;  /* 0x000000ffff057224 */ /* 0x000fe400078e00ff */
[----:B0-----:R-:W-:-:S05]  /*2d90*/  IMAD.WIDE.U32 R2, R7, 0x8, R2 ;  /* 0x0000000807027825 */ /* 0x001fca00078e0002 */
[----:B------:R0:W-:Y:S02]  /*2da0*/  REDG.E.ADD.64.STRONG.GPU desc[UR18][R2.64+0x400], R4 ;  /* 0x000400040200798e */ /* 0x0001e4000c12e512 */
.L_x_150:
[----:B------:R-:W-:Y:S05]  /*2db0*/  BSYNC.RECONVERGENT B0 ;  /* 0x0000000000007941 */ /* 0x000fea0003800200 */
.L_x_149:
[----:B------:R-:W1:Y:S01]  /*2dc0*/  LDCU.64 UR4, c[0x0][0x390] ;  /* 0x00007200ff0477ac */ /* 0x000e620008000a00 */
[----:B------:R-:W-:-:S04]  /*2dd0*/  UIADD3 UR6, UP1, UPT, UR6, 0x1, URZ ;  /* 0x0000000106067890 */ /* 0x000fc8000ff3e0ff */
[----:B------:R-:W-:Y:S02]  /*2de0*/  UIADD3.X UR7, UPT, UPT, URZ, UR7, URZ, UP1, !UPT ;  /* 0x00000007ff077290 */ /* 0x000fe40008ffe4ff */
[----:B-1----:R-:W-:-:S04]  /*2df0*/  UIADD3 UR10, UP0, UPT, UR4, -0x1, URZ ;  /* 0xffffffff040a7890 */ /* 0x002fc8000ff1e0ff */
[----:B------:R-:W-:-:S04]  /*2e00*/  UIADD3.X UR11, UPT, UPT, UR5, -0x1, URZ, UP0, !UPT ;  /* 0xffffffff050b7890 */ /* 0x000fc800087fe4ff */
[----:B------:R-:W-:-:S04]  /*2e10*/  USHF.R.U64 UR10, UR10, 0x1e, UR11 ;  /* 0x0000001e0a0a7899 */ /* 0x000fc8000800120b */
[----:B------:R-:W-:-:S04]  /*2e20*/  UIADD3 UR10, UP0, UPT, UR10, 0x1, URZ ;  /* 0x000000010a0a7890 */ /* 0x000fc8000ff1e0ff */
[----:B------:R-:W-:Y:S02]  /*2e30*/  ULEA.HI.X UR11, UR11, URZ, URZ, 0x2, UP0 ;  /* 0x000000ff0b0b7291 */ /* 0x000fe400080f14ff */
[----:B------:R-:W-:-:S04]  /*2e40*/  UISETP.LT.U32.AND UP0, UPT, UR10, UR4, UPT ;  /* 0x000000040a00728c */ /* 0x000fc8000bf01070 */
[----:B------:R-:W-:-:S04]  /*2e50*/  UISETP.LT.U32.AND.EX UP0, UPT, UR11, UR5, UPT, UP0 ;  /* 0x000000050b00728c */ /* 0x000fc8000bf01100 */
[----:B------:R-:W-:Y:S02]  /*2e60*/  USEL UR4, UR10, UR4, UP0 ;  /* 0x000000040a047287 */ /* 0x000fe40008000000 */
[----:B------:R-:W-:Y:S02]  /*2e70*/  USEL UR5, UR11, UR5, UP0 ;  /* 0x000000050b057287 */ /* 0x000fe40008000000 */
[----:B------:R-:W-:-:S04]  /*2e80*/  UISETP.NE.U32.AND UP0, UPT, UR6, UR4, UPT ;  /* 0x000000040600728c */ /* 0x000fc8000bf05070 */
[----:B------:R-:W-:Y:S01]  /*2e90*/  UISETP.NE.AND.EX UP0, UPT, UR7, UR5, UPT, UP0 ;  /* 0x000000050700728c */ /* 0x000fe2000bf05300 */
[----:B------:R-:W-:Y:S08]  /*2ea0*/  BAR.SYNC.DEFER_BLOCKING 0x0 ;  /* 0x0000000000007b1d */ /* 0x000ff00000010000 */
[----:B------:R-:W-:Y:S05]  /*2eb0*/  BRA.U UP0, `(.L_x_217) ;  /* 0xffffffd100dc7547 */ /* 0x000fea000b83ffff */
[----:B------:R-:W-:Y:S05]  /*2ec0*/  EXIT ;  /* 0x000000000000794d */ /* 0x000fea0003800000 */
.L_x_218:
        /* <DEDUP_REMOVED lines=11> */
.L_x_405:


//--------------------- .text._ZN3cub18CUB_300001_SM_10006detail10radix_sort31DeviceRadixSortSingleTileKernelINS1_5radix10policy_hubIjNS0_8NullTypeEyE10Policy1000ELNS0_9SortOrderE0EjS6_yNS1_21identity_decomposer_tEEEvPKT1_PSB_PKT2_PSF_T3_iiT4_ --------------------------
	.section	.text._ZN3cub18CUB_300001_SM_10006detail10radix_sort31DeviceRadixSortSingleTileKernelINS1_5radix10policy_hubIjNS0_8NullTypeEyE10Policy1000ELNS0_9SortOrderE0EjS6_yNS1_21identity_decomposer_tEEEvPKT1_PSB_PKT2_PSF_T3_iiT4_,"ax",@progbits
	.align	128
        .global         _ZN3cub18CUB_300001_SM_10006detail10radix_sort31DeviceRadixSortSingleTileKernelINS1_5radix10policy_hubIjNS0_8NullTypeEyE10Policy1000ELNS0_9SortOrderE0EjS6_yNS1_21identity_decomposer_tEEEvPKT1_PSB_PKT2_PSF_T3_iiT4_
        .type           _ZN3cub18CUB_300001_SM_10006detail10radix_sort31DeviceRadixSortSingleTileKernelINS1_5radix10policy_hubIjNS0_8NullTypeEyE10Policy1000ELNS0_9SortOrderE0EjS6_yNS1_21identity_decomposer_tEEEvPKT1_PSB_PKT2_PSF_T3_iiT4_,@function
        .size           _ZN3cub18CUB_300001_SM_10006detail10radix_sort31DeviceRadixSortSingleTileKernelINS1_5radix10policy_hubIjNS0_8NullTypeEyE10Policy1000ELNS0_9SortOrderE0EjS6_yNS1_21identity_decomposer_tEEEvPKT1_PSB_PKT2_PSF_T3_iiT4_,(.L_x_406 - _ZN3cub18CUB_300001_SM_10006detail10radix_sort31DeviceRadixSortSingleTileKernelINS1_5radix10policy_hubIjNS0_8NullTypeEyE10Policy1000ELNS0_9SortOrderE0EjS6_yNS1_21identity_decomposer_tEEEvPKT1_PSB_PKT2_PSF_T3_iiT4_)
        .other          _ZN3cub18CUB_300001_SM_10006detail10radix_sort31DeviceRadixSortSingleTileKernelINS1_5radix10policy_hubIjNS0_8NullTypeEyE10Policy1000ELNS0_9SortOrderE0EjS6_yNS1_21identity_decomposer_tEEEvPKT1_PSB_PKT2_PSF_T3_iiT4_,@"STO_CUDA_ENTRY STV_DEFAULT"
_ZN3cub18CUB_300001_SM_10006detail10radix_sort31DeviceRadixSortSingleTileKernelINS1_5radix10policy_hubIjNS0_8NullTypeEyE10Policy1000ELNS0_9SortOrderE0EjS6_yNS1_21identity_decomposer_tEEEvPKT1_PSB_PKT2_PSF_T3_iiT4_:
.text._ZN3cub18CUB_300001_SM_10006detail10radix_sort31DeviceRadixSortSingleTileKernelINS1_5radix10policy_hubIjNS0_8NullTypeEyE10Policy1000ELNS0_9SortOrderE0EjS6_yNS1_21identity_decomposer_tEEEvPKT1_PSB_PKT2_PSF_T3_iiT4_:
[----:B------:R-:W-:Y:S01]  /*0000*/  LDC R1, c[0x0][0x37c] ;  /* 0x0000df00ff017b82 */ /* 0x000fe20000000800 */
[----:B------:R-:W0:Y:S01]  /*0010*/  S2R R0, SR_TID.X ;  /* 0x0000000000007919 */ /* 0x000e220000002100 */
[----:B------:R-:W1:Y:S06]  /*0020*/  LDCU UR4, c[0x0][0x3a0] ;  /* 0x00007400ff0477ac */ /* 0x000e6c0008000800 */
[----:B------:R-:W2:Y:S01]  /*0030*/  LDC.64 R4, c[0x0][0x380] ;  /* 0x0000e000ff047b82 */ /* 0x000ea20000000a00 */
[----:B------:R-:W-:Y:S01]  /*0040*/  IMAD.MOV.U32 R12, RZ, RZ, -0x1 ;  /* 0xffffffffff0c7424 */ /* 0x000fe200078e00ff */
[----:B------:R-:W3:Y:S01]  /*0050*/  LDCU.64 UR10, c[0x0][0x358] ;  /* 0x00006b00ff0a77ac */ /* 0x000ee20008000a00 */
[----:B------:R-:W-:-:S02]  /*0060*/  IMAD.MOV.U32 R13, RZ, RZ, -0x1 ;  /* 0xffffffffff0d7424 */ /* 0x000fc400078e00ff */
[----:B------:R-:W-:Y:S02]  /*0070*/  IMAD.MOV.U32 R15, RZ, RZ, -0x1 ;  /* 0xffffffffff0f7424 */ /* 0x000fe400078e00ff */
[----:B------:R-:W-:Y:S02]  /*0080*/  IMAD.MOV.U32 R14, RZ, RZ, -0x1 ;  /* 0xffffffffff0e7424 */ /* 0x000fe400078e00ff */
[----:B------:R-:W-:Y:S02]  /*0090*/  IMAD.MOV.U32 R16, RZ, RZ, -0x1 ;  /* 0xffffffffff107424 */ /* 0x000fe400078e00ff */
[----:B------:R-:W-:Y:S02]  /*00a0*/  IMAD.MOV.U32 R17, RZ, RZ, -0x1 ;  /* 0xffffffffff117424 */ /* 0x000fe400078e00ff */
[----:B------:R-:W-:Y:S02]  /*00b0*/  IMAD.MOV.U32 R18, RZ, RZ, -0x1 ;  /* 0xffffffffff127424 */ /* 0x000fe400078e00ff */
[----:B------:R-:W-:-:S02]  /*00c0*/  IMAD.MOV.U32 R19, RZ, RZ, -0x1 ;  /* 0xffffffffff137424 */ /* 0x000fc400078e00ff */
[----:B------:R-:W-:Y:S02]  /*00d0*/  IMAD.MOV.U32 R20, RZ, RZ, -0x1 ;  /* 0xffffffffff147424 */ /* 0x000fe400078e00ff */
[----:B------:R-:W-:Y:S01]  /*00e0*/  IMAD.MOV.U32 R21, RZ, RZ, -0x1 ;  /* 0xffffffffff157424 */ /* 0x000fe200078e00ff */
[----:B------:R-:W4:Y:S01]  /*00f0*/  S2UR UR5, SR_CgaCtaId ;  /* 0x00000000000579c3 */ /* 0x000f220000008800 */
[----:B------:R-:W-:Y:S02]  /*0100*/  IMAD.MOV.U32 R22, RZ, RZ, -0x1 ;  /* 0xffffffffff167424 */ /* 0x000fe400078e00ff */
[----:B------:R-:W-:Y:S02]  /*0110*/  IMAD.MOV.U32 R23, RZ, RZ, -0x1 ;  /* 0xffffffffff177424 */ /* 0x000fe400078e00ff */
[----:B------:R-:W-:Y:S02]  /*0120*/  IMAD.MOV.U32 R24, RZ, RZ, -0x1 ;  /* 0xffffffffff187424 */ /* 0x000fe400078e00ff */
[----:B------:R-:W-:-:S02]  /*0130*/  IMAD.MOV.U32 R25, RZ, RZ, -0x1 ;  /* 0xffffffffff197424 */ /* 0x000fc400078e00ff */
[----:B------:R-:W-:Y:S02]  /*0140*/  IMAD.MOV.U32 R26, RZ, RZ, -0x1 ;  /* 0xffffffffff1a7424 */ /* 0x000fe400078e00ff */
[----:B------:R-:W-:Y:S02]  /*0150*/  IMAD.MOV.U32 R27, RZ, RZ, -0x1 ;  /* 0xffffffffff1b7424 */ /* 0x000fe400078e00ff */
[----:B------:R-:W-:Y:S01]  /*0160*/  IMAD.MOV.U32 R28, RZ, RZ, -0x1 ;  /* 0xffffffffff1c7424 */ /* 0x000fe200078e00ff */
[----:B------:R-:W4:Y:S01]  /*0170*/  S2R R29, SR_LANEID ;  /* 0x00000000001d7919 */ /* 0x000f220000000000 */
[----:B0-----:R-:W-:Y:S01]  /*0180*/  IMAD R7, R0, 0x13, RZ ;  /* 0x0000001300077824 */ /* 0x001fe200078e02ff */
[----:B------:R-:W0:Y:S03]  /*0190*/  LDCU.64 UR6, c[0x0][0x3a8] ;  /* 0x00007500ff0677ac */ /* 0x000e260008000a00 */
[C---:B------:R-:W-:Y:S01]  /*01a0*/  VIADD R2, R7.reuse, 0x1 ;  /* 0x0000000107027836 */ /* 0x040fe20000000000 */
[C---:B-1----:R-:W-:Y:S01]  /*01b0*/  ISETP.GE.AND P1, PT, R7.reuse, UR4, PT ;  /* 0x0000000407007c0c */ /* 0x042fe2000bf26270 */
[C---:B------:R-:W-:Y:S01]  /*01c0*/  VIADD R3, R7.reuse, 0x2 ;  /* 0x0000000207037836 */ /* 0x040fe20000000000 */
[----:B------:R-:W1:Y:S01]  /*01d0*/  LDCU UR9, c[0x0][0x3ac] ;  /* 0x00007580ff0977ac */ /* 0x000e620008000800 */
[C---:B------:R-:W-:Y:S01]  /*01e0*/  VIADD R6, R7.reuse, 0x5 ;  /* 0x0000000507067836 */ /* 0x040fe20000000000 */
[----:B------:R-:W-:Y:S01]  /*01f0*/  ISETP.GE.AND P2, PT, R2, UR4, PT ;  /* 0x0000000402007c0c */ /* 0x000fe2000bf46270 */
[----:B------:R-:W-:Y:S01]  /*0200*/  VIADD R2, R7, 0x3 ;  /* 0x0000000307027836 */ /* 0x000fe20000000000 */
[----:B------:R-:W-:Y:S01]  /*0210*/  ISETP.GE.AND P3, PT, R3, UR4, PT ;  /* 0x0000000403007c0c */ /* 0x000fe2000bf66270 */
[----:B--2---:R-:W-:Y:S01]  /*0220*/  IMAD.WIDE.U32 R4, R7, 0x4, R4 ;  /* 0x0000000407047825 */ /* 0x004fe200078e0004 */
[----:B------:R-:W-:-:S02]  /*0230*/  ISETP.GE.AND P6, PT, R6, UR4, PT ;  /* 0x0000000406007c0c */ /* 0x000fc4000bfc6270 */
[----:B------:R-:W-:Y:S01]  /*0240*/  ISETP.GE.AND P4, PT, R2, UR4, PT ;  /* 0x0000000402007c0c */ /* 0x000fe2000bf86270 */
[----:B------:R-:W-:Y:S02]  /*0250*/  IMAD.MOV.U32 R2, RZ, RZ, -0x1 ;  /* 0xffffffffff027424 */ /* 0x000fe400078e00ff */
[C---:B------:R-:W-:Y:S02]  /*0260*/  VIADD R6, R7.reuse, 0x7 ;  /* 0x0000000707067836 */ /* 0x040fe40000000000 */
[C---:B------:R-:W-:Y:S02]  /*0270*/  VIADD R3, R7.reuse, 0x4 ;  /* 0x0000000407037836 */ /* 0x040fe40000000000 */
[----:B---3--:R2:W5:Y:S01]  /*0280*/  @!P1 LDG.E R2, desc[UR10][R4.64] ;  /* 0x0000000a04029981 */ /* 0x008562000c1e1900 */
[----:B------:R-:W-:Y:S01]  /*0290*/  ISETP.GE.AND P1, PT, R6, UR4, PT ;  /* 0x0000000406007c0c */ /* 0x000fe2000bf26270 */
[----:B------:R-:W-:Y:S01]  /*02a0*/  VIADD R6, R7, 0x9 ;  /* 0x0000000907067836 */ /* 0x000fe20000000000 */
[----:B------:R-:W-:Y:S01]  /*02b0*/  ISETP.GE.AND P5, PT, R3, UR4, PT ;  /* 0x0000000403007c0c */ /* 0x000fe2000bfa6270 */
[C---:B------:R-:W-:Y:S01]  /*02c0*/  VIADD R8, R7.reuse, 0x6 ;  /* 0x0000000607087836 */ /* 0x040fe20000000000 */
[----:B------:R2:W5:Y:S01]  /*02d0*/  @!P3 LDG.E R12, desc[UR10][R4.64+0x8] ;  /* 0x0000080a040cb981 */ /* 0x000562000c1e1900 */
[----:B------:R-:W-:Y:S01]  /*02e0*/  IMAD.MOV.U32 R3, RZ, RZ, -0x1 ;  /* 0xffffffffff037424 */ /* 0x000fe200078e00ff */
[----:B------:R-:W-:Y:S01]  /*02f0*/  ISETP.GE.AND P3, PT, R6, UR4, PT ;  /* 0x0000000406007c0c */ /* 0x000fe2000bf66270 */
[C---:B------:R-:W-:Y:S01]  /*0300*/  VIADD R6, R7.reuse, 0xa ;  /* 0x0000000a07067836 */ /* 0x040fe20000000000 */
[----:B------:R-:W-:Y:S01]  /*0310*/  ISETP.GE.AND P0, PT, R8, UR4, PT ;  /* 0x0000000408007c0c */ /* 0x000fe2000bf06270 */
[C---:B------:R-:W-:Y:S01]  /*0320*/  VIADD R8, R7.reuse, 0x8 ;  /* 0x0000000807087836 */ /* 0x040fe20000000000 */
[----:B------:R2:W5:Y:S02]  /*0330*/  @!P4 LDG.E R13, desc[UR10][R4.64+0xc] ;  /* 0x00000c0a040dc981 */ /* 0x000564000c1e1900 */
[----:B------:R-:W-:Y:S01]  /*0340*/  ISETP.GE.AND P4, PT, R6, UR4, PT ;  /* 0x0000000406007c0c */ /* 0x000fe2000bf86270 */
[C---:B------:R-:W-:Y:S01]  /*0350*/  VIADD R6, R7.reuse, 0xc ;  /* 0x0000000c07067836 */ /* 0x040fe20000000000 */
[----:B------:R2:W5:Y:S01]  /*0360*/  @!P2 LDG.E R3, desc[UR10][R4.64+0x4] ;  /* 0x0000040a0403a981 */ /* 0x000562000c1e1900 */
[----:B------:R-:W-:Y:S01]  /*0370*/  ISETP.GE.AND P2, PT, R8, UR4, PT ;  /* 0x0000000408007c0c */ /* 0x000fe2000bf46270 */
[----:B------:R-:W-:-:S02]  /*0380*/  VIADD R8, R7, 0xb ;  /* 0x0000000b07087836 */ /* 0x000fc40000000000 */
[----:B------:R2:W5:Y:S01]  /*0390*/  @!P6 LDG.E R15, desc[UR10][R4.64+0x14] ;  /* 0x0000140a040fe981 */ /* 0x000562000c1e1900 */
[----:B------:R-:W-:Y:S01]  /*03a0*/  ISETP.GE.AND P6, PT, R6, UR4, PT ;  /* 0x0000000406007c0c */ /* 0x000fe2000bfc6270 */
[C---:B------:R-:W-:Y:S02]  /*03b0*/  VIADD R6, R7.reuse, 0xd ;  /* 0x0000000d07067836 */ /* 0x040fe40000000000 */
[----:B------:R2:W5:Y:S01]  /*03c0*/  @!P5 LDG.E R14, desc[UR10][R4.64+0x10] ;  /* 0x0000100a040ed981 */ /* 0x000562000c1e1900 */
[----:B------:R-:W-:Y:S01]  /*03d0*/  ISETP.GE.AND P5, PT, R8, UR4, PT ;  /* 0x0000000408007c0c */ /* 0x000fe2000bfa6270 */
[C---:B------:R-:W-:Y:S02]  /*03e0*/  VIADD R8, R7.reuse, 0xe ;  /* 0x0000000e07087836 */ /* 0x040fe40000000000 */
        /* <DEDUP_REMOVED lines=9> */
[----:B------:R-:W-:Y:S01]  /*0480*/  VIADD R7, R7, 0x12 ;  /* 0x0000001207077836 */ /* 0x000fe20000000000 */
[----:B------:R2:W5:Y:S02]  /*0490*/  @!P3 LDG.E R19, desc[UR10][R4.64+0x24] ;  /* 0x0000240a0413b981 */ /* 0x000564000c1e1900 */
[----:B------:R-:W-:-:S02]  /*04a0*/  ISETP.GE.AND P3, PT, R6, UR4, PT ;  /* 0x0000000406007c0c */ /* 0x000fc4000bf66270 */
[----:B------:R2:W5:Y:S01]  /*04b0*/  @!P4 LDG.E R20, desc[UR10][R4.64+0x28] ;  /* 0x0000280a0414c981 */ /* 0x000562000c1e1900 */
[----:B------:R-:W-:-:S03]  /*04c0*/  ISETP.GE.AND P4, PT, R8, UR4, PT ;  /* 0x0000000408007c0c */ /* 0x000fc6000bf86270 */
[----:B------:R2:W5:Y:S01]  /*04d0*/  @!P5 LDG.E R21, desc[UR10][R4.64+0x2c] ;  /* 0x00002c0a0415d981 */ /* 0x000562000c1e1900 */
[----:B------:R-:W-:-:S03]  /*04e0*/  ISETP.GE.AND P5, PT, R7, UR4, PT ;  /* 0x0000000407007c0c */ /* 0x000fc6000bfa6270 */
[----:B------:R2:W5:Y:S04]  /*04f0*/  @!P6 LDG.E R22, desc[UR10][R4.64+0x30] ;  /* 0x0000300a0416e981 */ /* 0x000568000c1e1900 */
[----:B------:R2:W5:Y:S04]  /*0500*/  @!P0 LDG.E R23, desc[UR10][R4.64+0x34] ;  /* 0x0000340a04178981 */ /* 0x000568000c1e1900 */
[----:B------:R2:W5:Y:S04]  /*0510*/  @!P1 LDG.E R24, desc[UR10][R4.64+0x38] ;  /* 0x0000380a04189981 */ /* 0x000568000c1e1900 */
[----:B------:R2:W5:Y:S04]  /*0520*/  @!P2 LDG.E R25, desc[UR10][R4.64+0x3c] ;  /* 0x00003c0a0419a981 */ /* 0x000568000c1e1900 */
[----:B------:R2:W5:Y:S04]  /*0530*/  @!P3 LDG.E R26, desc[UR10][R4.64+0x40] ;  /* 0x0000400a041ab981 */ /* 0x000568000c1e1900 */
[----:B------:R2:W5:Y:S04]  /*0540*/  @!P4 LDG.E R27, desc[UR10][R4.64+0x44] ;  /* 0x0000440a041bc981 */ /* 0x000568000c1e1900 */
[----:B------:R2:W5:Y:S01]  /*0550*/  @!P5 LDG.E R28, desc[UR10][R4.64+0x48] ;  /* 0x0000480a041cd981 */ /* 0x000562000c1e1900 */
[----:B------:R-:W-:-:S02]  /*0560*/  UMOV UR4, 0x400 ;  /* 0x0000040000047882 */ /* 0x000fc40000000000 */
[----:B----4-:R-:W-:Y:S01]  /*0570*/  ULEA UR4, UR5, UR4, 0x18 ;  /* 0x0000000405047291 */ /* 0x010fe2000f8ec0ff */
[----:B------:R-:W-:-:S05]  /*0580*/  SHF.R.U32.HI R105, RZ, 0x5, R0 ;  /* 0x00000005ff697819 */ /* 0x000fca0000011600 */
[----:B------:R-:W-:-:S05]  /*0590*/  LEA R31, R0, UR4, 0x2 ;  /* 0x00000004001f7c11 */ /* 0x000fca000f8e10ff */
[----:B------:R-:W-:Y:S01]  /*05a0*/  IMAD R33, R0, 0x80, R31 ;  /* 0x0000008000217824 */ /* 0x000fe200078e021f */
[----:B------:R-:W-:-:S03]  /*05b0*/  LEA R30, R105, UR4, 0x2 ;  /* 0x00000004691e7c11 */ /* 0x000fc6000f8e10ff */
[----:B------:R-:W-:Y:S01]  /*05c0*/  IMAD R35, R0, -0x38, R33 ;  /* 0xffffffc800237824 */ /* 0x000fe200078e0221 */
[----:B0-----:R-:W-:Y:S02]  /*05d0*/  UIADD3 UR8, UPT, UPT, UR6, 0x6, URZ ;  /* 0x0000000606087890 */ /* 0x001fe4000fffe0ff */
[----:B------:R-:W-:Y:S01]  /*05e0*/  UIADD3 UR5, UPT, UPT, -UR6, UR7, URZ ;  /* 0x0000000706057290 */ /* 0x000fe2000fffe1ff */
[----:B-12---:R-:W-:Y:S11]  /*05f0*/  BAR.SYNC.DEFER_BLOCKING 0x0 ;  /* 0x0000000000007b1d */ /* 0x006ff60000010000 */
.L_x_220:
[----:B------:R-:W-:Y:S01]  /*0600*/  UISETP.LT.AND UP0, UPT, UR5, 0x6, UPT ;  /* 0x000000060500788c */ /* 0x000fe2000bf01270 */
[----:B------:R-:W-:Y:S01]  /*0610*/  STS [R31], RZ ;  /* 0x000000ff1f007388 */ /* 0x000fe20000000800 */
[----:B------:R-:W-:Y:S01]  /*0620*/  UIADD3 UR6, UPT, UPT, UR8, -0x6, URZ ;  /* 0xfffffffa08067890 */ /* 0x000fe2000fffe0ff */
[----:B------:R-:W-:Y:S01]  /*0630*/  ISETP.NE.AND P1, PT, R29, 0x1f, PT ;  /* 0x0000001f1d00780c */ /* 0x000fe20003f25270 */
[----:B------:R-:W-:Y:S01]  /*0640*/  USEL UR4, UR5, 0x6, UP0 ;  /* 0x0000000605047887 */ /* 0x000fe20008000000 */
[----:B------:R-:W-:Y:S01]  /*0650*/  STS [R31+0x400], RZ ;  /* 0x000400ff1f007388 */ /* 0x000fe20000000800 */
[C---:B------:R-:W-:Y:S01]  /*0660*/  ISETP.NE.AND P2, PT, R105.reuse, 0x6, PT ;  /* 0x000000066900780c */ /* 0x040fe20003f45270 */
[----:B------:R-:W-:Y:S01]  /*0670*/  UISETP.GE.AND UP0, UPT, UR8, UR9, UPT ;  /* 0x000000090800728c */ /* 0x000fe2000bf06270 */
[----:B0----5:R-:W-:Y:S01]  /*0680*/  SHF.R.U32.HI R4, RZ, UR6, R2 ;  /* 0x00000006ff047c19 */ /* 0x021fe20008011602 */
[----:B------:R-:W-:Y:S01]  /*0690*/  UBMSK UR4, URZ, UR4 ;  /* 0x00000004ff04729b */ /* 0x000fe20008000000 */
[----:B------:R-:W-:Y:S01]  /*06a0*/  STS [R31+0x800], RZ ;  /* 0x000800ff1f007388 */ /* 0x000fe20000000800 */
[----:B------:R-:W-:-:S03]  /*06b0*/  ISETP.NE.AND P3, PT, R105, 0x7, PT ;  /* 0x000000076900780c */ /* 0x000fc60003f65270 */
[----:B------:R-:W-:Y:S01]  /*06c0*/  STS [R31+0xc00], RZ ;  /* 0x000c00ff1f007388 */ /* 0x000fe20000000800 */
[----:B------:R-:W-:-:S03]  /*06d0*/  LOP3.LUT R4, R4, UR4, RZ, 0xc0, !PT ;  /* 0x0000000404047c12 */ /* 0x000fc6000f8ec0ff */
[----:B------:R-:W-:Y:S02]  /*06e0*/  STS [R31+0x1000], RZ ;  /* 0x001000ff1f007388 */ /* 0x000fe40000000800 */
[----:B------:R-:W-:Y:S01]  /*06f0*/  IMAD.SHL.U32 R5, R4, 0x400, RZ ;  /* 0x0000040004057824 */ /* 0x000fe200078e00ff */
[----:B------:R-:W-:Y:S01]  /*0700*/  SHF.R.U32.HI R4, RZ, 0x4, R4 ;  /* 0x00000004ff047819 */ /* 0x000fe20000011604 */
[----:B------:R-:W-:Y:S03]  /*0710*/  STS [R31+0x1400], RZ ;  /* 0x001400ff1f007388 */ /* 0x000fe60000000800 */
[----:B------:R-:W-:Y:S01]  /*0720*/  LOP3.LUT R34, R5, 0x7c00, RZ, 0xc0, !PT ;  /* 0x00007c0005227812 */ /* 0x000fe200078ec0ff */
[----:B------:R-:W-:Y:S01]  /*0730*/  STS [R31+0x1800], RZ ;  /* 0x001800ff1f007388 */ /* 0x000fe20000000800 */
[----:B------:R-:W-:-:S03]  /*0740*/  LOP3.LUT R4, R4, 0xffffffe, RZ, 0xc0, !PT ;  /* 0x0ffffffe04047812 */ /* 0x000fc600078ec0ff */
[----:B------:R-:W-:Y:S01]  /*0750*/  STS [R31+0x1c00], RZ ;  /* 0x001c00ff1f007388 */ /* 0x000fe20000000800 */
[----:B------:R-:W-:Y:S02]  /*0760*/  IADD3 R34, PT, PT, R4, R31, R34 ;  /* 0x0000001f04227210 */ /* 0x000fe40007ffe022 */
[----:B------:R-:W-:Y:S01]  /*0770*/  SHF.R.U32.HI R4, RZ, UR6, R3 ;  /* 0x00000006ff047c19 */ /* 0x000fe20008011603 */
[----:B------:R-:W-:Y:S03]  /*0780*/  STS [R31+0x2000], RZ ;  /* 0x002000ff1f007388 */ /* 0x000fe60000000800 */
[----:B------:R-:W-:Y:S01]  /*0790*/  LOP3.LUT R4, R4, UR4, RZ, 0xc0, !PT ;  /* 0x0000000404047c12 */ /* 0x000fe2000f8ec0ff */
[----:B------:R-:W-:Y:S04]  /*07a0*/  STS [R31+0x2400], RZ ;  /* 0x002400ff1f007388 */ /* 0x000fe80000000800 */
[----:B------:R-:W-:Y:S01]  /*07b0*/  STS [R31+0x2800], RZ ;  /* 0x002800ff1f007388 */ /* 0x000fe20000000800 */
[----:B------:R-:W-:Y:S01]  /*07c0*/  IMAD.SHL.U32 R5, R4, 0x400, RZ ;  /* 0x0000040004057824 */ /* 0x000fe200078e00ff */
[----:B------:R-:W-:-:S02]  /*07d0*/  SHF.R.U32.HI R4, RZ, 0x4, R4 ;  /* 0x00000004ff047819 */ /* 0x000fc40000011604 */
[----:B------:R-:W-:Y:S02]  /*07e0*/  STS [R31+0x2c00], RZ ;  /* 0x002c00ff1f007388 */ /* 0x000fe40000000800 */
[----:B------:R-:W-:Y:S02]  /*07f0*/  LOP3.LUT R36, R5, 0x7c00, RZ, 0xc0, !PT ;  /* 0x00007c0005247812 */ /* 0x000fe400078ec0ff */
        /* <DEDUP_REMOVED lines=32> */
[----:B------:R-:W0:Y:S02]  /*0a00*/  LDS.U16 R32, [R34] ;  /* 0x0000000022207984 */ /* 0x000e240000000400 */
[----:B0-----:R-:W-:-:S05]  /*0a10*/  VIADD R5, R32, 0x1 ;  /* 0x0000000120057836 */ /* 0x001fca0000000000 */
[----:B------:R0:W-:Y:S04]  /*0a20*/  STS.U16 [R34], R5 ;  /* 0x0000000522007388 */ /* 0x0001e80000000400 */
[----:B------:R-:W1:Y:S01]  /*0a30*/  LDS.U16 R38, [R36] ;  /* 0x0000000024267984 */ /* 0x000e620000000400 */
[----:B0-----:R-:W-:Y:S01]  /*0a40*/  IMAD.SHL.U32 R5, R4, 0x400, RZ ;  /* 0x0000040004057824 */ /* 0x001fe200078e00ff */
[----:B------:R-:W-:-:S04]  /*0a50*/  SHF.R.U32.HI R4, RZ, 0x4, R4 ;  /* 0x00000004ff047819 */ /* 0x000fc80000011604 */
[----:B------:R-:W-:Y:S02]  /*0a60*/  LOP3.LUT R6, R5, 0x7c00, RZ, 0xc0, !PT ;  /* 0x00007c0005067812 */ /* 0x000fe400078ec0ff */
[----:B------:R-:W-:Y:S02]  /*0a70*/  LOP3.LUT R41, R4, 0xffffffe, RZ, 0xc0, !PT ;  /* 0x0ffffffe04297812 */ /* 0x000fe400078ec0ff */
[----:B------:R-:W-:Y:S02]  /*0a80*/  SHF.R.U32.HI R5, RZ, UR6, R14 ;  /* 0x00000006ff057c19 */ /* 0x000fe4000801160e */
[----:B------:R-:W-:Y:S02]  /*0a90*/  IADD3 R41, PT, PT, R41, R31, R6 ;  /* 0x0000001f29297210 */ /* 0x000fe40007ffe006 */
[----:B------:R-:W-:-:S05]  /*0aa0*/  LOP3.LUT R5, R5, UR4, RZ, 0xc0, !PT ;  /* 0x0000000405057c12 */ /* 0x000fca000f8ec0ff */
[----:B------:R-:W-:Y:S01]  /*0ab0*/  IMAD.SHL.U32 R6, R5, 0x400, RZ ;  /* 0x0000040005067824 */ /* 0x000fe200078e00ff */
[----:B------:R-:W-:-:S04]  /*0ac0*/  SHF.R.U32.HI R5, RZ, 0x4, R5 ;  /* 0x00000004ff057819 */ /* 0x000fc80000011605 */
[----:B------:R-:W-:Y:S02]  /*0ad0*/  LOP3.LUT R8, R6, 0x7c00, RZ, 0xc0, !PT ;  /* 0x00007c0006087812 */ /* 0x000fe400078ec0ff */
[----:B------:R-:W-:-:S04]  /*0ae0*/  LOP3.LUT R5, R5, 0xffffffe, RZ, 0xc0, !PT ;  /* 0x0ffffffe05057812 */ /* 0x000fc800078ec0ff */
[----:B------:R-:W-:Y:S01]  /*0af0*/  IADD3 R43, PT, PT, R5, R31, R8 ;  /* 0x0000001f052b7210 */ /* 0x000fe20007ffe008 */
[----:B-1----:R-:W-:-:S05]  /*0b00*/  VIADD R7, R38, 0x1 ;  /* 0x0000000126077836 */ /* 0x002fca0000000000 */
[----:B------:R-:W-:Y:S04]  /*0b10*/  STS.U16 [R36], R7 ;  /* 0x0000000724007388 */ /* 0x000fe80000000400 */
[----:B------:R-:W0:Y:S02]  /*0b20*/  LDS.U16 R40, [R39] ;  /* 0x0000000027287984 */ /* 0x000e240000000400 */
[----:B0-----:R-:W-:-:S05]  /*0b30*/  VIADD R4, R40, 0x1 ;  /* 0x0000000128047836 */ /* 0x001fca0000000000 */
[----:B------:R0:W-:Y:S04]  /*0b40*/  STS.U16 [R39], R4 ;  /* 0x0000000427007388 */ /* 0x0001e80000000400 */
[----:B------:R-:W1:Y:S01]  /*0b50*/  LDS.U16 R42, [R41] ;  /* 0x00000000292a7984 */ /* 0x000e620000000400 */
[----:B0-----:R-:W-:-:S04]  /*0b60*/  SHF.R.U32.HI R4, RZ, UR6, R15 ;  /* 0x00000006ff047c19 */ /* 0x001fc8000801160f */
[----:B------:R-:W-:-:S05]  /*0b70*/  LOP3.LUT R4, R4, UR4, RZ, 0xc0, !PT ;  /* 0x0000000404047c12 */ /* 0x000fca000f8ec0ff */
[----:B------:R-:W-:Y:S01]  /*0b80*/  IMAD.SHL.U32 R5, R4, 0x400, RZ ;  /* 0x0000040004057824 */ /* 0x000fe200078e00ff */
[----:B------:R-:W-:-:S04]  /*0b90*/  SHF.R.U32.HI R4, RZ, 0x4, R4 ;  /* 0x00000004ff047819 */ /* 0x000fc80000011604 */
[----:B------:R-:W-:Y:S02]  /*0ba0*/  LOP3.LUT R8, R5, 0x7c00, RZ, 0xc0, !PT ;  /* 0x00007c0005087812 */ /* 0x000fe400078ec0ff */
[----:B------:R-:W-:Y:S02]  /*0bb0*/  LOP3.LUT R45, R4, 0xffffffe, RZ, 0xc0, !PT ;  /* 0x0ffffffe042d7812 */ /* 0x000fe400078ec0ff */
[----:B------:R-:W-:Y:S02]  /*0bc0*/  SHF.R.U32.HI R5, RZ, UR6, R16 ;  /* 0x00000006ff057c19 */ /* 0x000fe40008011610 */
[----:B------:R-:W-:Y:S02]  /*0bd0*/  IADD3 R45, PT, PT, R45, R31, R8 ;  /* 0x0000001f2d2d7210 */ /* 0x000fe40007ffe008 */
[----:B------:R-:W-:Y:S01]  /*0be0*/  LOP3.LUT R5, R5, UR4, RZ, 0xc0, !PT ;  /* 0x0000000405057c12 */ /* 0x000fe2000f8ec0ff */
[----:B-1----:R-:W-:-:S05]  /*0bf0*/  VIADD R6, R42, 0x1 ;  /* 0x000000012a067836 */ /* 0x002fca0000000000 */
[----:B------:R0:W-:Y:S04]  /*0c00*/  STS.U16 [R41], R6 ;  /* 0x0000000629007388 */ /* 0x0001e80000000400 */
[----:B------:R-:W1:Y:S01]  /*0c10*/  LDS.U16 R44, [R43] ;  /* 0x000000002b2c7984 */ /* 0x000e620000000400 */
[----:B0-----:R-:W-:Y:S01]  /*0c20*/  IMAD.SHL.U32 R6, R5, 0x400, RZ ;  /* 0x0000040005067824 */ /* 0x001fe200078e00ff */
[----:B------:R-:W-:-:S04]  /*0c30*/  SHF.R.U32.HI R5, RZ, 0x4, R5 ;  /* 0x00000004ff057819 */ /* 0x000fc80000011605 */
[----:B------:R-:W-:Y:S02]  /*0c40*/  LOP3.LUT R8, R6, 0x7c00, RZ, 0xc0, !PT ;  /* 0x00007c0006087812 */ /* 0x000fe400078ec0ff */
[----:B------:R-:W-:-:S04]  /*0c50*/  LOP3.LUT R5, R5, 0xffffffe, RZ, 0xc0, !PT ;  /* 0x0ffffffe05057812 */ /* 0x000fc800078ec0ff */
[----:B------:R-:W-:Y:S01]  /*0c60*/  IADD3 R47, PT, PT, R5, R31, R8 ;  /* 0x0000001f052f7210 */ /* 0x000fe20007ffe008 */
[----:B-1----:R-:W-:-:S05]  /*0c70*/  VIADD R4, R44, 0x1 ;  /* 0x000000012c047836 */ /* 0x002fca0000000000 */
        /* <DEDUP_REMOVED lines=108> */
[----:B------:R-:W-:Y:S01]  /*1340*/  SHF.R.U32.HI R5, RZ, UR6, R28 ;  /* 0x00000006ff057c19 */ /* 0x000fe2000801161c */
[----:B------:R-:W0:Y:S01]  /*1350*/  S2UR UR6, SR_CgaCtaId ;  /* 0x00000000000679c3 */ /* 0x000e220000008800 */
[----:B------:R-:W-:Y:S02]  /*1360*/  IADD3 R69, PT, PT, R69, R31, R8 ;  /* 0x0000001f45457210 */ /* 0x000fe40007ffe008 */
[----:B------:R-:W-:Y:S01]  /*1370*/  LOP3.LUT R5, R5, UR4, RZ, 0xc0, !PT ;  /* 0x0000000405057c12 */ /* 0x000fe2000f8ec0ff */
[----:B------:R-:W-:Y:S01]  /*1380*/  UMOV UR4, 0x400 ;  /* 0x0000040000047882 */ /* 0x000fe20000000000 */
[----:B-1----:R-:W-:-:S05]  /*1390*/  VIADD R6, R66, 0x1 ;  /* 0x0000000142067836 */ /* 0x002fca0000000000 */
[----:B------:R1:W-:Y:S04]  /*13a0*/  STS.U16 [R65], R6 ;  /* 0x0000000641007388 */ /* 0x0003e80000000400 */
[----:B------:R-:W2:Y:S01]  /*13b0*/  LDS.U16 R68, [R67] ;  /* 0x0000000043447984 */ /* 0x000ea20000000400 */
[----:B0-----:R-:W-:Y:S01]  /*13c0*/  ULEA UR4, UR6, UR4, 0x18 ;  /* 0x0000000406047291 */ /* 0x001fe2000f8ec0ff */
[----:B-1----:R-:W-:Y:S01]  /*13d0*/  IMAD.SHL.U32 R6, R5, 0x400, RZ ;  /* 0x0000040005067824 */ /* 0x002fe200078e00ff */
[----:B------:R-:W-:-:S04]  /*13e0*/  SHF.R.U32.HI R5, RZ, 0x4, R5 ;  /* 0x00000004ff057819 */ /* 0x000fc80000011605 */
[----:B------:R-:W-:Y:S02]  /*13f0*/  LOP3.LUT R8, R6, 0x7c00, RZ, 0xc0, !PT ;  /* 0x00007c0006087812 */ /* 0x000fe400078ec0ff */
[----:B------:R-:W-:-:S04]  /*1400*/  LOP3.LUT R5, R5, 0xffffffe, RZ, 0xc0, !PT ;  /* 0x0ffffffe05057812 */ /* 0x000fc800078ec0ff */
[----:B------:R-:W-:Y:S01]  /*1410*/  IADD3 R71, PT, PT, R5, R31, R8 ;  /* 0x0000001f05477210 */ /* 0x000fe20007ffe008 */
[----:B--2---:R-:W-:-:S05]  /*1420*/  VIADD R4, R68, 0x1 ;  /* 0x0000000144047836 */ /* 0x004fca0000000000 */
[----:B------:R-:W-:Y:S04]  /*1430*/  STS.U16 [R67], R4 ;  /* 0x0000000443007388 */ /* 0x000fe80000000400 */
[----:B------:R-:W0:Y:S02]  /*1440*/  LDS.U16 R70, [R69] ;  /* 0x0000000045467984 */ /* 0x000e240000000400 */
[----:B0-----:R-:W-:-:S05]  /*1450*/  VIADD R6, R70, 0x1 ;  /* 0x0000000146067836 */ /* 0x001fca0000000000 */
[----:B------:R-:W-:Y:S04]  /*1460*/  STS.U16 [R69], R6 ;  /* 0x0000000645007388 */ /* 0x000fe80000000400 */
[----:B------:R-:W0:Y:S02]  /*1470*/  LDS.U16 R72, [R71] ;  /* 0x0000000047487984 */ /* 0x000e240000000400 */
[----:B0-----:R-:W-:-:S05]  /*1480*/  VIADD R4, R72, 0x1 ;  /* 0x0000000148047836 */ /* 0x001fca0000000000 */
[----:B------:R-:W-:Y:S01]  /*1490*/  STS.U16 [R71], R4 ;  /* 0x0000000447007388 */ /* 0x000fe20000000400 */
[----:B------:R-:W-:Y:S06]  /*14a0*/  BAR.SYNC.DEFER_BLOCKING 0x0 ;  /* 0x0000000000007b1d */ /* 0x000fec0000010000 */
[----:B------:R-:W-:Y:S04]  /*14b0*/  LDS R73, [R33] ;  /* 0x0000000021497984 */ /* 0x000fe80000000800 */
[----:B------:R-:W0:Y:S04]  /*14c0*/  LDS R74, [R33+0x4] ;  /* 0x00000400214a7984 */ /* 0x000e280000000800 */
[----:B------:R-:W1:Y:S04]  /*14d0*/  LDS R75, [R33+0x8] ;  /* 0x00000800214b7984 */ /* 0x000e680000000800 */
[----:B------:R-:W2:Y:S04]  /*14e0*/  LDS R76, [R33+0xc] ;  /* 0x00000c00214c7984 */ /* 0x000ea80000000800 */
[----:B------:R-:W3:Y:S04]  /*14f0*/  LDS R77, [R33+0x10] ;  /* 0x00001000214d7984 */ /* 0x000ee80000000800 */
[----:B------:R-:W4:Y:S04]  /*1500*/  LDS R78, [R33+0x14] ;  /* 0x00001400214e7984 */ /* 0x000f280000000800 */
[----:B------:R-:W4:Y:S04]  /*1510*/  LDS R79, [R33+0x18] ;  /* 0x00001800214f7984 */ /* 0x000f280000000800 */
[----:B------:R-:W4:Y:S04]  /*1520*/  LDS R80, [R33+0x1c] ;  /* 0x00001c0021507984 */ /* 0x000f280000000800 */
[----:B------:R-:W4:Y:S04]  /*1530*/  LDS R81, [R33+0x20] ;  /* 0x0000200021517984 */ /* 0x000f280000000800 */
[----:B------:R-:W4:Y:S04]  /*1540*/  LDS R82, [R33+0x24] ;  /* 0x0000240021527984 */ /* 0x000f280000000800 */
[----:B------:R-:W4:Y:S04]  /*1550*/  LDS R83, [R33+0x28] ;  /* 0x0000280021537984 */ /* 0x000f280000000800 */
[----:B------:R-:W4:Y:S01]  /*1560*/  LDS R84, [R33+0x2c] ;  /* 0x00002c0021547984 */ /* 0x000f220000000800 */
[----:B0-----:R-:W-:-:S03]  /*1570*/  IMAD.IADD R74, R73, 0x1, R74 ;  /* 0x00000001494a7824 */ /* 0x001fc600078e024a */
[----:B------:R-:W0:Y:S01]  /*1580*/  LDS R85, [R33+0x30] ;  /* 0x0000300021557984 */ /* 0x000e220000000800 */
[----:B-1----:R-:W-:-:S03]  /*1590*/  IMAD.IADD R75, R75, 0x1, R74 ;  /* 0x000000014b4b7824 */ /* 0x002fc600078e024a */
[----:B------:R-:W1:Y:S01]  /*15a0*/  LDS R86, [R33+0x34] ;  /* 0x0000340021567984 */ /* 0x000e620000000800 */
[----:B--2---:R-:W-:-:S03]  /*15b0*/  IMAD.IADD R76, R76, 0x1, R75 ;  /* 0x000000014c4c7824 */ /* 0x004fc600078e024b */
[----:B------:R-:W2:Y:S01]  /*15c0*/  LDS R87, [R33+0x38] ;  /* 0x0000380021577984 */ /* 0x000ea20000000800 */
[----:B---3--:R-:W-:-:S03]  /*15d0*/  IMAD.IADD R77, R77, 0x1, R76 ;  /* 0x000000014d4d7824 */ /* 0x008fc600078e024c */
[----:B------:R-:W3:Y:S01]  /*15e0*/  LDS R88, [R33+0x3c] ;  /* 0x00003c0021587984 */ /* 0x000ee20000000800 */
[----:B----4-:R-:W-:-:S03]  /*15f0*/  IMAD.IADD R78, R78, 0x1, R77 ;  /* 0x000000014e4e7824 */ /* 0x010fc600078e024d */
[----:B------:R-:W4:Y:S01]  /*1600*/  LDS R89, [R33+0x40] ;  /* 0x0000400021597984 */ /* 0x000f220000000800 */
[----:B------:R-:W-:-:S03]  /*1610*/  IMAD.IADD R79, R79, 0x1, R78 ;  /* 0x000000014f4f7824 */ /* 0x000fc600078e024e */
        /* <DEDUP_REMOVED lines=31> */
[----:B------:R-:W-:-:S04]  /*1810*/  IMAD.IADD R95, R95, 0x1, R94 ;  /* 0x000000015f5f7824 */ /* 0x000fc800078e025e */
[----:B0-----:R-:W-:-:S04]  /*1820*/  IMAD.IADD R96, R96, 0x1, R95 ;  /* 0x0000000160607824 */ /* 0x001fc800078e025f */
[----:B-1----:R-:W-:-:S04]  /*1830*/  IMAD.IADD R97, R97, 0x1, R96 ;  /* 0x0000000161617824 */ /* 0x002fc800078e0260 */
[----:B--2---:R-:W-:-:S04]  /*1840*/  IMAD.IADD R98, R98, 0x1, R97 ;  /* 0x0000000162627824 */ /* 0x004fc800078e0261 */
[----:B---3--:R-:W-:-:S04]  /*1850*/  IMAD.IADD R99, R99, 0x1, R98 ;  /* 0x0000000163637824 */ /* 0x008fc800078e0262 */
[----:B----4-:R-:W-:-:S04]  /*1860*/  IMAD.IADD R100, R100, 0x1, R99 ;  /* 0x0000000164647824 */ /* 0x010fc800078e0263 */
[----:B------:R-:W-:-:S04]  /*1870*/  IMAD.IADD R101, R101, 0x1, R100 ;  /* 0x0000000165657824 */ /* 0x000fc800078e0264 */
[----:B------:R-:W-:-:S04]  /*1880*/  IMAD.IADD R102, R102, 0x1, R101 ;  /* 0x0000000166667824 */ /* 0x000fc800078e0265 */
[----:B------:R-:W-:-:S04]  /*1890*/  IMAD.IADD R103, R103, 0x1, R102 ;  /* 0x0000000167677824 */ /* 0x000fc800078e0266 */
[----:B------:R-:W-:-:S04]  /*18a0*/  IMAD.IADD R104, R104, 0x1, R103 ;  /* 0x0000000168687824 */ /* 0x000fc800078e0267 */
[----:B------:R-:W-:-:S05]  /*18b0*/  IMAD.IADD R106, R5, 0x1, R104 ;  /* 0x00000001056a7824 */ /* 0x000fca00078e0268 */
        /* <DEDUP_REMOVED lines=8> */
[----:B------:R-:W0:Y:S02]  /*1940*/  SHFL.UP P0, R107, R108, 0x10, RZ ;  /* 0x060000006c6b7989 */ /* 0x000e2400000000ff */
[----:B0-----:R-:W-:Y:S01]  /*1950*/  @P0 IMAD.IADD R107, R108, 0x1, R107 ;  /* 0x000000016c6b0824 */ /* 0x001fe200078e026b */
[----:B------:R-:W-:-:S03]  /*1960*/  ISETP.NE.AND P0, PT, R105, 0x1, PT ;  /* 0x000000016900780c */ /* 0x000fc60003f05270 */
[----:B------:R-:W-:Y:S01]  /*1970*/  IMAD.IADD R106, R107, 0x1, -R106 ;  /* 0x000000016b6a7824 */ /* 0x000fe200078e0a6a */
[----:B------:R-:W-:Y:S01]  /*1980*/  @!P1 STS [R30+0x8400], R107 ;  /* 0x0084006b1e009388 */ /* 0x000fe20000000800 */
[----:B------:R-:W-:Y:S01]  /*1990*/  BAR.SYNC.DEFER_BLOCKING 0x0 ;  /* 0x0000000000007b1d */ /* 0x000fe20000010000 */
[----:B------:R-:W-:-:S05]  /*19a0*/  ISETP.NE.AND P1, PT, R105, 0x4, PT ;  /* 0x000000046900780c */ /* 0x000fca0003f25270 */
[----:B------:R-:W0:Y:S04]  /*19b0*/  LDS.128 R4, [UR4+0x8400] ;  /* 0x00840004ff047984 */ /* 0x000e280008000c00 */
[----:B------:R-:W1:Y:S01]  /*19c0*/  LDS.128 R8, [UR4+0x8410] ;  /* 0x00841004ff087984 */ /* 0x000e620008000c00 */
[C---:B0-----:R-:W-:Y:S01]  /*19d0*/  SEL R37, R4.reuse, R37, !P0 ;  /* 0x0000002504257207 */ /* 0x041fe20004000000 */
[----:B------:R-:W-:Y:S01]  /*19e0*/  IMAD.IADD R5, R4, 0x1, R5 ;  /* 0x0000000104057824 */ /* 0x000fe200078e0205 */
[----:B------:R-:W-:-:S03]  /*19f0*/  ISETP.NE.AND P0, PT, R105, 0x2, PT ;  /* 0x000000026900780c */ /* 0x000fc60003f05270 */
[----:B------:R-:W-:Y:S01]  /*1a00*/  IMAD.IADD R6, R6, 0x1, R5 ;  /* 0x0000000106067824 */ /* 0x000fe200078e0205 */
[----:B------:R-:W-:Y:S02]  /*1a10*/  SEL R37, R5, R37, !P0 ;  /* 0x0000002505257207 */ /* 0x000fe40004000000 */
[----:B------:R-:W-:Y:S01]  /*1a20*/  ISETP.NE.AND P0, PT, R105, 0x3, PT ;  /* 0x000000036900780c */ /* 0x000fe20003f05270 */
[----:B------:R-:W-:-:S03]  /*1a30*/  IMAD.IADD R7, R7, 0x1, R6 ;  /* 0x0000000107077824 */ /* 0x000fc600078e0206 */
[----:B------:R-:W-:Y:S01]  /*1a40*/  SEL R37, R6, R37, !P0 ;  /* 0x0000002506257207 */ /* 0x000fe20004000000 */
[----:B-1----:R-:W-:Y:S01]  /*1a50*/  IMAD.IADD R8, R7, 0x1, R8 ;  /* 0x0000000107087824 */ /* 0x002fe200078e0208 */
[----:B------:R-:W-:Y:S02]  /*1a60*/  ISETP.NE.AND P0, PT, R105, 0x5, PT ;  /* 0x000000056900780c */ /* 0x000fe40003f05270 */
[----:B------:R-:W-:Y:S01]  /*1a70*/  SEL R37, R7, R37, !P1 ;  /* 0x0000002507257207 */ /* 0x000fe20004800000 */
[----:B------:R-:W-:Y:S01]  /*1a80*/  IMAD.IADD R9, R9, 0x1, R8 ;  /* 0x0000000109097824 */ /* 0x000fe200078e0208 */
[----:B------:R-:W-:Y:S02]  /*1a90*/  ISETP.NE.AND P1, PT, R29, RZ, PT ;  /* 0x000000ff1d00720c */ /* 0x000fe40003f25270 */
[----:B------:R-:W-:Y:S01]  /*1aa0*/  SEL R37, R8, R37, !P0 ;  /* 0x0000002508257207 */ /* 0x000fe20004000000 */
[----:B------:R-:W-:Y:S01]  /*1ab0*/  IMAD.IADD R10, R10, 0x1, R9 ;  /* 0x000000010a0a7824 */ /* 0x000fe200078e0209 */
[----:B------:R-:W-:-:S02]  /*1ac0*/  ISETP.GT.U32.AND P0, PT, R0, 0x1f, PT ;  /* 0x0000001f0000780c */ /* 0x000fc40003f04070 */
[----:B------:R-:W-:Y:S01]  /*1ad0*/  SEL R37, R9, R37, !P2 ;  /* 0x0000002509257207 */ /* 0x000fe20005000000 */
[----:B------:R-:W-:Y:S01]  /*1ae0*/  IMAD.IADD R11, R11, 0x1, R10 ;  /* 0x000000010b0b7824 */ /* 0x000fe200078e020a */
[----:B------:R-:W-:Y:S02]  /*1af0*/  ISETP.GT.U32.OR P2, PT, R0, 0x1f, P1 ;  /* 0x0000001f0000780c */ /* 0x000fe40000f44470 */
[----:B------:R-:W-:Y:S02]  /*1b00*/  SEL R4, R106, RZ, P1 ;  /* 0x000000ff6a047207 */ /* 0x000fe40000800000 */
[----:B------:R-:W-:-:S05]  /*1b10*/  SEL R37, R10, R37, !P3 ;  /* 0x000000250a257207 */ /* 0x000fca0005800000 */
[----:B------:R-:W-:Y:S01]  /*1b20*/  @P0 IMAD.IADD R106, R37, 0x1, R4 ;  /* 0x00000001256a0824 */ /* 0x000fe200078e0204 */
[----:B------:R-:W-:-:S03]  /*1b30*/  ISETP.NE.AND P0, PT, R0, RZ, PT ;  /* 0x000000ff0000720c */ /* 0x000fc60003f05270 */
[----:B------:R-:W-:-:S05]  /*1b40*/  @!P2 IMAD.U32 R106, R11, 0x10000, RZ ;  /* 0x000100000b6aa824 */ /* 0x000fca00078e00ff */
[----:B------:R-:W-:Y:S01]  /*1b50*/  @!P2 STS [UR4+0x8428], R106 ;  /* 0x0084286aff00a988 */ /* 0x000fe20008000804 */
[----:B------:R-:W-:Y:S06]  /*1b60*/  BAR.SYNC.DEFER_BLOCKING 0x0 ;  /* 0x0000000000007b1d */ /* 0x000fec0000010000 */
[----:B------:R-:W0:Y:S02]  /*1b70*/  LDS R4, [UR4+0x8428] ;  /* 0x00842804ff047984 */ /* 0x000e240008000800 */
[----:B0-----:R-:W-:-:S05]  /*1b80*/  SEL R5, R4, RZ, P0 ;  /* 0x000000ff04057207 */ /* 0x001fca0000000000 */
[----:B------:R-:W-:-:S04]  /*1b90*/  IMAD.IADD R4, R5, 0x1, R106 ;  /* 0x0000000105047824 */ /* 0x000fc800078e026a */
[--C-:B------:R-:W-:Y:S01]  /*1ba0*/  IMAD.IADD R6, R73, 0x1, R4.reuse ;  /* 0x0000000149067824 */ /* 0x100fe200078e0204 */
[----:B------:R-:W-:Y:S01]  /*1bb0*/  STS [R33], R4 ;  /* 0x0000000421007388 */ /* 0x000fe20000000800 */
[--C-:B------:R-:W-:Y:S02]  /*1bc0*/  IMAD.IADD R74, R74, 0x1, R4.reuse ;  /* 0x000000014a4a7824 */ /* 0x100fe400078e0204 */
[--C-:B------:R-:W-:Y:S01]  /*1bd0*/  IMAD.IADD R8, R75, 0x1, R4.reuse ;  /* 0x000000014b087824 */ /* 0x100fe200078e0204 */
[----:B------:R-:W-:Y:S01]  /*1be0*/  STS [R33+0x4], R6 ;  /* 0x0000040621007388 */ /* 0x000fe20000000800 */
[--C-:B------:R-:W-:Y:S02]  /*1bf0*/  IMAD.IADD R76, R76, 0x1, R4.reuse ;  /* 0x000000014c4c7824 */ /* 0x100fe400078e0204 */
[--C-:B------:R-:W-:Y:S01]  /*1c00*/  IMAD.IADD R10, R77, 0x1, R4.reuse ;  /* 0x000000014d0a7824 */ /* 0x100fe200078e0204 */
[----:B------:R-:W-:Y:S01]  /*1c10*/  STS [R33+0x8], R74 ;  /* 0x0000084a21007388 */ /* 0x000fe20000000800 */
[----:B------:R-:W-:-:S02]  /*1c20*/  IMAD.IADD R78, R78, 0x1, R4 ;  /* 0x000000014e4e7824 */ /* 0x000fc400078e0204 */
[--C-:B------:R-:W-:Y:S01]  /*1c30*/  IMAD.IADD R106, R79, 0x1, R4.reuse ;  /* 0x000000014f6a7824 */ /* 0x100fe200078e0204 */
[----:B------:R-:W-:Y:S01]  /*1c40*/  STS [R33+0xc], R8 ;  /* 0x00000c0821007388 */ /* 0x000fe20000000800 */
        /* <DEDUP_REMOVED lines=36> */
[----:B------:R-:W-:-:S03]  /*1e90*/  IMAD.IADD R104, R104, 0x1, R4 ;  /* 0x0000000168687824 */ /* 0x000fc600078e0204 */
[----:B------:R-:W-:Y:S04]  /*1ea0*/  STS [R33+0x40], R88 ;  /* 0x0000405821007388 */ /* 0x000fe80000000800 */
        /* <DEDUP_REMOVED lines=15> */
[----:B------:R-:W-:Y:S01]  /*1fa0*/  STS [R33+0x80], R104 ;  /* 0x0000806821007388 */ /* 0x000fe20000000800 */
[----:B------:R-:W-:Y:S06]  /*1fb0*/  BAR.SYNC.DEFER_BLOCKING 0x0 ;  /* 0x0000000000007b1d */ /* 0x000fec0000010000 */
[----:B------:R-:W0:Y:S04]  /*1fc0*/  LDS.U16 R5, [R34] ;  /* 0x0000000022057984 */ /* 0x000e280000000400 */
[----:B------:R-:W1:Y:S04]  /*1fd0*/  LDS.U16 R7, [R36] ;  /* 0x0000000024077984 */ /* 0x000e680000000400 */
[----:B------:R-:W2:Y:S04]  /*1fe0*/  LDS.U16 R39, [R39] ;  /* 0x0000000027277984 */ /* 0x000ea80000000400 */
[----:B------:R-:W3:Y:S04]  /*1ff0*/  LDS.U16 R41, [R41] ;  /* 0x0000000029297984 */ /* 0x000ee80000000400 */
[----:B------:R-:W4:Y:S04]  /*2000*/  LDS.U16 R43, [R43] ;  /* 0x000000002b2b7984 */ /* 0x000f280000000400 */
[----:B------:R-:W4:Y:S04]  /*2010*/  LDS.U16 R45, [R45] ;  /* 0x000000002d2d7984 */ /* 0x000f280000000400 */
[----:B------:R-:W4:Y:S04]  /*2020*/  LDS.U16 R47, [R47] ;  /* 0x000000002f2f7984 */ /* 0x000f280000000400 */
[----:B------:R-:W4:Y:S04]  /*2030*/  LDS.U16 R49, [R49] ;  /* 0x0000000031317984 */ /* 0x000f280000000400 */
[----:B------:R-:W4:Y:S04]  /*2040*/  LDS.U16 R51, [R51] ;  /* 0x0000000033337984 */ /* 0x000f280000000400 */
[----:B------:R-:W4:Y:S04]  /*2050*/  LDS.U16 R53, [R53] ;  /* 0x0000000035357984 */ /* 0x000f280000000400 */
[----:B------:R-:W4:Y:S01]  /*2060*/  LDS.U16 R55, [R55] ;  /* 0x0000000037377984 */ /* 0x000f220000000400 */
[----:B0-----:R-:W-:-:S03]  /*2070*/  IMAD.IADD R5, R32, 0x1, R5 ;  /* 0x0000000120057824 */ /* 0x001fc600078e0205 */
[----:B------:R-:W0:Y:S01]  /*2080*/  LDS.U16 R57, [R57] ;  /* 0x0000000039397984 */ /* 0x000e220000000400 */
[----:B-1----:R-:W-:-:S03]  /*2090*/  IMAD.IADD R7, R38, 0x1, R7 ;  /* 0x0000000126077824 */ /* 0x002fc600078e0207 */
[----:B------:R-:W1:Y:S01]  /*20a0*/  LDS.U16 R59, [R59] ;  /* 0x000000003b3b7984 */ /* 0x000e620000000400 */
[----:B--2---:R-:W-:-:S03]  /*20b0*/  IMAD.IADD R39, R40, 0x1, R39 ;  /* 0x0000000128277824 */ /* 0x004fc600078e0227 */
[----:B------:R-:W2:Y:S01]  /*20c0*/  LDS.U16 R61, [R61] ;  /* 0x000000003d3d7984 */ /* 0x000ea20000000400 */
[----:B---3--:R-:W-:-:S03]  /*20d0*/  IMAD.IADD R41, R42, 0x1, R41 ;  /* 0x000000012a297824 */ /* 0x008fc600078e0229 */
[----:B------:R-:W3:Y:S01]  /*20e0*/  LDS.U16 R63, [R63] ;  /* 0x000000003f3f7984 */ /* 0x000ee20000000400 */
[----:B----4-:R-:W-:-:S03]  /*20f0*/  IMAD.IADD R43, R44, 0x1, R43 ;  /* 0x000000012c2b7824 */ /* 0x010fc600078e022b */
[----:B------:R-:W4:Y:S01]  /*2100*/  LDS.U16 R65, [R65] ;  /* 0x0000000041417984 */ /* 0x000f220000000400 */
[----:B------:R-:W-:-:S03]  /*2110*/  IMAD.IADD R45, R46, 0x1, R45 ;  /* 0x000000012e2d7824 */ /* 0x000fc600078e022d */
[----:B------:R-:W4:Y:S01]  /*2120*/  LDS.U16 R67, [R67] ;  /* 0x0000000043437984 */ /* 0x000f220000000400 */
[----:B------:R-:W-:-:S03]  /*2130*/  IMAD.IADD R47, R48, 0x1, R47 ;  /* 0x00000001302f7824 */ /* 0x000fc600078e022f */
[----:B------:R-:W4:Y:S01]  /*2140*/  LDS.U16 R69, [R69] ;  /* 0x0000000045457984 */ /* 0x000f220000000400 */
[----:B------:R-:W-:-:S03]  /*2150*/  IMAD.IADD R49, R50, 0x1, R49 ;  /* 0x0000000132317824 */ /* 0x000fc600078e0231 */
[----:B------:R-:W4:Y:S01]  /*2160*/  LDS.U16 R71, [R71] ;  /* 0x0000000047477984 */ /* 0x000f220000000400 */
[----:B------:R-:W-:Y:S02]  /*2170*/  IMAD.IADD R51, R52, 0x1, R51 ;  /* 0x0000000134337824 */ /* 0x000fe400078e0233 */
[----:B------:R-:W-:Y:S02]  /*2180*/  IMAD.IADD R53, R54, 0x1, R53 ;  /* 0x0000000136357824 */ /* 0x000fe400078e0235 */
[----:B------:R-:W-:Y:S02]  /*2190*/  IMAD.IADD R55, R56, 0x1, R55 ;  /* 0x0000000138377824 */ /* 0x000fe400078e0237 */
[----:B0-----:R-:W-:Y:S02]  /*21a0*/  IMAD.IADD R57, R58, 0x1, R57 ;  /* 0x000000013a397824 */ /* 0x001fe400078e0239 */
[----:B-1----:R-:W-:Y:S02]  /*21b0*/  IMAD.IADD R59, R60, 0x1, R59 ;  /* 0x000000013c3b7824 */ /* 0x002fe400078e023b */
[----:B--2---:R-:W-:-:S02]  /*21c0*/  IMAD.IADD R61, R62, 0x1, R61 ;  /* 0x000000013e3d7824 */ /* 0x004fc400078e023d */
[----:B---3--:R-:W-:Y:S02]  /*21d0*/  IMAD.IADD R63, R64, 0x1, R63 ;  /* 0x00000001403f7824 */ /* 0x008fe400078e023f */
[----:B----4-:R-:W-:Y:S02]  /*21e0*/  IMAD.IADD R65, R66, 0x1, R65 ;  /* 0x0000000142417824 */ /* 0x010fe400078e0241 */
[----:B------:R-:W-:Y:S02]  /*21f0*/  IMAD.IADD R67, R68, 0x1, R67 ;  /* 0x0000000144437824 */ /* 0x000fe400078e0243 */
[----:B------:R-:W-:Y:S02]  /*2200*/  IMAD.IADD R69, R70, 0x1, R69 ;  /* 0x0000000146457824 */ /* 0x000fe400078e0245 */
[----:B------:R-:W-:Y:S01]  /*2210*/  IMAD.IADD R71, R72, 0x1, R71 ;  /* 0x0000000148477824 */ /* 0x000fe200078e0247 */
[----:B------:R-:W-:Y:S06]  /*2220*/  BAR.SYNC.DEFER_BLOCKING 0x0 ;  /* 0x0000000000007b1d */ /* 0x000fec0000010000 */
[----:B------:R-:W-:Y:S05]  /*2230*/  BRA.U UP0, `(.L_x_219) ;  /* 0x0000000100f87547 */ /* 0x000fea000b800000 */
[----:B------:R-:W-:Y:S01]  /*2240*/  LEA R5, R5, UR4, 0x2 ;  /* 0x0000000405057c11 */ /* 0x000fe2000f8e10ff */
[----:B------:R-:W-:Y:S01]  /*2250*/  UIADD3 UR8, UPT, UPT, UR8, 0x6, URZ ;  /* 0x0000000608087890 */ /* 0x000fe2000fffe0ff */
[----:B------:R-:W-:Y:S01]  /*2260*/  LEA R4, R7, UR4, 0x2 ;  /* 0x0000000407047c11 */ /* 0x000fe2000f8e10ff */
[----:B------:R-:W-:Y:S01]  /*2270*/  UIADD3 UR5, UPT, UPT, UR5, -0x6, URZ ;  /* 0xfffffffa05057890 */ /* 0x000fe2000fffe0ff */
[----:B------:R-:W-:Y:S01]  /*2280*/  LEA R7, R39, UR4, 0x2 ;  /* 0x0000000427077c11 */ /* 0x000fe2000f8e10ff */
[----:B------:R0:W-:Y:S01]  /*2290*/  STS [R5], R2 ;  /* 0x0000000205007388 */ /* 0x0001e20000000800 */
[----:B------:R-:W-:Y:S02]  /*22a0*/  LEA R6, R41, UR4, 0x2 ;  /* 0x0000000429067c11 */ /* 0x000fe4000f8e10ff */
[----:B------:R-:W-:Y:S01]  /*22b0*/  LEA R9, R43, UR4, 0x2 ;  /* 0x000000042b097c11 */ /* 0x000fe2000f8e10ff */
[----:B------:R1:W-:Y:S01]  /*22c0*/  STS [R4], R3 ;  /* 0x0000000304007388 */ /* 0x0003e20000000800 */
[----:B------:R-:W-:-:S02]  /*22d0*/  LEA R8, R45, UR4, 0x2 ;  /* 0x000000042d087c11 */ /* 0x000fc4000f8e10ff */
[----:B------:R-:W-:Y:S01]  /*22e0*/  LEA R11, R47, UR4, 0x2 ;  /* 0x000000042f0b7c11 */ /* 0x000fe2000f8e10ff */
[----:B------:R2:W-:Y:S01]  /*22f0*/  STS [R7], R12 ;  /* 0x0000000c07007388 */ /* 0x0005e20000000800 */
[----:B------:R-:W-:Y:S02]  /*2300*/  LEA R10, R49, UR4, 0x2 ;  /* 0x00000004310a7c11 */ /* 0x000fe4000f8e10ff */
[----:B0-----:R-:W-:Y:S01]  /*2310*/  LEA R5, R51, UR4, 0x2 ;  /* 0x0000000433057c11 */ /* 0x001fe2000f8e10ff */
[----:B------:R0:W-:Y:S01]  /*2320*/  STS [R6], R13 ;  /* 0x0000000d06007388 */ /* 0x0001e20000000800 */
[----:B------:R-:W-:Y:S02]  /*2330*/  LEA R2, R53, UR4, 0x2 ;  /* 0x0000000435027c11 */ /* 0x000fe4000f8e10ff */
[----:B-1----:R-:W-:Y:S01]  /*2340*/  LEA R3, R55, UR4, 0x2 ;  /* 0x0000000437037c11 */ /* 0x002fe2000f8e10ff */
[----:B------:R1:W-:Y:S01]  /*2350*/  STS [R9], R14 ;  /* 0x0000000e09007388 */ /* 0x0003e20000000800 */
[----:B------:R-:W-:-:S02]  /*2360*/  LEA R4, R57, UR4, 0x2 ;  /* 0x0000000439047c11 */ /* 0x000fc4000f8e10ff */
[----:B--2---:R-:W-:Y:S01]  /*2370*/  LEA R7, R59, UR4, 0x2 ;  /* 0x000000043b077c11 */ /* 0x004fe2000f8e10ff */
[----:B------:R2:W-:Y:S01]  /*2380*/  STS [R8], R15 ;  /* 0x0000000f08007388 */ /* 0x0005e20000000800 */
[----:B0-----:R-:W-:-:S03]  /*2390*/  LEA R6, R61, UR4, 0x2 ;  /* 0x000000043d067c11 */ /* 0x001fc6000f8e10ff */
[----:B------:R0:W-:Y:S01]  /*23a0*/  STS [R11], R16 ;  /* 0x000000100b007388 */ /* 0x0001e20000000800 */
[----:B-1----:R-:W-:-:S03]  /*23b0*/  LEA R9, R63, UR4, 0x2 ;  /* 0x000000043f097c11 */ /* 0x002fc6000f8e10ff */
[----:B------:R1:W-:Y:S01]  /*23c0*/  STS [R10], R17 ;  /* 0x000000110a007388 */ /* 0x0003e20000000800 */
[----:B--2---:R-:W-:-:S03]  /*23d0*/  LEA R8, R65, UR4, 0x2 ;  /* 0x0000000441087c11 */ /* 0x004fc6000f8e10ff */
[----:B------:R2:W-:Y:S01]  /*23e0*/  STS [R5], R18 ;  /* 0x0000001205007388 */ /* 0x0005e20000000800 */
[----:B0-----:R-:W-:-:S03]  /*23f0*/  LEA R11, R71, UR4, 0x2 ;  /* 0x00000004470b7c11 */ /* 0x001fc6000f8e10ff */
[----:B------:R0:W-:Y:S01]  /*2400*/  STS [R2], R19 ;  /* 0x0000001302007388 */ /* 0x0001e20000000800 */
[----:B-1----:R-:W-:-:S03]  /*2410*/  LEA R10, R69, UR4, 0x2 ;  /* 0x00000004450a7c11 */ /* 0x002fc6000f8e10ff */
[----:B------:R0:W-:Y:S01]  /*2420*/  STS [R3], R20 ;  /* 0x0000001403007388 */ /* 0x0001e20000000800 */
[----:B--2---:R-:W-:-:S03]  /*2430*/  LEA R5, R67, UR4, 0x2 ;  /* 0x0000000443057c11 */ /* 0x004fc6000f8e10ff */
[----:B------:R0:W-:Y:S04]  /*2440*/  STS [R4], R21 ;  /* 0x0000001504007388 */ /* 0x0001e80000000800 */
[----:B------:R0:W-:Y:S04]  /*2450*/  STS [R7], R22 ;  /* 0x0000001607007388 */ /* 0x0001e80000000800 */
[----:B------:R0:W-:Y:S04]  /*2460*/  STS [R6], R23 ;  /* 0x0000001706007388 */ /* 0x0001e80000000800 */
[----:B------:R0:W-:Y:S04]  /*2470*/  STS [R9], R24 ;  /* 0x0000001809007388 */ /* 0x0001e80000000800 */
[----:B------:R0:W-:Y:S04]  /*2480*/  STS [R8], R25 ;  /* 0x0000001908007388 */ /* 0x0001e80000000800 */
[----:B------:R0:W-:Y:S04]  /*2490*/  STS [R5], R26 ;  /* 0x0000001a05007388 */ /* 0x0001e80000000800 */
[----:B------:R0:W-:Y:S04]  /*24a0*/  STS [R10], R27 ;  /* 0x0000001b0a007388 */ /* 0x0001e80000000800 */
[----:B------:R0:W-:Y:S01]  /*24b0*/  STS [R11], R28 ;  /* 0x0000001c0b007388 */ /* 0x0001e20000000800 */
[----:B------:R-:W-:Y:S06]  /*24c0*/  BAR.SYNC.DEFER_BLOCKING 0x0 ;  /* 0x0000000000007b1d */ /* 0x000fec0000010000 */
[----:B------:R0:W1:Y:S04]  /*24d0*/  LDS R2, [R35] ;  /* 0x0000000023027984 */ /* 0x0000680000000800 */
[----:B------:R0:W2:Y:S04]  /*24e0*/  LDS R3, [R35+0x4] ;  /* 0x0000040023037984 */ /* 0x0000a80000000800 */
[----:B------:R0:W3:Y:S04]  /*24f0*/  LDS R12, [R35+0x8] ;  /* 0x00000800230c7984 */ /* 0x0000e80000000800 */
[----:B------:R0:W4:Y:S04]  /*2500*/  LDS R13, [R35+0xc] ;  /* 0x00000c00230d7984 */ /* 0x0001280000000800 */
[----:B------:R0:W0:Y:S04]  /*2510*/  LDS R14, [R35+0x10] ;  /* 0x00001000230e7984 */ /* 0x0000280000000800 */
        /* <DEDUP_REMOVED lines=13> */
[----:B------:R0:W0:Y:S01]  /*25f0*/  LDS R28, [R35+0x48] ;  /* 0x00004800231c7984 */ /* 0x0000220000000800 */
[----:B------:R-:W-:Y:S06]  /*2600*/  BAR.SYNC.DEFER_BLOCKING 0x0 ;  /* 0x0000000000007b1d */ /* 0x000fec0000010000 */
[----:B-1234-:R-:W-:Y:S05]  /*2610*/  BRA `(.L_x_220) ;  /* 0xffffffdc00f87947 */ /* 0x01efea000383ffff */
.L_x_219:
[----:B------:R-:W-:Y:S01]  /*2620*/  LEA R5, R5, UR4, 0x2 ;  /* 0x0000000405057c11 */ /* 0x000fe2000f8e10ff */
[----:B------:R-:W-:Y:S01]  /*2630*/  IMAD R35, R0, -0x48, R35 ;  /* 0xffffffb800237824 */ /* 0x000fe200078e0223 */
[----:B------:R-:W-:Y:S02]  /*2640*/  LEA R4, R7, UR4, 0x2 ;  /* 0x0000000407047c11 */ /* 0x000fe4000f8e10ff */
[----:B------:R-:W-:Y:S01]  /*2650*/  LEA R39, R39, UR4, 0x2 ;  /* 0x0000000427277c11 */ /* 0x000fe2000f8e10ff */
[----:B------:R0:W-:Y:S01]  /*2660*/  STS [R5], R2 ;  /* 0x0000000205007388 */ /* 0x0001e20000000800 */
[----:B------:R-:W-:Y:S02]  /*2670*/  LEA R6, R41, UR4, 0x2 ;  /* 0x0000000429067c11 */ /* 0x000fe4000f8e10ff */
[----:B------:R-:W-:Y:S01]  /*2680*/  LEA R43, R43, UR4, 0x2 ;  /* 0x000000042b2b7c11 */ /* 0x000fe2000f8e10ff */
[----:B------:R1:W-:Y:S01]  /*2690*/  STS [R4], R3 ;  /* 0x0000000304007388 */ /* 0x0003e20000000800 */
[----:B------:R-:W-:-:S02]  /*26a0*/  LEA R8, R45, UR4, 0x2 ;  /* 0x000000042d087c11 */ /* 0x000fc4000f8e10ff */
[----:B------:R-:W-:Y:S01]  /*26b0*/  LEA R47, R47, UR4, 0x2 ;  /* 0x000000042f2f7c11 */ /* 0x000fe2000f8e10ff */
[----:B------:R-:W-:Y:S01]  /*26c0*/  STS [R39], R12 ;  /* 0x0000000c27007388 */ /* 0x000fe20000000800 */
[----:B------:R-:W-:Y:S02]  /*26d0*/  LEA R10, R49, UR4, 0x2 ;  /* 0x00000004310a7c11 */ /* 0x000fe4000f8e10ff */
[----:B------:R-:W-:Y:S01]  /*26e0*/  LEA R51, R51, UR4, 0x2 ;  /* 0x0000000433337c11 */ /* 0x000fe2000f8e10ff */
[----:B------:R2:W-:Y:S01]  /*26f0*/  STS [R6], R13 ;  /* 0x0000000d06007388 */ /* 0x0005e20000000800 */
[----:B0-----:R-:W-:Y:S02]  /*2700*/  LEA R2, R53, UR4, 0x2 ;  /* 0x0000000435027c11 */ /* 0x001fe4000f8e10ff */
[----:B------:R-:W-:Y:S01]  /*2710*/  LEA R55, R55, UR4, 0x2 ;  /* 0x0000000437377c11 */ /* 0x000fe2000f8e10ff */
[----:B------:R-:W-:Y:S01]  /*2720*/  STS [R43], R14 ;  /* 0x0000000e2b007388 */ /* 0x000fe20000000800 */
[----:B-1----:R-:W-:-:S02]  /*2730*/  LEA R4, R57, UR4, 0x2 ;  /* 0x0000000439047c11 */ /* 0x002fc4000f8e10ff */
[----:B------:R-:W-:Y:S01]  /*2740*/  LEA R59, R59, UR4, 0x2 ;  /* 0x000000043b3b7c11 */ /* 0x000fe2000f8e10ff */
[----:B------:R0:W-:Y:S01]  /*2750*/  STS [R8], R15 ;  /* 0x0000000f08007388 */ /* 0x0001e20000000800 */
[----:B------:R-:W-:Y:S02]  /*2760*/  LEA R63, R63, UR4, 0x2 ;  /* 0x000000043f3f7c11 */ /* 0x000fe4000f8e10ff */
[----:B--2---:R-:W-:Y:S01]  /*2770*/  LEA R6, R61, UR4, 0x2 ;  /* 0x000000043d067c11 */ /* 0x004fe2000f8e10ff */
[----:B------:R-:W-:Y:S01]  /*2780*/  STS [R47], R16 ;  /* 0x000000102f007388 */ /* 0x000fe20000000800 */
[----:B------:R-:W-:Y:S02]  /*2790*/  LEA R67, R67, UR4, 0x2 ;  /* 0x0000000443437c11 */ /* 0x000fe4000f8e10ff */
[----:B------:R-:W-:Y:S01]  /*27a0*/  LEA R71, R71, UR4, 0x2 ;  /* 0x0000000447477c11 */ /* 0x000fe2000f8e10ff */
[----:B------:R1:W-:Y:S01]  /*27b0*/  STS [R10], R17 ;  /* 0x000000110a007388 */ /* 0x0003e20000000800 */
[----:B0-----:R-:W-:-:S03]  /*27c0*/  LEA R8, R65, UR4, 0x2 ;  /* 0x0000000441087c11 */ /* 0x001fc6000f8e10ff */
[----:B------:R-:W-:Y:S04]  /*27d0*/  STS [R51], R18 ;  /* 0x0000001233007388 */ /* 0x000fe80000000800 */
[----:B------:R0:W-:Y:S01]  /*27e0*/  STS [R2], R19 ;  /* 0x0000001302007388 */ /* 0x0001e20000000800 */
[----:B-1----:R-:W-:Y:S01]  /*27f0*/  LEA R10, R69, UR4, 0x2 ;  /* 0x00000004450a7c11 */ /* 0x002fe2000f8e10ff */
[----:B------:R-:W1:Y:S02]  /*2800*/  LDCU.64 UR4, c[0x0][0x3a0] ;  /* 0x00007400ff0477ac */ /* 0x000e640008000a00 */
[----:B------:R-:W-:Y:S04]  /*2810*/  STS [R55], R20 ;  /* 0x0000001437007388 */ /* 0x000fe80000000800 */
[----:B------:R2:W-:Y:S01]  /*2820*/  STS [R4], R21 ;  /* 0x0000001504007388 */ /* 0x0005e20000000800 */
[----:B0-----:R-:W0:Y:S03]  /*2830*/  LDC.64 R2, c[0x0][0x388] ;  /* 0x0000e200ff027b82 */ /* 0x001e260000000a00 */
[----:B------:R-:W-:Y:S04]  /*2840*/  STS [R59], R22 ;  /* 0x000000163b007388 */ /* 0x000fe80000000800 */
[----:B------:R3:W-:Y:S01]  /*2850*/  STS [R6], R23 ;  /* 0x0000001706007388 */ /* 0x0007e20000000800 */
[----:B--2---:R-:W-:-:S03]  /*2860*/  VIADD R4, R0, 0x100 ;  /* 0x0000010000047836 */ /* 0x004fc60000000000 */
[----:B------:R-:W-:Y:S02]  /*2870*/  STS [R63], R24 ;  /* 0x000000183f007388 */ /* 0x000fe40000000800 */
[----:B-1----:R-:W-:Y:S02]  /*2880*/  ISETP.GE.U32.AND P3, PT, R4, UR4, PT ;  /* 0x0000000404007c0c */ /* 0x002fe4000bf66070 */
[----:B------:R1:W-:Y:S01]  /*2890*/  STS [R8], R25 ;  /* 0x0000001908007388 */ /* 0x0003e20000000800 */
[C---:B------:R-:W-:Y:S02]  /*28a0*/  VIADD R4, R0.reuse, 0x200 ;  /* 0x0000020000047836 */ /* 0x040fe40000000000 */
[----:B---3--:R-:W-:Y:S01]  /*28b0*/  VIADD R6, R0, 0x300 ;  /* 0x0000030000067836 */ /* 0x008fe20000000000 */
[----:B------:R-:W-:Y:S01]  /*28c0*/  STS [R67], R26 ;  /* 0x0000001a43007388 */ /* 0x000fe20000000800 */
[----:B------:R-:W-:Y:S02]  /*28d0*/  ISETP.GE.U32.AND.EX P3, PT, RZ, UR5, PT, P3 ;  /* 0x00000005ff007c0c */ /* 0x000fe4000bf66130 */
[----:B------:R-:W-:Y:S01]  /*28e0*/  ISETP.GE.U32.AND P4, PT, R4, UR4, PT ;  /* 0x0000000404007c0c */ /* 0x000fe2000bf86070 */
[----:B------:R2:W-:Y:S01]  /*28f0*/  STS [R10], R27 ;  /* 0x0000001b0a007388 */ /* 0x0005e20000000800 */
[----:B------:R-:W-:Y:S01]  /*2900*/  ISETP.GE.U32.AND P1, PT, R6, UR4, PT ;  /* 0x0000000406007c0c */ /* 0x000fe2000bf26070 */
[C---:B0-----:R-:W-:Y:S01]  /*2910*/  IMAD.WIDE.U32 R2, R0.reuse, 0x4, R2 ;  /* 0x0000000400027825 */ /* 0x041fe200078e0002 */
[C---:B-1----:R-:W-:Y:S01]  /*2920*/  LOP3.LUT R8, R0.reuse, 0x400, RZ, 0xfc, !PT ;  /* 0x0000040000087812 */ /* 0x042fe200078efcff */
[----:B------:R-:W-:Y:S01]  /*2930*/  STS [R71], R28 ;  /* 0x0000001c47007388 */ /* 0x000fe20000000800 */
[----:B------:R-:W-:Y:S01]  /*2940*/  BAR.SYNC.DEFER_BLOCKING 0x0 ;  /* 0x0000000000007b1d */ /* 0x000fe20000010000 */
[----:B------:R-:W-:Y:S01]  /*2950*/  ISETP.GE.U32.AND.EX P1, PT, RZ, UR5, PT, P1 ;  /* 0x00000005ff007c0c */ /* 0x000fe2000bf26110 */
[----:B--2---:R-:W-:Y:S01]  /*2960*/  VIADD R10, R0, 0x500 ;  /* 0x00000500000a7836 */ /* 0x004fe20000000000 */
[----:B------:R-:W-:Y:S01]  /*2970*/  ISETP.GE.U32.AND P6, PT, R8, UR4, PT ;  /* 0x0000000408007c0c */ /* 0x000fe2000bfc6070 */
[C---:B------:R-:W-:Y:S01]  /*2980*/  VIADD R4, R0.reuse, 0x600 ;  /* 0x0000060000047836 */ /* 0x040fe20000000000 */
[----:B------:R-:W-:Y:S01]  /*2990*/  ISETP.GE.U32.AND.EX P4, PT, RZ, UR5, PT, P4 ;  /* 0x00000005ff007c0c */ /* 0x000fe2000bf86140 */
[----:B------:R-:W-:Y:S01]  /*29a0*/  VIADD R6, R0, 0x700 ;  /* 0x0000070000067836 */ /* 0x000fe20000000000 */
[----:B------:R-:W-:-:S02]  /*29b0*/  ISETP.GE.U32.AND P0, PT, R10, UR4, PT ;  /* 0x000000040a007c0c */ /* 0x000fc4000bf06070 */
[----:B------:R-:W-:Y:S02]  /*29c0*/  ISETP.GE.U32.AND.EX P6, PT, RZ, UR5, PT, P6 ;  /* 0x00000005ff007c0c */ /* 0x000fe4000bfc6160 */
[----:B------:R-:W-:Y:S02]  /*29d0*/  ISETP.GE.U32.AND.EX P0, PT, RZ, UR5, PT, P0 ;  /* 0x00000005ff007c0c */ /* 0x000fe4000bf06100 */
[----:B------:R-:W-:Y:S02]  /*29e0*/  ISETP.GE.U32.AND P5, PT, R4, UR4, PT ;  /* 0x0000000404007c0c */ /* 0x000fe4000bfa6070 */
[----:B------:R-:W-:Y:S02]  /*29f0*/  LOP3.LUT R4, R0, 0x800, RZ, 0xfc, !PT ;  /* 0x0000080000047812 */ /* 0x000fe400078efcff */
[----:B------:R-:W-:Y:S01]  /*2a00*/  ISETP.GE.U32.AND P2, PT, R6, UR4, PT ;  /* 0x0000000406007c0c */ /* 0x000fe2000bf46070 */
[----:B------:R-:W-:Y:S01]  /*2a10*/  VIADD R6, R0, 0x900 ;  /* 0x0000090000067836 */ /* 0x000fe20000000000 */
[----:B------:R-:W-:-:S02]  /*2a20*/  ISETP.GE.U32.AND.EX P5, PT, RZ, UR5, PT, P5 ;  /* 0x00000005ff007c0c */ /* 0x000fc4000bfa6150 */
[----:B------:R-:W-:Y:S01]  /*2a30*/  ISETP.GE.U32.AND.EX P2, PT, RZ, UR5, PT, P2 ;  /* 0x00000005ff007c0c */ /* 0x000fe2000bf46120 */
[----:B------:R-:W0:Y:S04]  /*2a40*/  LDS R5, [R35+0x400] ;  /* 0x0004000023057984 */ /* 0x000e280000000800 */
[----:B------:R-:W1:Y:S04]  /*2a50*/  LDS R9, [R35+0xc00] ;  /* 0x000c000023097984 */ /* 0x000e680000000800 */
        /* <DEDUP_REMOVED lines=8> */
[----:B0-----:R-:W-:Y:S01]  /*2ae0*/  @!P3 STG.E desc[UR10][R2.64+0x400], R5 ;  /* 0x000400050200b986 */ /* 0x001fe2000c10190a */
[----:B------:R-:W-:Y:S01]  /*2af0*/  ISETP.GE.U32.AND P3, PT, R4, UR4, PT ;  /* 0x0000000404007c0c */ /* 0x000fe2000bf66070 */
[----:B------:R-:W-:-:S02]  /*2b00*/  VIADD R4, R0, 0xa00 ;  /* 0x00000a0000047836 */ /* 0x000fc40000000000 */
[----:B------:R-:W0:Y:S01]  /*2b10*/  LDS R25, [R35+0x2c00] ;  /* 0x002c000023197984 */ /* 0x000e220000000800 */
[----:B------:R-:W-:-:S03]  /*2b20*/  ISETP.GE.U32.AND.EX P3, PT, RZ, UR5, PT, P3 ;  /* 0x00000005ff007c0c */ /* 0x000fc6000bf66130 */
[----:B-1----:R-:W-:Y:S01]  /*2b30*/  @!P1 STG.E desc[UR10][R2.64+0xc00], R9 ;  /* 0x000c000902009986 */ /* 0x002fe2000c10190a */
[----:B------:R-:W-:-:S03]  /*2b40*/  ISETP.GE.U32.AND P1, PT, R0, UR4, PT ;  /* 0x0000000400007c0c */ /* 0x000fc6000bf26070 */
[----:B------:R-:W1:Y:S04]  /*2b50*/  LDS R5, [R35+0x3000] ;  /* 0x0030000023057984 */ /* 0x000e680000000800 */
[----:B--2---:R-:W-:Y:S01]  /*2b60*/  @!P0 STG.E desc[UR10][R2.64+0x1400], R13 ;  /* 0x0014000d02008986 */ /* 0x004fe2000c10190a */
[----:B------:R-:W-:-:S03]  /*2b70*/  ISETP.GE.U32.AND.EX P0, PT, RZ, UR5, PT, P1 ;  /* 0x00000005ff007c0c */ /* 0x000fc6000bf06110 */
[----:B---3--:R-:W-:Y:S01]  /*2b80*/  @!P6 STG.E desc[UR10][R2.64+0x1000], R11 ;  /* 0x0010000b0200e986 */ /* 0x008fe2000c10190a */
[----:B------:R-:W-:Y:S01]  /*2b90*/  ISETP.GE.U32.AND P6, PT, R4, UR4, PT ;  /* 0x0000000404007c0c */ /* 0x000fe2000bfc6070 */
[----:B------:R-:W-:Y:S02]  /*2ba0*/  VIADD R4, R0, 0xb00 ;  /* 0x00000b0000047836 */ /* 0x000fe40000000000 */
[----:B----4-:R-:W-:Y:S01]  /*2bb0*/  @!P4 STG.E desc[UR10][R2.64+0x800], R7 ;  /* 0x000800070200c986 */ /* 0x010fe2000c10190a */
[----:B------:R-:W-:Y:S01]  /*2bc0*/  ISETP.GE.U32.AND P4, PT, R6, UR4, PT ;  /* 0x0000000406007c0c */ /* 0x000fe2000bf86070 */
[----:B------:R-:W-:Y:S01]  /*2bd0*/  VIADD R6, R0, 0xe00 ;  /* 0x00000e0000067836 */ /* 0x000fe20000000000 */
[----:B------:R-:W-:Y:S01]  /*2be0*/  ISETP.GE.U32.AND P1, PT, R4, UR4, PT ;  /* 0x0000000404007c0c */ /* 0x000fe2000bf26070 */
[----:B------:R-:W2:Y:S01]  /*2bf0*/  LDS R7, [R35+0x3400] ;  /* 0x0034000023077984 */ /* 0x000ea20000000800 */
[----:B------:R-:W-:Y:S02]  /*2c00*/  LOP3.LUT R4, R0, 0xc00, RZ, 0xfc, !PT ;  /* 0x00000c0000047812 */ /* 0x000fe400078efcff */
[----:B------:R-:W-:Y:S01]  /*2c10*/  ISETP.GE.U32.AND.EX P4, PT, RZ, UR5, PT, P4 ;  /* 0x00000005ff007c0c */ /* 0x000fe2000bf86140 */
[----:B------:R-:W3:Y:S01]  /*2c20*/  LDS R9, [R35+0x3800] ;  /* 0x0038000023097984 */ /* 0x000ee20000000800 */
[----:B------:R-:W-:-:S03]  /*2c30*/  ISETP.GE.U32.AND.EX P6, PT, RZ, UR5, PT, P6 ;  /* 0x00000005ff007c0c */ /* 0x000fc6000bfc6160 */
[----:B------:R-:W-:Y:S04]  /*2c40*/  LDS R11, [R35+0x3c00] ;  /* 0x003c0000230b7984 */ /* 0x000fe80000000800 */
[----:B------:R-:W-:Y:S04]  /*2c50*/  LDS R13, [R35+0x4000] ;  /* 0x00400000230d7984 */ /* 0x000fe80000000800 */
[----:B------:R-:W-:Y:S04]  /*2c60*/  LDS R27, [R35+0x4400] ;  /* 0x00440000231b7984 */ /* 0x000fe80000000800 */
[----:B------:R-:W4:Y:S04]  /*2c70*/  @!P0 LDS R29, [R35] ;  /* 0x00000000231d8984 */ /* 0x000f280000000800 */
[----:B-----5:R0:W-:Y:S01]  /*2c80*/  @!P5 STG.E desc[UR10][R2.64+0x1800], R15 ;  /* 0x0018000f0200d986 */ /* 0x0201e2000c10190a */
[----:B------:R-:W-:Y:S01]  /*2c90*/  ISETP.GE.U32.AND P5, PT, R4, UR4, PT ;  /* 0x0000000404007c0c */ /* 0x000fe2000bfa6070 */
[----:B------:R-:W-:-:S02]  /*2ca0*/  VIADD R4, R0, 0xd00 ;  /* 0x00000d0000047836 */ /* 0x000fc40000000000 */
[----:B------:R0:W-:Y:S01]  /*2cb0*/  @!P2 STG.E desc[UR10][R2.64+0x1c00], R17 ;  /* 0x001c00110200a986 */ /* 0x0001e2000c10190a */
[----:B------:R-:W-:Y:S02]  /*2cc0*/  ISETP.GE.U32.AND.EX P2, PT, RZ, UR5, PT, P1 ;  /* 0x00000005ff007c0c */ /* 0x000fe4000bf46110 */
[----:B------:R-:W-:Y:S01]  /*2cd0*/  ISETP.GE.U32.AND.EX P5, PT, RZ, UR5, PT, P5 ;  /* 0x00000005ff007c0c */ /* 0x000fe2000bfa6150 */
[----:B------:R0:W-:Y:S01]  /*2ce0*/  @!P3 STG.E desc[UR10][R2.64+0x2000], R19 ;  /* 0x002000130200b986 */ /* 0x0001e2000c10190a */
[----:B------:R-:W-:Y:S01]  /*2cf0*/  ISETP.GE.U32.AND P1, PT, R4, UR4, PT ;  /* 0x0000000404007c0c */ /* 0x000fe2000bf26070 */
[----:B------:R-:W-:Y:S01]  /*2d00*/  VIADD R4, R0, 0xf00 ;  /* 0x00000f0000047836 */ /* 0x000fe20000000000 */
[----:B------:R-:W-:Y:S01]  /*2d10*/  ISETP.GE.U32.AND P3, PT, R6, UR4, PT ;  /* 0x0000000406007c0c */ /* 0x000fe2000bf66070 */
[----:B------:R1:W-:Y:S01]  /*2d20*/  @!P4 STG.E desc[UR10][R2.64+0x2400], R21 ;  /* 0x002400150200c986 */ /* 0x0003e2000c10190a */
[----:B------:R-:W-:Y:S01]  /*2d30*/  VIADD R6, R0, 0x1100 ;  /* 0x0000110000067836 */ /* 0x000fe20000000000 */
[----:B------:R-:W-:-:S02]  /*2d40*/  ISETP.GE.U32.AND.EX P1, PT, RZ, UR5, PT, P1 ;  /* 0x00000005ff007c0c */ /* 0x000fc4000bf26110 */
[----:B------:R-:W-:Y:S01]  /*2d50*/  ISETP.GE.U32.AND P4, PT, R4, UR4, PT ;  /* 0x0000000404007c0c */ /* 0x000fe2000bf86070 */
[----:B------:R2:W-:Y:S01]  /*2d60*/  @!P6 STG.E desc[UR10][R2.64+0x2800], R23 ;  /* 0x002800170200e986 */ /* 0x0005e2000c10190a */
[C---:B------:R-:W-:Y:S01]  /*2d70*/  LOP3.LUT R4, R0.reuse, 0x1000, RZ, 0xfc, !PT ;  /* 0x0000100000047812 */ /* 0x040fe200078efcff */
[----:B------:R-:W-:Y:S01]  /*2d80*/  VIADD R0, R0, 0x1200 ;  /* 0x0000120000007836 */ /* 0x000fe20000000000 */
[----:B------:R-:W-:Y:S01]  /*2d90*/  ISETP.GE.U32.AND.EX P3, PT, RZ, UR5, PT, P3 ;  /* 0x00000005ff007c0c */ /* 0x000fe2000bf66130 */
[----:B0-----:R0:W-:Y:S01]  /*2da0*/  @!P2 STG.E desc[UR10][R2.64+0x2c00], R25 ;  /* 0x002c00190200a986 */ /* 0x0011e2000c10190a */
[----:B------:R-:W-:Y:S02]  /*2db0*/  ISETP.GE.U32.AND P6, PT, R4, UR4, PT ;  /* 0x0000000404007c0c */ /* 0x000fe4000bfc6070 */
[----:B------:R-:W-:Y:S01]  /*2dc0*/  ISETP.GE.U32.AND P2, PT, R6, UR4, PT ;  /* 0x0000000406007c0c */ /* 0x000fe2000bf46070 */
[----:B-1----:R0:W-:Y:S01]  /*2dd0*/  @!P5 STG.E desc[UR10][R2.64+0x3000], R5 ;  /* 0x003000050200d986 */ /* 0x0021e2000c10190a */
[----:B------:R-:W-:-:S02]  /*2de0*/  ISETP.GE.U32.AND P5, PT, R0, UR4, PT ;  /* 0x0000000400007c0c */ /* 0x000fc4000bfa6070 */
[----:B------:R-:W-:Y:S01]  /*2df0*/  ISETP.GE.U32.AND.EX P4, PT, RZ, UR5, PT, P4 ;  /* 0x00000005ff007c0c */ /* 0x000fe2000bf86140 */
[----:B--2---:R0:W-:Y:S01]  /*2e00*/  @!P1 STG.E desc[UR10][R2.64+0x3400], R7 ;  /* 0x0034000702009986 */ /* 0x0041e2000c10190a */
[----:B------:R-:W-:Y:S02]  /*2e10*/  ISETP.GE.U32.AND.EX P6, PT, RZ, UR5, PT, P6 ;  /* 0x00000005ff007c0c */ /* 0x000fe4000bfc6160 */
[----:B------:R-:W-:Y:S01]  /*2e20*/  ISETP.GE.U32.AND.EX P2, PT, RZ, UR5, PT, P2 ;  /* 0x00000005ff007c0c */ /* 0x000fe2000bf46120 */
[----:B---3--:R0:W-:Y:S01]  /*2e30*/  @!P3 STG.E desc[UR10][R2.64+0x3800], R9 ;  /* 0x003800090200b986 */ /* 0x0081e2000c10190a */
[----:B------:R-:W-:-:S03]  /*2e40*/  ISETP.GE.U32.AND.EX P5, PT, RZ, UR5, PT, P5 ;  /* 0x00000005ff007c0c */ /* 0x000fc6000bfa6150 */
[----:B----4-:R0:W-:Y:S04]  /*2e50*/  @!P0 STG.E desc[UR10][R2.64], R29 ;  /* 0x0000001d02008986 */ /* 0x0101e8000c10190a */
[----:B------:R0:W-:Y:S04]  /*2e60*/  @!P4 STG.E desc[UR10][R2.64+0x3c00], R11 ;  /* 0x003c000b0200c986 */ /* 0x0001e8000c10190a */
[----:B------:R0:W-:Y:S04]  /*2e70*/  @!P6 STG.E desc[UR10][R2.64+0x4000], R13 ;  /* 0x0040000d0200e986 */ /* 0x0001e8000c10190a */
[----:B------:R0:W-:Y:S01]  /*2e80*/  @!P2 STG.E desc[UR10][R2.64+0x4400], R27 ;  /* 0x0044001b0200a986 */ /* 0x0001e2000c10190a */
[----:B------:R-:W-:Y:S05]  /*2e90*/  @P5 EXIT ;  /* 0x000000000000594d */ /* 0x000fea0003800000 */
[----:B------:R-:W1:Y:S04]  /*2ea0*/  LDS R35, [R35+0x4800] ;  /* 0x0048000023237984 */ /* 0x000e680000000800 */
[----:B-1----:R-:W-:Y:S01]  /*2eb0*/  STG.E desc[UR10][R2.64+0x4800], R35 ;  /* 0x0048002302007986 */ /* 0x002fe2000c10190a */
[----:B------:R-:W-:Y:S05]  /*2ec0*/  EXIT ;  /* 0x000000000000794d */ /* 0x000fea0003800000 */
.L_x_221:
        /* <DEDUP_REMOVED lines=11> */
.L_x_406:


//--------------------- .text._ZN3cub18CUB_300001_SM_10006detail10merge_sort26DeviceMergeSortMergeKernelINS2_10policy_hubIN6thrust24THRUST_300001_SM_1000_NS6detail15normal_iteratorINS6_10device_ptrI9SortTupleEEEEE9Policy600ESC_PNS0_8NullTypeESC_SG_mN4cuda3std3__44lessISA_EESA_SF_EEvbT2_T3_T4_PT6_PT7_T5_PSO_SO_NS1_7vsmem_tE --------------------------
	.section	.text._ZN3cub18CUB_300001_SM_10006detail10merge_sort26DeviceMergeSortMergeKernelINS2_10policy_hubIN6thrust24THRUST_300001_SM_1000_NS6detail15normal_iteratorINS6_10device_ptrI9SortTupleEEEEE9Policy600ESC_PNS0_8NullTypeESC_SG_mN4cuda3std3__44lessISA_EESA_SF_EEvbT2_T3_T4_PT6_PT7_T5_PSO_SO_NS1_7vsmem_tE,"ax",@progbits
	.align	128
        .global         _ZN3cub18CUB_300001_SM_10006detail10merge_sort26DeviceMergeSortMergeKernelINS2_10policy_hubIN6thrust24THRUST_300001_SM_1000_NS6detail15normal_iteratorINS6_10device_ptrI9SortTupleEEEEE9Policy600ESC_PNS0_8NullTypeESC_SG_mN4cuda3std3__44lessISA_EESA_SF_EEvbT2_T3_T4_PT6_PT7_T5_PSO_SO_NS1_7vsmem_tE
        .type           _ZN3cub18CUB_300001_SM_10006detail10merge_sort26DeviceMergeSortMergeKernelINS2_10policy_hubIN6thrust24THRUST_300001_SM_1000_NS6detail15normal_iteratorINS6_10device_ptrI9SortTupleEEEEE9Policy600ESC_PNS0_8NullTypeESC_SG_mN4cuda3std3__44lessISA_EESA_SF_EEvbT2_T3_T4_PT6_PT7_T5_PSO_SO_NS1_7vsmem_tE,@function
        .size           _ZN3cub18CUB_300001_SM_10006detail10merge_sort26DeviceMergeSortMergeKernelINS2_10policy_hubIN6thrust24THRUST_300001_SM_1000_NS6detail15normal_iteratorINS6_10device_ptrI9SortTupleEEEEE9Policy600ESC_PNS0_8NullTypeESC_SG_mN4cuda3std3__44lessISA_EESA_SF_EEvbT2_T3_T4_PT6_PT7_T5_PSO_SO_NS1_7vsmem_tE,(.L_x_407 - _ZN3cub18CUB_300001_SM_10006detail10merge_sort26DeviceMergeSortMergeKernelINS2_10policy_hubIN6thrust24THRUST_300001_SM_1000_NS6detail15normal_iteratorINS6_10device_ptrI9SortTupleEEEEE9Policy600ESC_PNS0_8NullTypeESC_SG_mN4cuda3std3__44lessISA_EESA_SF_EEvbT2_T3_T4_PT6_PT7_T5_PSO_SO_NS1_7vsmem_tE)
        .other          _ZN3cub18CUB_300001_SM_10006detail10merge_sort26DeviceMergeSortMergeKernelINS2_10policy_hubIN6thrust24THRUST_300001_SM_1000_NS6detail15normal_iteratorINS6_10device_ptrI9SortTupleEEEEE9Policy600ESC_PNS0_8NullTypeESC_SG_mN4cuda3std3__44lessISA_EESA_SF_EEvbT2_T3_T4_PT6_PT7_T5_PSO_SO_NS1_7vsmem_tE,@"STO_CUDA_ENTRY STV_DEFAULT"
_ZN3cub18CUB_300001_SM_10006detail10merge_sort26DeviceMergeSortMergeKernelINS2_10policy_hubIN6thrust24THRUST_300001_SM_1000_NS6detail15normal_iteratorINS6_10device_ptrI9SortTupleEEEEE9Policy600ESC_PNS0_8NullTypeESC_SG_mN4cuda3std3__44lessISA_EESA_SF_EEvbT2_T3_T4_PT6_PT7_T5_PSO_SO_NS1_7vsmem_tE:
.text._ZN3cub18CUB_300001_SM_10006detail10merge_sort26DeviceMergeSortMergeKernelINS2_10policy_hubIN6thrust24THRUST_300001_SM_1000_NS6detail15normal_iteratorINS6_10device_ptrI9SortTupleEEEEE9Policy600ESC_PNS0_8NullTypeESC_SG_mN4cuda3std3__44lessISA_EESA_SF_EEvbT2_T3_T4_PT6_PT7_T5_PSO_SO_NS1_7vsmem_tE:
[----:B------:R-:W-:Y:S01]  /*0000*/  LDC R1, c[0x0][0x37c] ;  /* 0x0000df00ff017b82 */ /* 0x000fe20000000800 */
[----:B------:R-:W0:Y:S01]  /*0010*/  S2R R2, SR_CTAID.X ;  /* 0x0000000000027919 */ /* 0x000e220000002500 */
[----:B------:R-:W1:Y:S06]  /*0020*/  LDCU UR4, c[0x0][0x370] ;  /* 0x00006e00ff0477ac */ /* 0x000e6c0008000800 */
[----:B------:R-:W2:Y:S01]  /*0030*/  LDC.64 R4, c[0x0][0x3c0] ;  /* 0x0000f000ff047b82 */ /* 0x000ea20000000a00 */
[----:B------:R-:W3:Y:S01]  /*0040*/  S2R R0, SR_TID.X ;  /* 0x0000000000007919 */ /* 0x000ee20000002100 */
[----:B------:R-:W4:Y:S01]  /*0050*/  LDCU.64 UR6, c[0x0][0x358] ;  /* 0x00006b00ff0677ac */ /* 0x000f220008000a00 */
[----:B-1----:R-:W-:-:S06]  /*0060*/  UIADD3 UR4, UPT, UPT, UR4, -0x1, URZ ;  /* 0xffffffff04047890 */ /* 0x002fcc000fffe0ff */
[----:B0-----:R-:W-:-:S13]  /*0070*/  ISETP.GE.U32.AND P0, PT, R2, UR4, PT ;  /* 0x0000000402007c0c */ /* 0x001fda000bf06070 */
[----:B---34-:R-:W-:Y:S05]  /*0080*/  @P0 BRA `(.L_x_222) ;  /* 0x0000001800800947 */ /* 0x018fea0003800000 */
[----:B------:R-:W0:Y:S01]  /*0090*/  LDC.64 R12, c[0x0][0x3b8] ;  /* 0x0000ee00ff0c7b82 */ /* 0x000e220000000a00 */
[----:B--2---:R-:W-:-:S07]  /*00a0*/  IADD3 R21, P3, PT, RZ, -R4, RZ ;  /* 0x80000004ff157210 */ /* 0x004fce0007f7e0ff */
[----:B------:R-:W1:Y:S01]  /*00b0*/  LDC.64 R10, c[0x0][0x398] ;  /* 0x0000e600ff0a7b82 */ /* 0x000e620000000a00 */
[----:B------:R-:W-:Y:S01]  /*00c0*/  IMAD.WIDE.U32 R16, R4, 0x100, RZ ;  /* 0x0000010004107825 */ /* 0x000fe200078e00ff */
[----:B------:R-:W2:Y:S01]  /*00d0*/  LDCU.U8 UR4, c[0x0][0x380] ;  /* 0x00007000ff0477ac */ /* 0x000ea20008000000 */
[----:B0-----:R-:W-:-:S04]  /*00e0*/  LEA R12, P0, R2, R12, 0x3 ;  /* 0x0000000c020c7211 */ /* 0x001fc800078018ff */
[----:B------:R-:W-:-:S05]  /*00f0*/  LEA.HI.X R13, R2, R13, RZ, 0x3, P0 ;  /* 0x0000000d020d7211 */ /* 0x000fca00000f1cff */
[----:B------:R-:W3:Y:S04]  /*0100*/  LDG.E.64 R14, desc[UR6][R12.64+0x8] ;  /* 0x000008060c0e7981 */ /* 0x000ee8000c1e1b00 */
[----:B------:R0:W4:Y:S01]  /*0110*/  LDG.E.64 R6, desc[UR6][R12.64] ;  /* 0x000000060c067981 */ /* 0x000122000c1e1b00 */
[-C--:B------:R-:W-:Y:S01]  /*0120*/  LOP3.LUT R19, R21, R2.reuse, RZ, 0xc0, !PT ;  /* 0x0000000215137212 */ /* 0x080fe200078ec0ff */
[----:B------:R-:W-:Y:S01]  /*0130*/  IMAD.SHL.U32 R3, R5, 0x100, RZ ;  /* 0x0000010005037824 */ /* 0x000fe200078e00ff */
[----:B------:R-:W-:Y:S01]  /*0140*/  LOP3.LUT R4, R21, R2, RZ, 0xfc, !PT ;  /* 0x0000000215047212 */ /* 0x000fe200078efcff */
[----:B--2---:R-:W-:Y:S01]  /*0150*/  UPRMT UR4, UR4, 0x8880, URZ ;  /* 0x0000888004047896 */ /* 0x004fe200080000ff */
[C---:B------:R-:W-:Y:S01]  /*0160*/  SHF.L.U64.HI R8, R19.reuse, 0x9, RZ ;  /* 0x0000000913087819 */ /* 0x040fe200000102ff */
[----:B------:R-:W-:Y:S01]  /*0170*/  IMAD.SHL.U32 R9, R19, 0x200, RZ ;  /* 0x0000020013097824 */ /* 0x000fe200078e00ff */
[----:B------:R-:W-:Y:S01]  /*0180*/  ISETP.NE.U32.AND P1, PT, R4, -0x1, PT ;  /* 0xffffffff0400780c */ /* 0x000fe20003f25070 */
[----:B------:R-:W-:Y:S01]  /*0190*/  IMAD.IADD R3, R17, 0x1, R3 ;  /* 0x0000000111037824 */ /* 0x000fe200078e0203 */
[----:B------:R-:W-:Y:S01]  /*01a0*/  IADD3 R4, P2, PT, R2, -R19, RZ ;  /* 0x8000001302047210 */ /* 0x000fe20007f5e0ff */
[----:B------:R-:W-:Y:S01]  /*01b0*/  UISETP.NE.AND UP0, UPT, UR4, URZ, UPT ;  /* 0x000000ff0400728c */ /* 0x000fe2000bf05270 */
[----:B-1----:R-:W-:Y:S01]  /*01c0*/  IADD3 R17, P4, PT, -R9, R10, RZ ;  /* 0x0000000a09117210 */ /* 0x002fe20007f9e1ff */
[----:B------:R-:W-:Y:S01]  /*01d0*/  ACQBULK ;  /* 0x000000000000782e */ /* 0x000fe20000000000 */
[----:B0-----:R-:W-:Y:S01]  /*01e0*/  LOP3.LUT R12, R16, 0xfffffe00, RZ, 0xc0, !PT ;  /* 0xfffffe00100c7812 */ /* 0x001fe200078ec0ff */
[----:B------:R-:W-:-:S02]  /*01f0*/  IMAD.X R13, RZ, RZ, -0x1, P2 ;  /* 0xffffffffff0d7424 */ /* 0x000fc400010e06ff */
[----:B------:R-:W-:Y:S01]  /*0200*/  IMAD.X R18, R11, 0x1, ~R8, P4 ;  /* 0x000000010b127824 */ /* 0x000fe200020e0e08 */
[----:B------:R-:W-:Y:S01]  /*0210*/  ISETP.GT.U32.AND P2, PT, R17, R12, PT ;  /* 0x0000000c1100720c */ /* 0x000fe20003f44070 */
[----:B------:R-:W-:Y:S01]  /*0220*/  IMAD.MOV.U32 R11, RZ, RZ, 0x1ff ;  /* 0x000001ffff0b7424 */ /* 0x000fe200078e00ff */
[----:B------:R-:W-:Y:S02]  /*0230*/  SHF.L.U64.HI R10, R4, 0x9, R13 ;  /* 0x00000009040a7819 */ /* 0x000fe4000001020d */
[----:B---3--:R-:W-:-:S05]  /*0240*/  IADD3 R31, P0, PT, R14, -R9, RZ ;  /* 0x800000090e1f7210 */ /* 0x008fca0007f1e0ff */
[--C-:B------:R-:W-:Y:S01]  /*0250*/  IMAD.X R14, R15, 0x1, ~R8.reuse, P0 ;  /* 0x000000010f0e7824 */ /* 0x100fe200000e0e08 */
[----:B------:R-:W-:Y:S01]  /*0260*/  ISETP.NE.U32.AND P0, PT, R4, -0x1, PT ;  /* 0xffffffff0400780c */ /* 0x000fe20003f05070 */
[----:B------:R-:W-:Y:S01]  /*0270*/  IMAD.X R15, RZ, RZ, ~R5, P3 ;  /* 0x000000ffff0f7224 */ /* 0x000fe200018e0e05 */
[----:B----4-:R-:W-:Y:S01]  /*0280*/  IADD3 R20, P3, PT, R6, -R9, RZ ;  /* 0x8000000906147210 */ /* 0x010fe20007f7e0ff */
[----:B------:R-:W-:Y:S01]  /*0290*/  IMAD.SHL.U32 R5, R4, 0x200, RZ ;  /* 0x0000020004057824 */ /* 0x000fe200078e00ff */
[----:B------:R-:W-:Y:S02]  /*02a0*/  ISETP.NE.AND.EX P0, PT, R13, -0x1, PT, P0 ;  /* 0xffffffff0d00780c */ /* 0x000fe40003f05300 */
[----:B------:R-:W-:Y:S01]  /*02b0*/  ISETP.NE.AND.EX P1, PT, R15, -0x1, PT, P1 ;  /* 0xffffffff0f00780c */ /* 0x000fe20003f25310 */
[----:B------:R-:W-:Y:S01]  /*02c0*/  IMAD.X R13, R7, 0x1, ~R8, P3 ;  /* 0x00000001070d7824 */ /* 0x000fe200018e0e08 */
[----:B------:R-:W-:Y:S02]  /*02d0*/  SEL R4, R11, 0x200, !P0 ;  /* 0x000002000b047807 */ /* 0x000fe40004000000 */
[----:B------:R-:W-:-:S02]  /*02e0*/  ISETP.GT.U32.AND.EX P0, PT, R18, R3, PT, P2 ;  /* 0x000000031200720c */ /* 0x000fc40003f04120 */
[----:B------:R-:W-:Y:S02]  /*02f0*/  IADD3 R11, P2, PT, -R20, R5, RZ ;  /* 0x00000005140b7210 */ /* 0x000fe40007f5e1ff */
[----:B------:R-:W-:Y:S02]  /*0300*/  IADD3 R5, P3, P4, -R31, R4, R5 ;  /* 0x000000041f057210 */ /* 0x000fe40007c7e105 */
[-C--:B------:R-:W-:Y:S01]  /*0310*/  SEL R15, R17, R12.reuse, P0 ;  /* 0x0000000c110f7207 */ /* 0x080fe20000000000 */
[----:B------:R-:W-:Y:S01]  /*0320*/  IMAD.X R13, R10, 0x1, ~R13, P2 ;  /* 0x000000010a0d7824 */ /* 0x000fe200010e0e0d */
[----:B------:R-:W-:Y:S02]  /*0330*/  IADD3.X R4, PT, PT, ~R14, RZ, R10, P3, P4 ;  /* 0x000000ff0e047210 */ /* 0x000fe40001fe850a */
[----:B------:R-:W-:Y:S02]  /*0340*/  SEL R16, R18, R3, P0 ;  /* 0x0000000312107207 */ /* 0x000fe40000000000 */
[----:B------:R-:W-:-:S02]  /*0350*/  IADD3 R14, P0, PT, R15, -R12, RZ ;  /* 0x8000000c0f0e7210 */ /* 0x000fc40007f1e0ff */
[C---:B------:R-:W-:Y:S02]  /*0360*/  SEL R10, R12.reuse, R5, !P1 ;  /* 0x000000050c0a7207 */ /* 0x040fe40004800000 */
[----:B------:R-:W-:Y:S01]  /*0370*/  ISETP.LT.U32.AND P2, PT, R12, R17, PT ;  /* 0x000000110c00720c */ /* 0x000fe20003f41070 */
[----:B------:R-:W-:Y:S01]  /*0380*/  IMAD.X R16, R16, 0x1, ~R3, P0 ;  /* 0x0000000110107824 */ /* 0x000fe200000e0e03 */
[----:B------:R-:W-:Y:S02]  /*0390*/  SEL R4, R3, R4, !P1 ;  /* 0x0000000403047207 */ /* 0x000fe40004800000 */
[-C--:B------:R-:W-:Y:S02]  /*03a0*/  ISETP.LT.U32.AND P3, PT, R11, R14.reuse, PT ;  /* 0x0000000e0b00720c */ /* 0x080fe40003f61070 */
[----:B------:R-:W-:Y:S02]  /*03b0*/  ISETP.LT.U32.AND P0, PT, R10, R14, PT ;  /* 0x0000000e0a00720c */ /* 0x000fe40003f01070 */
[----:B------:R-:W-:-:S02]  /*03c0*/  ISETP.LT.U32.AND.EX P2, PT, R3, R18, PT, P2 ;  /* 0x000000120300720c */ /* 0x000fc40003f41120 */
[-C--:B------:R-:W-:Y:S02]  /*03d0*/  ISETP.LT.U32.AND.EX P3, PT, R13, R16.reuse, PT, P3 ;  /* 0x000000100d00720c */ /* 0x080fe40003f61130 */
[----:B------:R-:W-:Y:S02]  /*03e0*/  ISETP.LT.U32.AND.EX P0, PT, R4, R16, PT, P0 ;  /* 0x000000100400720c */ /* 0x000fe40003f01100 */
[----:B------:R-:W-:Y:S02]  /*03f0*/  @!P1 SEL R31, R12, R17, P2 ;  /* 0x000000110c1f9207 */ /* 0x000fe40001000000 */
[-C--:B------:R-:W-:Y:S02]  /*0400*/  SEL R11, R11, R14.reuse, P3 ;  /* 0x0000000e0b0b7207 */ /* 0x080fe40001800000 */
[----:B------:R-:W-:Y:S01]  /*0410*/  SEL R10, R10, R14, P0 ;  /* 0x0000000e0a0a7207 */ /* 0x000fe20000000000 */
[----:B------:R-:W-:Y:S01]  /*0420*/  IMAD.IADD R31, R31, 0x1, -R20 ;  /* 0x000000011f1f7824 */ /* 0x000fe200078e0a14 */
[----:B------:R-:W-:-:S03]  /*0430*/  SEL R13, R13, R16, P3 ;  /* 0x000000100d0d7207 */ /* 0x000fc60001800000 */
[----:B------:R-:W-:Y:S01]  /*0440*/  IMAD.IADD R10, R10, 0x1, -R11 ;  /* 0x000000010a0a7824 */ /* 0x000fe200078e0a0b */
[----:B------:R-:W-:Y:S06]  /*0450*/  BRA.U !UP0, `(.L_x_223) ;  /* 0x00000005080c7547 */ /* 0x000fec000b800000 */
[----:B------:R-:W0:Y:S01]  /*0460*/  LDC.64 R4, c[0x0][0x388] ;  /* 0x0000e200ff047b82 */ /* 0x000e220000000a00 */
[----:B------:R-:W-:Y:S01]  /*0470*/  IADD3 R12, P0, P1, R11, R9, R12 ;  /* 0x000000090b0c7210 */ /* 0x000fe2000791e00c */
[----:B------:R-:W-:Y:S01]  /*0480*/  IMAD.IADD R9, R0, 0x1, -R31 ;  /* 0x0000000100097824 */ /* 0x000fe200078e0a1f */
[----:B------:R-:W-:Y:S02]  /*0490*/  IADD3 R19, P2, PT, R6, R0, RZ ;  /* 0x0000000006137210 */ /* 0x000fe40007f5e0ff */
[----:B------:R-:W-:Y:S02]  /*04a0*/  IADD3.X R8, PT, PT, R13, R8, R3, P0, P1 ;  /* 0x000000080d087210 */ /* 0x000fe400007e2403 */
[----:B------:R-:W-:Y:S01]  /*04b0*/  IADD3 R21, P0, PT, R9, R12, RZ ;  /* 0x0000000c09157210 */ /* 0x000fe20007f1e0ff */
[----:B------:R-:W-:-:S03]  /*04c0*/  IMAD.X R6, RZ, RZ, R7, P2 ;  /* 0x000000ffff067224 */ /* 0x000fc600010e0607 */
[----:B------:R-:W-:Y:S01]  /*04d0*/  LEA.HI.X.SX32 R9, R9, R8, 0x1, P0 ;  /* 0x0000000809097211 */ /* 0x000fe200000f0eff */
[----:B------:R-:W-:Y:S01]  /*04e0*/  IMAD R3, R6, 0x18, RZ ;  /* 0x0000001806037824 */ /* 0x000fe200078e02ff */
[----:B------:R-:W-:-:S03]  /*04f0*/  ISETP.GE.AND P0, PT, R0, R31, PT ;  /* 0x0000001f0000720c */ /* 0x000fc60003f06270 */
[----:B------:R-:W-:Y:S02]  /*0500*/  IMAD R9, R9, 0x18, RZ ;  /* 0x0000001809097824 */ /* 0x000fe400078e02ff */
[----:B0-----:R-:W-:-:S04]  /*0510*/  IMAD.WIDE.U32 R18, R19, 0x18, R4 ;  /* 0x0000001813127825 */ /* 0x001fc800078e0004 */
[----:B------:R-:W-:-:S04]  /*0520*/  IMAD.WIDE.U32 R20, R21, 0x18, R4 ;  /* 0x0000001815147825 */ /* 0x000fc800078e0004 */
[----:B------:R-:W-:Y:S02]  /*0530*/  VIADD R4, R0, 0x100 ;  /* 0x0000010000047836 */ /* 0x000fe40000000000 */
[----:B------:R-:W-:Y:S02]  /*0540*/  IMAD.IADD R19, R19, 0x1, R3 ;  /* 0x0000000113137824 */ /* 0x000fe400078e0203 */
[----:B------:R-:W-:Y:S01]  /*0550*/  IMAD.IADD R21, R21, 0x1, R9 ;  /* 0x0000000115157824 */ /* 0x000fe200078e0209 */
[----:B------:R-:W-:Y:S02]  /*0560*/  ISETP.GE.AND P1, PT, R4, R31, PT ;  /* 0x0000001f0400720c */ /* 0x000fe40003f26270 */
[----:B------:R-:W2:Y:S04]  /*0570*/  @!P0 LDG.E R5, desc[UR6][R18.64+0x14] ;  /* 0x0000140612058981 */ /* 0x000ea8000c1e1900 */
[----:B------:R-:W3:Y:S04]  /*0580*/  @P0 LDG.E R24, desc[UR6][R20.64+0x14] ;  /* 0x0000140614180981 */ /* 0x000ee8000c1e1900 */
[----:B------:R-:W5:Y:S04]  /*0590*/  @!P0 LDG.E.64 R12, desc[UR6][R18.64] ;  /* 0x00000006120c8981 */ /* 0x000f68000c1e1b00 */
[----:B------:R-:W5:Y:S04]  /*05a0*/  @P1 LDG.E R15, desc[UR6][R20.64+0x1808] ;  /* 0x00180806140f1981 */ /* 0x000f68000c1e1900 */
[----:B------:R-:W5:Y:S04]  /*05b0*/  @P1 LDG.E.U8 R16, desc[UR6][R20.64+0x180c] ;  /* 0x00180c0614101981 */ /* 0x000f68000c1e1100 */
[----:B------:R-:W5:Y:S04]  /*05c0*/  @P1 LDG.E.64 R8, desc[UR6][R20.64+0x1800] ;  /* 0x0018000614081981 */ /* 0x000f68000c1e1b00 */
[----:B------:R-:W5:Y:S04]  /*05d0*/  @P1 LDG.E R6, desc[UR6][R20.64+0x1810] ;  /* 0x0018100614061981 */ /* 0x000f68000c1e1900 */
[----:B------:R-:W5:Y:S04]  /*05e0*/  @!P0 LDG.E R14, desc[UR6][R18.64+0x8] ;  /* 0x00000806120e8981 */ /* 0x000f68000c1e1900 */
[----:B------:R-:W5:Y:S04]  /*05f0*/  @!P0 LDG.E.U8 R3, desc[UR6][R18.64+0xc] ;  /* 0x00000c0612038981 */ /* 0x000f68000c1e1100 */
[----:B------:R-:W5:Y:S04]  /*0600*/  @!P0 LDG.E R4, desc[UR6][R18.64+0x10] ;  /* 0x0000100612048981 */ /* 0x000f68000c1e1900 */
[----:B------:R-:W4:Y:S04]  /*0610*/  @P1 LDG.E R7, desc[UR6][R20.64+0x1814] ;  /* 0x0018140614071981 */ /* 0x000f28000c1e1900 */
[----:B------:R-:W4:Y:S01]  /*0620*/  @!P1 LDG.E R25, desc[UR6][R18.64+0x1814] ;  /* 0x0018140612199981 */ /* 0x000f22000c1e1900 */
[----:B--2---:R-:W-:-:S02]  /*0630*/  @!P0 PRMT R11, R5, 0x7770, RZ ;  /* 0x00007770050b8816 */ /* 0x004fc400000000ff */
[C---:B------:R-:W-:Y:S02]  /*0640*/  @!P0 PRMT R22, R5.reuse, 0x7772, RZ ;  /* 0x0000777205168816 */ /* 0x040fe400000000ff */
[C---:B------:R-:W-:Y:S02]  /*0650*/  @!P0 PRMT R17, R5.reuse, 0x7771, RZ ;  /* 0x0000777105118816 */ /* 0x040fe400000000ff */
[----:B------:R-:W-:Y:S02]  /*0660*/  @!P0 PRMT R23, R5, 0x7773, RZ ;  /* 0x0000777305178816 */ /* 0x000fe400000000ff */
[----:B------:R-:W-:Y:S01]  /*0670*/  @!P0 PRMT R5, R11, 0x7610, R5 ;  /* 0x000076100b058816 */ /* 0x000fe20000000005 */
[----:B------:R-:W5:Y:S01]  /*0680*/  @P0 LDG.E.64 R12, desc[UR6][R20.64] ;  /* 0x00000006140c0981 */ /* 0x000f62000c1e1b00 */
[----:B------:R-:W-:-:S03]  /*0690*/  @!P0 PRMT R11, R22, 0x7610, R11 ;  /* 0x00007610160b8816 */ /* 0x000fc6000000000b */
[----:B------:R-:W5:Y:S04]  /*06a0*/  @!P1 LDG.E R15, desc[UR6][R18.64+0x1808] ;  /* 0x00180806120f9981 */ /* 0x000f68000c1e1900 */
[----:B------:R-:W5:Y:S04]  /*06b0*/  @!P1 LDG.E.U8 R16, desc[UR6][R18.64+0x180c] ;  /* 0x00180c0612109981 */ /* 0x000f68000c1e1100 */
[----:B------:R-:W5:Y:S04]  /*06c0*/  @!P1 LDG.E.64 R8, desc[UR6][R18.64+0x1800] ;  /* 0x0018000612089981 */ /* 0x000f68000c1e1b00 */
[----:B------:R0:W5:Y:S01]  /*06d0*/  @!P1 LDG.E R6, desc[UR6][R18.64+0x1810] ;  /* 0x0018100612069981 */ /* 0x000162000c1e1900 */
[----:B---3--:R-:W-:-:S03]  /*06e0*/  @P0 PRMT R22, R24, 0x7771, RZ ;  /* 0x0000777118160816 */ /* 0x008fc600000000ff */
[----:B------:R-:W5:Y:S04]  /*06f0*/  @P0 LDG.E R14, desc[UR6][R20.64+0x8] ;  /* 0x00000806140e0981 */ /* 0x000f68000c1e1900 */
[----:B------:R-:W5:Y:S01]  /*0700*/  @P0 LDG.E.U8 R3, desc[UR6][R20.64+0xc] ;  /* 0x00000c0614030981 */ /* 0x000f62000c1e1100 */
[----:B0-----:R-:W-:-:S03]  /*0710*/  @P0 PRMT R18, R24, 0x7772, RZ ;  /* 0x0000777218120816 */ /* 0x001fc600000000ff */
[----:B------:R0:W5:Y:S01]  /*0720*/  @P0 LDG.E R4, desc[UR6][R20.64+0x10] ;  /* 0x0000100614040981 */ /* 0x000162000c1e1900 */
[----:B------:R-:W-:Y:S02]  /*0730*/  @P0 PRMT R11, R18, 0x7610, R11 ;  /* 0x00007610120b0816 */ /* 0x000fe4000000000b */
[C---:B----4-:R-:W-:Y:S02]  /*0740*/  @P1 PRMT R18, R7.reuse, 0x7770, RZ ;  /* 0x0000777007121816 */ /* 0x050fe400000000ff */
[----:B------:R-:W-:Y:S02]  /*0750*/  @P1 PRMT R19, R7, 0x7771, RZ ;  /* 0x0000777107131816 */ /* 0x000fe400000000ff */
[C---:B0-----:R-:W-:Y:S02]  /*0760*/  @P0 PRMT R21, R24.reuse, 0x7770, RZ ;  /* 0x0000777018150816 */ /* 0x041fe400000000ff */
[----:B------:R-:W-:Y:S02]  /*0770*/  @!P0 PRMT R20, R23, 0x7610, R20 ;  /* 0x0000761017148816 */ /* 0x000fe40000000014 */
[----:B------:R-:W-:-:S02]  /*0780*/  @P0 PRMT R24, R24, 0x7773, RZ ;  /* 0x0000777318180816 */ /* 0x000fc400000000ff */
[----:B------:R-:W-:Y:S02]  /*0790*/  @P0 PRMT R5, R21, 0x7610, R5 ;  /* 0x0000761015050816 */ /* 0x000fe40000000005 */
[----:B------:R-:W-:Y:S02]  /*07a0*/  @P0 PRMT R17, R22, 0x7610, R17 ;  /* 0x0000761016110816 */ /* 0x000fe40000000011 */
[----:B------:R-:W-:Y:S02]  /*07b0*/  @P0 PRMT R20, R24, 0x7610, R20 ;  /* 0x0000761018140816 */ /* 0x000fe40000000014 */
[C---:B------:R-:W-:Y:S02]  /*07c0*/  @P1 PRMT R21, R7.reuse, 0x7772, RZ ;  /* 0x0000777207151816 */ /* 0x040fe400000000ff */
[----:B------:R-:W-:Y:S02]  /*07d0*/  @P1 PRMT R22, R7, 0x7773, RZ ;  /* 0x0000777307161816 */ /* 0x000fe400000000ff */
[----:B------:R-:W-:-:S02]  /*07e0*/  @!P1 PRMT R23, R25, 0x7770, RZ ;  /* 0x0000777019179816 */ /* 0x000fc400000000ff */
[C---:B------:R-:W-:Y:S02]  /*07f0*/  @!P1 PRMT R24, R25.reuse, 0x7771, RZ ;  /* 0x0000777119189816 */ /* 0x040fe400000000ff */
[C---:B------:R-:W-:Y:S02]  /*0800*/  @!P1 PRMT R26, R25.reuse, 0x7772, RZ ;  /* 0x00007772191a9816 */ /* 0x040fe400000000ff */
[----:B------:R-:W-:Y:S02]  /*0810*/  @P1 PRMT R7, R18, 0x7610, R7 ;  /* 0x0000761012071816 */ /* 0x000fe40000000007 */
[----:B------:R-:W-:Y:S02]  /*0820*/  @!P1 PRMT R25, R25, 0x7773, RZ ;  /* 0x0000777319199816 */ /* 0x000fe400000000ff */
[----:B------:R-:W-:Y:S02]  /*0830*/  @P1 PRMT R18, R19, 0x7610, R18 ;  /* 0x0000761013121816 */ /* 0x000fe40000000012 */
[----:B------:R-:W-:-:S02]  /*0840*/  @!P1 PRMT R7, R23, 0x7610, R7 ;  /* 0x0000761017079816 */ /* 0x000fc40000000007 */
[----:B------:R-:W-:Y:S02]  /*0850*/  @!P1 PRMT R18, R24, 0x7610, R18 ;  /* 0x0000761018129816 */ /* 0x000fe40000000012 */
[----:B------:R-:W-:Y:S02]  /*0860*/  @!P1 PRMT R21, R26, 0x7610, R21 ;  /* 0x000076101a159816 */ /* 0x000fe40000000015 */
[----:B------:R-:W-:Y:S01]  /*0870*/  @!P1 PRMT R22, R25, 0x7610, R22 ;  /* 0x0000761019169816 */ /* 0x000fe20000000016 */
[----:B------:R-:W-:Y:S06]  /*0880*/  BRA `(.L_x_224) ;  /* 0x0000000000c47947 */ /* 0x000fec0003800000 */
.L_x_223:
[----:B------:R-:W0:Y:S01]  /*0890*/  LDC.64 R4, c[0x0][0x3a0] ;  /* 0x0000e800ff047b82 */ /* 0x000e220000000a00 */
[----:B------:R-:W-:Y:S01]  /*08a0*/  IADD3 R11, P1, P2, R11, R9, R12 ;  /* 0x000000090b0b7210 */ /* 0x000fe20007a3e00c */
[C---:B------:R-:W-:Y:S01]  /*08b0*/  IMAD.IADD R9, R0.reuse, 0x1, -R31 ;  /* 0x0000000100097824 */ /* 0x040fe200078e0a1f */
[C---:B------:R-:W-:Y:S01]  /*08c0*/  ISETP.GE.AND P0, PT, R0.reuse, R31, PT ;  /* 0x0000001f0000720c */ /* 0x040fe20003f06270 */
[C---:B------:R-:W-:Y:S01]  /*08d0*/  VIADD R14, R0.reuse, 0x100 ;  /* 0x00000100000e7836 */ /* 0x040fe20000000000 */
[----:B------:R-:W-:Y:S02]  /*08e0*/  IADD3.X R13, PT, PT, R13, R8, R3, P1, P2 ;  /* 0x000000080d0d7210 */ /* 0x000fe40000fe4403 */
[----:B------:R-:W-:Y:S01]  /*08f0*/  SEL R19, R0, R9, !P0 ;  /* 0x0000000900137207 */ /* 0x000fe20004000000 */
[----:B------:R-:W-:Y:S01]  /*0900*/  IMAD.IADD R3, R14, 0x1, -R31 ;  /* 0x000000010e037824 */ /* 0x000fe200078e0a1f */
[----:B------:R-:W-:Y:S02]  /*0910*/  SEL R12, R6, R11, !P0 ;  /* 0x0000000b060c7207 */ /* 0x000fe40004000000 */
[----:B------:R-:W-:-:S02]  /*0920*/  SHF.R.S32.HI R9, RZ, 0x1f, R9 ;  /* 0x0000001fff097819 */ /* 0x000fc40000011409 */
[C---:B------:R-:W-:Y:S02]  /*0930*/  ISETP.GE.AND P2, PT, R14.reuse, R31, PT ;  /* 0x0000001f0e00720c */ /* 0x040fe40003f46270 */
[----:B------:R-:W-:Y:S02]  /*0940*/  IADD3 R19, P1, PT, R19, R12, RZ ;  /* 0x0000000c13137210 */ /* 0x000fe40007f3e0ff */
[----:B------:R-:W-:Y:S02]  /*0950*/  SEL R9, R9, RZ, P0 ;  /* 0x000000ff09097207 */ /* 0x000fe40000000000 */
[----:B------:R-:W-:Y:S02]  /*0960*/  SEL R8, R7, R13, !P0 ;  /* 0x0000000d07087207 */ /* 0x000fe40004000000 */
[----:B------:R-:W-:Y:S02]  /*0970*/  SEL R23, R14, R3, !P2 ;  /* 0x000000030e177207 */ /* 0x000fe40005000000 */
[----:B------:R-:W-:Y:S01]  /*0980*/  SEL R6, R6, R11, !P2 ;  /* 0x0000000b06067207 */ /* 0x000fe20005000000 */
[----:B------:R-:W-:Y:S01]  /*0990*/  IMAD.X R9, R9, 0x1, R8, P1 ;  /* 0x0000000109097824 */ /* 0x000fe200008e0608 */
[----:B------:R-:W-:Y:S01]  /*09a0*/  SHF.R.S32.HI R3, RZ, 0x1f, R3 ;  /* 0x0000001fff037819 */ /* 0x000fe20000011403 */
[----:B0-----:R-:W-:Y:S01]  /*09b0*/  IMAD.WIDE.U32 R18, R19, 0x18, R4 ;  /* 0x0000001813127825 */ /* 0x001fe200078e0004 */
[----:B------:R-:W-:-:S02]  /*09c0*/  SEL R8, R7, R13, !P2 ;  /* 0x0000000d07087207 */ /* 0x000fc40005000000 */
[----:B------:R-:W-:Y:S01]  /*09d0*/  IADD3 R23, P0, PT, R23, R6, RZ ;  /* 0x0000000617177210 */ /* 0x000fe20007f1e0ff */
[----:B------:R-:W-:Y:S01]  /*09e0*/  IMAD R9, R9, 0x18, RZ ;  /* 0x0000001809097824 */ /* 0x000fe200078e02ff */
[----:B------:R-:W-:-:S03]  /*09f0*/  SEL R3, R3, RZ, P2 ;  /* 0x000000ff03037207 */ /* 0x000fc60001000000 */
[----:B------:R-:W-:Y:S02]  /*0a00*/  IMAD.IADD R19, R19, 0x1, R9 ;  /* 0x0000000113137824 */ /* 0x000fe400078e0209 */
[----:B------:R-:W-:Y:S02]  /*0a10*/  IMAD.X R3, R3, 0x1, R8, P0 ;  /* 0x0000000103037824 */ /* 0x000fe400000e0608 */
[----:B------:R-:W-:Y:S01]  /*0a20*/  IMAD.WIDE.U32 R22, R23, 0x18, R4 ;  /* 0x0000001817167825 */ /* 0x000fe200078e0004 */
[----:B------:R-:W5:Y:S03]  /*0a30*/  LDG.E R14, desc[UR6][R18.64+0x8] ;  /* 0x00000806120e7981 */ /* 0x000f66000c1e1900 */
[----:B------:R-:W-:Y:S01]  /*0a40*/  IMAD R3, R3, 0x18, RZ ;  /* 0x0000001803037824 */ /* 0x000fe200078e02ff */
[----:B------:R-:W2:Y:S03]  /*0a50*/  LDG.E.64 R4, desc[UR6][R18.64+0x10] ;  /* 0x0000100612047981 */ /* 0x000ea6000c1e1b00 */
[----:B------:R-:W-:Y:S01]  /*0a60*/  IMAD.IADD R23, R23, 0x1, R3 ;  /* 0x0000000117177824 */ /* 0x000fe200078e0203 */
[----:B------:R-:W5:Y:S04]  /*0a70*/  LDG.E.64 R12, desc[UR6][R18.64] ;  /* 0x00000006120c7981 */ /* 0x000f68000c1e1b00 */
[----:B------:R-:W3:Y:S04]  /*0a80*/  LDG.E.64 R6, desc[UR6][R22.64+0x10] ;  /* 0x0000100616067981 */ /* 0x000ee8000c1e1b00 */
[----:B------:R3:W5:Y:S04]  /*0a90*/  LDG.E.U8 R3, desc[UR6][R18.64+0xc] ;  /* 0x00000c0612037981 */ /* 0x000768000c1e1100 */
[----:B------:R-:W5:Y:S04]  /*0aa0*/  LDG.E R15, desc[UR6][R22.64+0x8] ;  /* 0x00000806160f7981 */ /* 0x000f68000c1e1900 */
[----:B------:R-:W5:Y:S04]  /*0ab0*/  LDG.E.U8 R16, desc[UR6][R22.64+0xc] ;  /* 0x00000c0616107981 */ /* 0x000f68000c1e1100 */
[----:B------:R0:W5:Y:S01]  /*0ac0*/  LDG.E.64 R8, desc[UR6][R22.64] ;  /* 0x0000000616087981 */ /* 0x000162000c1e1b00 */
[----:B--2---:R-:W-:-:S02]  /*0ad0*/  PRMT R11, R5, 0x7770, RZ ;  /* 0x00007770050b7816 */ /* 0x004fc400000000ff */
[C---:B------:R-:W-:Y:S02]  /*0ae0*/  PRMT R20, R5.reuse, 0x7772, RZ ;  /* 0x0000777205147816 */ /* 0x040fe400000000ff */
[C---:B------:R-:W-:Y:S02]  /*0af0*/  PRMT R21, R5.reuse, 0x7773, RZ ;  /* 0x0000777305157816 */ /* 0x040fe400000000ff */
[----:B------:R-:W-:Y:S02]  /*0b00*/  PRMT R17, R5, 0x7771, RZ ;  /* 0x0000777105117816 */ /* 0x000fe400000000ff */
[----:B------:R-:W-:Y:S02]  /*0b10*/  PRMT R5, R11, 0x7610, R5 ;  /* 0x000076100b057816 */ /* 0x000fe40000000005 */
[----:B---3--:R-:W-:Y:S02]  /*0b20*/  PRMT R18, R7, 0x7770, RZ ;  /* 0x0000777007127816 */ /* 0x008fe400000000ff */
[----:B------:R-:W-:-:S02]  /*0b30*/  PRMT R11, R20, 0x7610, R11 ;  /* 0x00007610140b7816 */ /* 0x000fc4000000000b */
[----:B------:R-:W-:Y:S02]  /*0b40*/  PRMT R19, R7, 0x7771, RZ ;  /* 0x0000777107137816 */ /* 0x000fe400000000ff */
[----:B------:R-:W-:Y:S02]  /*0b50*/  PRMT R20, R21, 0x7610, R20 ;  /* 0x0000761015147816 */ /* 0x000fe40000000014 */
[C---:B------:R-:W-:Y:S02]  /*0b60*/  PRMT R21, R7.reuse, 0x7772, RZ ;  /* 0x0000777207157816 */ /* 0x040fe400000000ff */
[----:B0-----:R-:W-:Y:S02]  /*0b70*/  PRMT R22, R7, 0x7773, RZ ;  /* 0x0000777307167816 */ /* 0x001fe400000000ff */
[----:B------:R-:W-:Y:S02]  /*0b80*/  PRMT R7, R18, 0x7610, R7 ;  /* 0x0000761012077816 */ /* 0x000fe40000000007 */
[----:B------:R-:W-:-:S07]  /*0b90*/  PRMT R18, R19, 0x7610, R18 ;  /* 0x0000761013127816 */ /* 0x000fce0000000012 */
.L_x_224:
[----:B------:R-:W0:Y:S01]  /*0ba0*/  S2R R24, SR_CgaCtaId ;  /* 0x0000000000187919 */ /* 0x000e220000008800 */
[----:B------:R-:W-:Y:S02]  /*0bb0*/  MOV R19, 0x400 ;  /* 0x0000040000137802 */ /* 0x000fe40000000f00 */
[----:B------:R-:W-:Y:S02]  /*0bc0*/  LOP3.LUT R23, R11, 0xffff, RZ, 0xc0, !PT ;  /* 0x0000ffff0b177812 */ /* 0x000fe400078ec0ff */
[----:B------:R-:W-:Y:S02]  /*0bd0*/  LOP3.LUT R20, R20, 0xffff, RZ, 0xc0, !PT ;  /* 0x0000ffff14147812 */ /* 0x000fe400078ec0ff */
[----:B------:R-:W-:Y:S02]  /*0be0*/  LOP3.LUT R17, R17, 0xffff, RZ, 0xc0, !PT ;  /* 0x0000ffff11117812 */ /* 0x000fe400078ec0ff */
[----:B------:R-:W-:Y:S02]  /*0bf0*/  LOP3.LUT R22, R22, 0xffff, RZ, 0xc0, !PT ;  /* 0x0000ffff16167812 */ /* 0x000fe400078ec0ff */
[----:B------:R-:W-:-:S02]  /*0c00*/  LOP3.LUT R21, R21, 0xffff, RZ, 0xc0, !PT ;  /* 0x0000ffff15157812 */ /* 0x000fc400078ec0ff */
[----:B------:R-:W-:Y:S02]  /*0c10*/  LOP3.LUT R18, R18, 0xffff, RZ, 0xc0, !PT ;  /* 0x0000ffff12127812 */ /* 0x000fe400078ec0ff */
[----:B------:R-:W-:Y:S02]  /*0c20*/  LOP3.LUT R7, R7, 0xffff, RZ, 0xc0, !PT ;  /* 0x0000ffff07077812 */ /* 0x000fe400078ec0ff */
[----:B------:R-:W-:Y:S02]  /*0c30*/  PRMT R20, R23, 0x3340, R20 ;  /* 0x0000334017147816 */ /* 0x000fe40000000014 */
[----:B------:R-:W-:Y:S01]  /*0c40*/  PRMT R21, R21, 0x3340, R22 ;  /* 0x0000334015157816 */ /* 0x000fe20000000016 */
[----:B-----5:R-:W-:Y:S01]  /*0c50*/  IMAD.MOV.U32 R22, RZ, RZ, R4 ;  /* 0x000000ffff167224 */ /* 0x020fe200078e0004 */
[----:B------:R-:W-:-:S04]  /*0c60*/  PRMT R18, R7, 0x3340, R18 ;  /* 0x0000334007127816 */ /* 0x000fc80000000012 */
[----:B------:R-:W-:Y:S02]  /*0c70*/  PRMT R7, R18, 0x5410, R21 ;  /* 0x0000541012077816 */ /* 0x000fe40000000015 */
[----:B0-----:R-:W-:Y:S02]  /*0c80*/  LEA R11, R24, R19, 0x18 ;  /* 0x00000013180b7211 */ /* 0x001fe400078ec0ff */
[----:B------:R-:W-:-:S03]  /*0c90*/  LOP3.LUT R24, R5, 0xffff, RZ, 0xc0, !PT ;  /* 0x0000ffff05187812 */ /* 0x000fc600078ec0ff */
[----:B------:R-:W-:Y:S01]  /*0ca0*/  IMAD R5, R0, 0x18, R11 ;  /* 0x0000001800057824 */ /* 0x000fe200078e020b */
[----:B------:R-:W-:-:S04]  /*0cb0*/  PRMT R17, R24, 0x3340, R17 ;  /* 0x0000334018117816 */ /* 0x000fc80000000011 */
[----:B------:R-:W-:Y:S01]  /*0cc0*/  PRMT R23, R17, 0x5410, R20 ;  /* 0x0000541011177816 */ /* 0x000fe20000000014 */
[----:B------:R-:W-:Y:S04]  /*0cd0*/  STS.64 [R5], R12 ;  /* 0x0000000c05007388 */ /* 0x000fe80000000a00 */
[----:B------:R-:W-:Y:S04]  /*0ce0*/  STS.64 [R5+0x10], R22 ;  /* 0x0000101605007388 */ /* 0x000fe80000000a00 */
[----:B------:R-:W-:Y:S04]  /*0cf0*/  STS.64 [R5+0x1800], R8 ;  /* 0x0018000805007388 */ /* 0x000fe80000000a00 */
[----:B------:R0:W-:Y:S04]  /*0d00*/  STS.64 [R5+0x1810], R6 ;  /* 0x0018100605007388 */ /* 0x0001e80000000a00 */
[----:B------:R1:W-:Y:S04]  /*0d10*/  STS [R5+0x8], R14 ;  /* 0x0000080e05007388 */ /* 0x0003e80000000800 */
[----:B------:R1:W-:Y:S04]  /*0d20*/  STS.U8 [R5+0xc], R3 ;  /* 0x00000c0305007388 */ /* 0x0003e80000000000 */
[----:B------:R1:W-:Y:S04]  /*0d30*/  STS [R5+0x1808], R15 ;  /* 0x0018080f05007388 */ /* 0x0003e80000000800 */
[----:B------:R1:W-:Y:S01]  /*0d40*/  STS.U8 [R5+0x180c], R16 ;  /* 0x00180c1005007388 */ /* 0x0003e20000000000 */
[----:B------:R-:W-:Y:S01]  /*0d50*/  BAR.SYNC.DEFER_BLOCKING 0x0 ;  /* 0x0000000000007b1d */ /* 0x000fe20000010000 */
[----:B------:R-:W-:-:S07]  /*0d60*/  IMAD.IADD R29, R31, 0x1, R10 ;  /* 0x000000011f1d7824 */ /* 0x000fce00078e020a */
[----:B------:R-:W-:Y:S01]  /*0d70*/  PREEXIT ;  /* 0x000000000000782d */ /* 0x000fe20000000000 */
[----:B------:R-:W-:Y:S01]  /*0d80*/  IMAD.SHL.U32 R4, R0, 0x2, RZ ;  /* 0x0000000200047824 */ /* 0x000fe200078e00ff */
[----:B------:R-:W-:Y:S04]  /*0d90*/  BSSY.RECONVERGENT B0, `(.L_x_225) ;  /* 0x0000017000007945 */ /* 0x000fe80003800200 */
[----:B------:R-:W-:-:S04]  /*0da0*/  VIMNMX R4, PT, PT, R29, R4, PT ;  /* 0x000000041d047248 */ /* 0x000fc80003fe0100 */
[C---:B------:R-:W-:Y:S01]  /*0db0*/  ISETP.GE.AND P0, PT, R4.reuse, R10, PT ;  /* 0x0000000a0400720c */ /* 0x040fe20003f06270 */
[----:B------:R-:W-:Y:S01]  /*0dc0*/  IMAD.IADD R10, R4, 0x1, -R10 ;  /* 0x00000001040a7824 */ /* 0x000fe200078e0a0a */
[----:B0-----:R-:W-:-:S04]  /*0dd0*/  VIMNMX R6, PT, PT, R31, R4, PT ;  /* 0x000000041f067248 */ /* 0x001fc80003fe0100 */
[----:B------:R-:W-:-:S04]  /*0de0*/  SEL R35, R10, RZ, P0 ;  /* 0x000000ff0a237207 */ /* 0x000fc80000000000 */
[----:B------:R-:W-:-:S13]  /*0df0*/  ISETP.GE.AND P0, PT, R35, R6, PT ;  /* 0x000000062300720c */ /* 0x000fda0003f06270 */
[----:B-1----:R-:W-:Y:S05]  /*0e00*/  @P0 BRA `(.L_x_226) ;  /* 0x00000000003c0947 */ /* 0x002fea0003800000 */
[----:B------:R-:W-:-:S07]  /*0e10*/  IMAD.IADD R3, R31, 0x1, R4 ;  /* 0x000000011f037824 */ /* 0x000fce00078e0204 */
.L_x_227:
[----:B------:R-:W-:-:S05]  /*0e20*/  IMAD.IADD R5, R6, 0x1, -R35 ;  /* 0x0000000106057824 */ /* 0x000fca00078e0a23 */
[----:B------:R-:W-:-:S04]  /*0e30*/  LEA.HI R8, R5, R5, RZ, 0x1 ;  /* 0x0000000505087211 */ /* 0x000fc800078f08ff */
[----:B------:R-:W-:-:S04]  /*0e40*/  LEA.HI.SX32 R8, R8, R35, 0x1f ;  /* 0x0000002308087211 */ /* 0x000fc800078ffaff */
[----:B------:R-:W-:Y:S01]  /*0e50*/  LOP3.LUT R10, RZ, R8, RZ, 0x33, !PT ;  /* 0x00000008ff0a7212 */ /* 0x000fe200078e33ff */
[----:B------:R-:W-:-:S04]  /*0e60*/  IMAD R5, R8, 0x18, R11 ;  /* 0x0000001808057824 */ /* 0x000fc800078e020b */
[----:B------:R-:W-:Y:S02]  /*0e70*/  IMAD.IADD R10, R3, 0x1, R10 ;  /* 0x00000001030a7824 */ /* 0x000fe400078e020a */
[----:B------:R-:W-:Y:S02]  /*0e80*/  LDS R5, [R5+0x8] ;  /* 0x0000080005057984 */ /* 0x000fe40000000800 */
[----:B------:R-:W-:-:S06]  /*0e90*/  IMAD R10, R10, 0x18, R11 ;  /* 0x000000180a0a7824 */ /* 0x000fcc00078e020b */
[----:B------:R-:W0:Y:S02]  /*0ea0*/  LDS R10, [R10+0x8] ;  /* 0x000008000a0a7984 */ /* 0x000e240000000800 */
[----:B0-----:R-:W-:-:S04]  /*0eb0*/  ISETP.GE.AND P0, PT, R10, R5, PT ;  /* 0x000000050a00720c */ /* 0x001fc80003f06270 */
[----:B------:R-:W-:-:S09]  /*0ec0*/  SEL R6, R8, R6, !P0 ;  /* 0x0000000608067207 */ /* 0x000fd20004000000 */
[----:B------:R-:W-:-:S05]  /*0ed0*/  @P0 VIADD R35, R8, 0x1 ;  /* 0x0000000108230836 */ /* 0x000fca0000000000 */
[----:B------:R-:W-:-:S13]  /*0ee0*/  ISETP.GE.AND P0, PT, R35, R6, PT ;  /* 0x000000062300720c */ /* 0x000fda0003f06270 */
[----:B------:R-:W-:Y:S05]  /*0ef0*/  @!P0 BRA `(.L_x_227) ;  /* 0xfffffffc00c88947 */ /* 0x000fea000383ffff */
.L_x_226:
[----:B------:R-:W-:Y:S05]  /*0f00*/  BSYNC.RECONVERGENT B0 ;  /* 0x0000000000007941 */ /* 0x000fea0003800200 */
.L_x_225:
[----:B------:R-:W-:Y:S01]  /*0f10*/  IADD3 R4, PT, PT, R31, R4, -R35 ;  /* 0x000000041f047210 */ /* 0x000fe20007ffe823 */
[C-C-:B------:R-:W-:Y:S01]  /*0f20*/  IMAD R5, R35.reuse, 0x18, R11.reuse ;  /* 0x0000001823057824 */ /* 0x140fe200078e020b */
[----:B------:R-:W-:Y:S01]  /*0f30*/  PLOP3.LUT P0, PT, PT, PT, PT, 0x8, 0x80 ;  /* 0x000000000080781c */ /* 0x000fe20003f0e170 */
[----:B------:R-:W-:Y:S01]  /*0f40*/  BSSY.RECONVERGENT B0, `(.L_x_228) ;  /* 0x000003c000007945 */ /* 0x000fe20003800200 */
[C---:B------:R-:W-:Y:S01]  /*0f50*/  ISETP.GE.AND P1, PT, R4.reuse, R29, PT ;  /* 0x0000001d0400720c */ /* 0x040fe20003f26270 */
[C---:B------:R-:W-:Y:S01]  /*0f60*/  IMAD R3, R4.reuse, 0x18, R11 ;  /* 0x0000001804037824 */ /* 0x040fe200078e020b */
[----:B------:R-:W-:Y:S01]  /*0f70*/  LDS R28, [R5+0x8] ;  /* 0x00000800051c7984 */ /* 0x000fe20000000800 */
[----:B------:R-:W-:Y:S02]  /*0f80*/  VIADD R26, R4, 0x1 ;  /* 0x00000001041a7836 */ /* 0x000fe40000000000 */
[----:B------:R-:W-:Y:S01]  /*0f90*/  VIADD R19, R35, 0x1 ;  /* 0x0000000123137836 */ /* 0x000fe20000000000 */
[----:B------:R-:W0:Y:S04]  /*0fa0*/  LDS R27, [R3+0x8] ;  /* 0x00000800031b7984 */ /* 0x000e280000000800 */
[----:B------:R-:W1:Y:S04]  /*0fb0*/  LDS.64 R22, [R5+0x10] ;  /* 0x0000100005167984 */ /* 0x000e680000000a00 */
[----:B------:R-:W2:Y:S04]  /*0fc0*/  LDS.64 R20, [R3+0x10] ;  /* 0x0000100003147984 */ /* 0x000ea80000000a00 */
[----:B------:R-:W-:Y:S04]  /*0fd0*/  LDS.U8 R36, [R5+0xc] ;  /* 0x00000c0005247984 */ /* 0x000fe80000000000 */
[----:B------:R-:W-:Y:S04]  /*0fe0*/  LDS.U8 R7, [R3+0xc] ;  /* 0x00000c0003077984 */ /* 0x000fe80000000000 */
[----:B------:R3:W-:Y:S04]  /*0ff0*/  LDS.64 R12, [R5] ;  /* 0x00000000050c7984 */ /* 0x0007e80000000a00 */
[----:B------:R4:W5:Y:S01]  /*1000*/  LDS.64 R14, [R3] ;  /* 0x00000000030e7984 */ /* 0x0009620000000a00 */
[----:B0-----:R-:W-:-:S04]  /*1010*/  @!P1 ISETP.GE.AND P2, PT, R27, R28, PT ;  /* 0x0000001c1b00920c */ /* 0x001fc80003f46270 */
[----:B------:R-:W-:Y:S02]  /*1020*/  @!P1 ISETP.GE.OR P0, PT, R35, R31, !P2 ;  /* 0x0000001f2300920c */ /* 0x000fe40005706670 */
[C---:B-1----:R-:W-:Y:S02]  /*1030*/  PRMT R8, R23.reuse, 0x7770, RZ ;  /* 0x0000777017087816 */ /* 0x042fe400000000ff */
[C---:B------:R-:W-:Y:S02]  /*1040*/  PRMT R16, R23.reuse, 0x7773, RZ ;  /* 0x0000777317107816 */ /* 0x040fe400000000ff */
[C---:B------:R-:W-:Y:S02]  /*1050*/  PRMT R10, R23.reuse, 0x7771, RZ ;  /* 0x00007771170a7816 */ /* 0x040fe400000000ff */
[----:B------:R-:W-:Y:S02]  /*1060*/  PRMT R9, R23, 0x7772, RZ ;  /* 0x0000777217097816 */ /* 0x000fe400000000ff */
[----:B------:R-:W-:-:S02]  /*1070*/  PRMT R23, R8, 0x7610, R23 ;  /* 0x0000761008177816 */ /* 0x000fc40000000017 */
[C---:B--2---:R-:W-:Y:S01]  /*1080*/  PRMT R6, R21.reuse, 0x7770, RZ ;  /* 0x0000777015067816 */ /* 0x044fe200000000ff */
[----:B------:R-:W-:Y:S01]  /*1090*/  @!P0 IMAD.MOV R26, RZ, RZ, R4 ;  /* 0x000000ffff1a8224 */ /* 0x000fe200078e0204 */
[C---:B---3--:R-:W-:Y:S01]  /*10a0*/  PRMT R5, R21.reuse, 0x7771, RZ ;  /* 0x0000777115057816 */ /* 0x048fe200000000ff */
[----:B------:R-:W-:Y:S01]  /*10b0*/  @P0 IMAD.MOV R19, RZ, RZ, R35 ;  /* 0x000000ffff130224 */ /* 0x000fe200078e0223 */
[C---:B------:R-:W-:Y:S02]  /*10c0*/  PRMT R4, R21.reuse, 0x7772, RZ ;  /* 0x0000777215047816 */ /* 0x040fe400000000ff */
[----:B----4-:R-:W-:Y:S02]  /*10d0*/  PRMT R3, R21, 0x7773, RZ ;  /* 0x0000777315037816 */ /* 0x010fe400000000ff */
[----:B------:R-:W-:Y:S02]  /*10e0*/  PRMT R8, R16, 0x7610, R8 ;  /* 0x0000761010087816 */ /* 0x000fe40000000008 */
[----:B------:R-:W-:-:S02]  /*10f0*/  SEL R24, R27, R28, P0 ;  /* 0x0000001c1b187207 */ /* 0x000fc40000000000 */
[----:B------:R-:W-:Y:S02]  /*1100*/  SEL R30, R6, R23, P0 ;  /* 0x00000017061e7207 */ /* 0x000fe40000000000 */
[----:B------:R-:W-:Y:S02]  /*1110*/  SEL R32, R5, R10, P0 ;  /* 0x0000000a05207207 */ /* 0x000fe40000000000 */
[----:B------:R-:W-:Y:S02]  /*1120*/  SEL R33, R4, R9, P0 ;  /* 0x0000000904217207 */ /* 0x000fe40000000000 */
[----:B-----5:R-:W-:Y:S02]  /*1130*/  SEL R16, R14, R12, P0 ;  /* 0x0000000c0e107207 */ /* 0x020fe40000000000 */
[----:B------:R-:W-:Y:S02]  /*1140*/  SEL R17, R15, R13, P0 ;  /* 0x0000000d0f117207 */ /* 0x000fe40000000000 */
[----:B------:R-:W-:-:S02]  /*1150*/  SEL R34, R3, R8, P0 ;  /* 0x0000000803227207 */ /* 0x000fc40000000000 */
[----:B------:R-:W-:Y:S02]  /*1160*/  SEL R25, R7, R36, P0 ;  /* 0x0000002407197207 */ /* 0x000fe40000000000 */
[----:B------:R-:W-:Y:S01]  /*1170*/  SEL R18, R20, R22, P0 ;  /* 0x0000001614127207 */ /* 0x000fe20000000000 */
[----:B------:R-:W-:Y:S06]  /*1180*/  @!P0 BRA `(.L_x_229) ;  /* 0x0000000000348947 */ /* 0x000fec0003800000 */
[----:B------:R-:W-:-:S05]  /*1190*/  IMAD.SHL.U32 R4, R0, 0x2, RZ ;  /* 0x0000000200047824 */ /* 0x000fca00078e00ff */
[----:B------:R-:W-:-:S04]  /*11a0*/  VIMNMX R4, PT, PT, R29, R4, PT ;  /* 0x000000041d047248 */ /* 0x000fc80003fe0100 */
[----:B------:R-:W-:-:S05]  /*11b0*/  IADD3 R4, PT, PT, R31, R4, -R35 ;  /* 0x000000041f047210 */ /* 0x000fca0007ffe823 */
[----:B------:R-:W-:-:S05]  /*11c0*/  IMAD R35, R4, 0x18, R11 ;  /* 0x0000001804237824 */ /* 0x000fca00078e020b */
[----:B------:R-:W0:Y:S04]  /*11d0*/  LDS.64 R20, [R35+0x28] ;  /* 0x0000280023147984 */ /* 0x000e280000000a00 */
[----:B------:R1:W2:Y:S04]  /*11e0*/  LDS.U8 R7, [R35+0x24] ;  /* 0x0000240023077984 */ /* 0x0002a80000000000 */
[----:B------:R1:W3:Y:S04]  /*11f0*/  LDS R27, [R35+0x20] ;  /* 0x00002000231b7984 */ /* 0x0002e80000000800 */
[----:B------:R1:W4:Y:S01]  /*1200*/  LDS.64 R14, [R35+0x18] ;  /* 0x00001800230e7984 */ /* 0x0003220000000a00 */
[----:B0-----:R-:W-:-:S02]  /*1210*/  PRMT R6, R21, 0x7770, RZ ;  /* 0x0000777015067816 */ /* 0x001fc400000000ff */
[C---:B------:R-:W-:Y:S02]  /*1220*/  PRMT R5, R21.reuse, 0x7771, RZ ;  /* 0x0000777115057816 */ /* 0x040fe400000000ff */
[C---:B------:R-:W-:Y:S02]  /*1230*/  PRMT R4, R21.reuse, 0x7772, RZ ;  /* 0x0000777215047816 */ /* 0x040fe400000000ff */
[----:B------:R-:W-:Y:S01]  /*1240*/  PRMT R3, R21, 0x7773, RZ ;  /* 0x0000777315037816 */ /* 0x000fe200000000ff */
[----:B-12---:R-:W-:Y:S06]  /*1250*/  BRA `(.L_x_230) ;  /* 0x0000000000287947 */ /* 0x006fec0003800000 */
.L_x_229:
        /* <DEDUP_REMOVED lines=8> */
[----:B------:R-:W-:Y:S02]  /*12e0*/  PRMT R8, R23, 0x7773, RZ ;  /* 0x0000777317087816 */ /* 0x000fe400000000ff */
[----:B-123--:R-:W-:-:S07]  /*12f0*/  PRMT R23, R21, 0x7610, R23 ;  /* 0x0000761015177816 */ /* 0x00efce0000000017 */
.L_x_230:
[----:B------:R-:W-:Y:S05]  /*1300*/  BSYNC.RECONVERGENT B0 ;  /* 0x0000000000007941 */ /* 0x000fea0003800200 */
.L_x_228:
[----:B------:R-:W-:Y:S01]  /*1310*/  BAR.SYNC.DEFER_BLOCKING 0x0 ;  /* 0x0000000000007b1d */ /* 0x000fe20000010000 */
[----:B------:R-:W-:Y:S02]  /*1320*/  ISETP.GE.AND P1, PT, R26, R29, PT ;  /* 0x0000001d1a00720c */ /* 0x000fe40003f26270 */
[----:B------:R-:W-:-:S11]  /*1330*/  PLOP3.LUT P0, PT, PT, PT, PT, 0x8, 0x80 ;  /* 0x000000000080781c */ /* 0x000fd60003f0e170 */
[----:B---3--:R-:W-:-:S04]  /*1340*/  @!P1 ISETP.GE.AND P2, PT, R27, R28, PT ;  /* 0x0000001c1b00920c */ /* 0x008fc80003f46270 */
[----:B------:R-:W-:-:S04]  /*1350*/  @!P1 ISETP.GE.OR P0, PT, R19, R31, !P2 ;  /* 0x0000001f1300920c */ /* 0x000fc80005706670 */
[----:B------:R-:W-:Y:S01]  /*1360*/  SEL R5, R5, R10, P0 ;  /* 0x0000000a05057207 */ /* 0x000fe20000000000 */
[----:B------:R-:W-:Y:S01]  /*1370*/  IMAD.SHL.U32 R10, R0, 0x2, RZ ;  /* 0x00000002000a7824 */ /* 0x000fe200078e00ff */
[----:B----4-:R-:W-:Y:S02]  /*1380*/  SEL R12, R14, R12, P0 ;  /* 0x0000000c0e0c7207 */ /* 0x010fe40000000000 */
[----:B------:R-:W-:Y:S02]  /*1390*/  SEL R13, R15, R13, P0 ;  /* 0x0000000d0f0d7207 */ /* 0x000fe40000000000 */
[----:B------:R-:W-:Y:S02]  /*13a0*/  SEL R27, R27, R28, P0 ;  /* 0x0000001c1b1b7207 */ /* 0x000fe40000000000 */
[----:B------:R-:W-:Y:S02]  /*13b0*/  SEL R7, R7, R36, P0 ;  /* 0x0000002407077207 */ /* 0x000fe40000000000 */
[----:B------:R-:W-:-:S02]  /*13c0*/  SEL R20, R20, R22, P0 ;  /* 0x0000001614147207 */ /* 0x000fc40000000000 */
[----:B------:R-:W-:Y:S02]  /*13d0*/  SEL R6, R6, R23, P0 ;  /* 0x0000001706067207 */ /* 0x000fe40000000000 */
[----:B------:R-:W-:Y:S02]  /*13e0*/  SEL R9, R4, R9, P0 ;  /* 0x0000000904097207 */ /* 0x000fe40000000000 */
[----:B------:R-:W-:Y:S01]  /*13f0*/  SEL R8, R3, R8, P0 ;  /* 0x0000000803087207 */ /* 0x000fe20000000000 */
[----:B------:R-:W-:Y:S06]  /*1400*/  BRA.U !UP0, `(.L_x_231) ;  /* 0x0000000108d47547 */ /* 0x000fec000b800000 */
[----:B------:R-:W0:Y:S01]  /*1410*/  S2R R4, SR_LANEID ;  /* 0x0000000000047919 */ /* 0x000e220000000000 */
[----:B------:R-:W-:Y:S02]  /*1420*/  LOP3.LUT R3, R10, 0x7c0, RZ, 0xc0, !PT ;  /* 0x000007c00a037812 */ /* 0x000fe400078ec0ff */
[----:B------:R-:W-:Y:S02]  /*1430*/  LOP3.LUT R34, R34, 0xffff, RZ, 0xc0, !PT ;  /* 0x0000ffff22227812 */ /* 0x000fe400078ec0ff */
[----:B------:R-:W-:Y:S02]  /*1440*/  LOP3.LUT R33, R33, 0xffff, RZ, 0xc0, !PT ;  /* 0x0000ffff21217812 */ /* 0x000fe400078ec0ff */
[----:B------:R-:W-:Y:S02]  /*1450*/  LOP3.LUT R32, R32, 0xffff, RZ, 0xc0, !PT ;  /* 0x0000ffff20207812 */ /* 0x000fe400078ec0ff */
[----:B------:R-:W-:Y:S02]  /*1460*/  LOP3.LUT R15, R30, 0xffff, RZ, 0xc0, !PT ;  /* 0x0000ffff1e0f7812 */ /* 0x000fe400078ec0ff */
[----:B------:R-:W-:-:S02]  /*1470*/  LOP3.LUT R8, R8, 0xffff, RZ, 0xc0, !PT ;  /* 0x0000ffff08087812 */ /* 0x000fc400078ec0ff */
[----:B------:R-:W-:Y:S02]  /*1480*/  LOP3.LUT R9, R9, 0xffff, RZ, 0xc0, !PT ;  /* 0x0000ffff09097812 */ /* 0x000fe400078ec0ff */
[----:B------:R-:W-:Y:S02]  /*1490*/  LOP3.LUT R10, R5, 0xffff, RZ, 0xc0, !PT ;  /* 0x0000ffff050a7812 */ /* 0x000fe400078ec0ff */
[----:B------:R-:W-:Y:S02]  /*14a0*/  LOP3.LUT R21, R6, 0xffff, RZ, 0xc0, !PT ;  /* 0x0000ffff06157812 */ /* 0x000fe400078ec0ff */
[----:B------:R-:W-:Y:S02]  /*14b0*/  PRMT R19, R33, 0x3340, R34 ;  /* 0x0000334021137816 */ /* 0x000fe40000000022 */
[----:B------:R-:W-:Y:S02]  /*14c0*/  PRMT R32, R15, 0x3340, R32 ;  /* 0x000033400f207816 */ /* 0x000fe40000000020 */
[----:B------:R-:W-:-:S02]  /*14d0*/  PRMT R8, R9, 0x3340, R8 ;  /* 0x0000334009087816 */ /* 0x000fc40000000008 */
[----:B------:R-:W-:Y:S02]  /*14e0*/  PRMT R21, R21, 0x3340, R10 ;  /* 0x0000334015157816 */ /* 0x000fe4000000000a */
[----:B------:R-:W-:Y:S02]  /*14f0*/  PRMT R19, R32, 0x5410, R19 ;  /* 0x0000541020137816 */ /* 0x000fe40000000013 */
[----:B------:R-:W-:Y:S01]  /*1500*/  PRMT R21, R21, 0x5410, R8 ;  /* 0x0000541015157816 */ /* 0x000fe20000000008 */
[----:B0-----:R-:W-:-:S04]  /*1510*/  IMAD R5, R4, 0x2, R3 ;  /* 0x0000000204057824 */ /* 0x001fc800078e0203 */
[C---:B------:R-:W-:Y:S02]  /*1520*/  IMAD.IADD R4, R5.reuse, 0x1, -R4 ;  /* 0x0000000105047824 */ /* 0x040fe400078e0a04 */
[--C-:B------:R-:W-:Y:S02]  /*1530*/  IMAD R6, R5, 0x18, R11.reuse ;  /* 0x0000001805067824 */ /* 0x100fe400078e020b */
[----:B------:R-:W-:Y:S02]  /*1540*/  IMAD R14, R4, 0x18, R11 ;  /* 0x00000018040e7824 */ /* 0x000fe400078e020b */
[----:B------:R-:W0:Y:S01]  /*1550*/  LDC.64 R10, c[0x0][0x3a0] ;  /* 0x0000e800ff0a7b82 */ /* 0x000e220000000a00 */
[----:B------:R-:W-:Y:S04]  /*1560*/  STS.64 [R6], R16 ;  /* 0x0000001006007388 */ /* 0x000fe80000000a00 */
[----:B------:R-:W-:Y:S04]  /*1570*/  STS.64 [R6+0x10], R18 ;  /* 0x0000101206007388 */ /* 0x000fe80000000a00 */
[----:B------:R-:W-:Y:S04]  /*1580*/  STS.64 [R6+0x18], R12 ;  /* 0x0000180c06007388 */ /* 0x000fe80000000a00 */
[----:B------:R-:W-:Y:S04]  /*1590*/  STS.64 [R6+0x28], R20 ;  /* 0x0000281406007388 */ /* 0x000fe80000000a00 */
[----:B------:R-:W-:Y:S04]  /*15a0*/  STS [R6+0x8], R24 ;  /* 0x0000081806007388 */ /* 0x000fe80000000800 */
[----:B------:R-:W-:Y:S04]  /*15b0*/  STS.U8 [R6+0xc], R25 ;  /* 0x00000c1906007388 */ /* 0x000fe80000000000 */
[----:B------:R-:W-:Y:S04]  /*15c0*/  STS [R6+0x20], R27 ;  /* 0x0000201b06007388 */ /* 0x000fe80000000800 */
[----:B------:R1:W-:Y:S01]  /*15d0*/  STS.U8 [R6+0x24], R7 ;  /* 0x0000240706007388 */ /* 0x0003e20000000000 */
[----:B------:R-:W-:-:S03]  /*15e0*/  NOP ;  /* 0x0000000000007918 */ /* 0x000fc60000000000 */
[----:B------:R-:W2:Y:S01]  /*15f0*/  LDS.64 R4, [R14] ;  /* 0x000000000e047984 */ /* 0x000ea20000000a00 */
[----:B-1----:R-:W-:-:S03]  /*1600*/  LOP3.LUT R6, R3, 0x1f, R0, 0xf8, !PT ;  /* 0x0000001f03067812 */ /* 0x002fc600078ef800 */
[----:B------:R-:W1:Y:S01]  /*1610*/  LDS.64 R16, [R14+0x10] ;  /* 0x000010000e107984 */ /* 0x000e620000000a00 */
[----:B------:R-:W-:-:S03]  /*1620*/  IMAD.MOV.U32 R7, RZ, RZ, RZ ;  /* 0x000000ffff077224 */ /* 0x000fc600078e00ff */
[----:B------:R-:W3:Y:S01]  /*1630*/  LDS.64 R8, [R14+0x300] ;  /* 0x000300000e087984 */ /* 0x000ee20000000a00 */
[----:B------:R-:W-:-:S03]  /*1640*/  IMAD.WIDE.U32 R2, R2, 0x200, R6 ;  /* 0x0000020002027825 */ /* 0x000fc600078e0006 */
[----:B------:R-:W4:Y:S01]  /*1650*/  LDS R13, [R14+0x8] ;  /* 0x000008000e0d7984 */ /* 0x000f220000000800 */
[----:B------:R-:W-:Y:S02]  /*1660*/  IMAD R7, R3, 0x18, RZ ;  /* 0x0000001803077824 */ /* 0x000fe400078e02ff */
[----:B0-----:R-:W-:Y:S01]  /*1670*/  IMAD.WIDE.U32 R2, R2, 0x18, R10 ;  /* 0x0000001802027825 */ /* 0x001fe200078e000a */
[----:B------:R-:W0:Y:S03]  /*1680*/  LDS.U8 R15, [R14+0xc] ;  /* 0x00000c000e0f7984 */ /* 0x000e260000000000 */
[----:B------:R-:W-:Y:S01]  /*1690*/  IMAD.IADD R3, R3, 0x1, R7 ;  /* 0x0000000103037824 */ /* 0x000fe200078e0207 */
[----:B------:R-:W5:Y:S04]  /*16a0*/  LDS R19, [R14+0x308] ;  /* 0x000308000e137984 */ /* 0x000f680000000800 */
[----:B------:R-:W5:Y:S04]  /*16b0*/  LDS.U8 R21, [R14+0x30c] ;  /* 0x00030c000e157984 */ /* 0x000f680000000000 */
[----:B------:R-:W5:Y:S04]  /*16c0*/  LDS.64 R22, [R14+0x310] ;  /* 0x000310000e167984 */ /* 0x000f680000000a00 */
[----:B--2---:R-:W-:Y:S04]  /*16d0*/  STG.E.64 desc[UR6][R2.64], R4 ;  /* 0x0000000402007986 */ /* 0x004fe8000c101b06 */
[----:B-1----:R-:W-:Y:S04]  /*16e0*/  STG.E.64 desc[UR6][R2.64+0x10], R16 ;  /* 0x0000101002007986 */ /* 0x002fe8000c101b06 */
[----:B---3--:R-:W-:Y:S04]  /*16f0*/  STG.E.64 desc[UR6][R2.64+0x300], R8 ;  /* 0x0003000802007986 */ /* 0x008fe8000c101b06 */
[----:B----4-:R-:W-:Y:S04]  /*1700*/  STG.E desc[UR6][R2.64+0x8], R13 ;  /* 0x0000080d02007986 */ /* 0x010fe8000c101906 */
[----:B0-----:R-:W-:Y:S04]  /*1710*/  STG.E.U8 desc[UR6][R2.64+0xc], R15 ;  /* 0x00000c0f02007986 */ /* 0x001fe8000c101106 */
[----:B-----5:R-:W-:Y:S04]  /*1720*/  STG.E desc[UR6][R2.64+0x308], R19 ;  /* 0x0003081302007986 */ /* 0x020fe8000c101906 */
[----:B------:R-:W-:Y:S04]  /*1730*/  STG.E.U8 desc[UR6][R2.64+0x30c], R21 ;  /* 0x00030c1502007986 */ /* 0x000fe8000c101106 */
[----:B------:R-:W-:Y:S01]  /*1740*/  STG.E.64 desc[UR6][R2.64+0x310], R22 ;  /* 0x0003101602007986 */ /* 0x000fe2000c101b06 */
[----:B------:R-:W-:Y:S05]  /*1750*/  EXIT ;  /* 0x000000000000794d */ /* 0x000fea0003800000 */
.L_x_231:
[----:B------:R-:W0:Y:S01]  /*1760*/  S2R R4, SR_LANEID ;  /* 0x0000000000047919 */ /* 0x000e220000000000 */
[----:B------:R-:W-:Y:S02]  /*1770*/  LOP3.LUT R32, R32, 0xffff, RZ, 0xc0, !PT ;  /* 0x0000ffff20207812 */ /* 0x000fe400078ec0ff */
[----:B------:R-:W-:Y:S02]  /*1780*/  LOP3.LUT R3, R30, 0xffff, RZ, 0xc0, !PT ;  /* 0x0000ffff1e037812 */ /* 0x000fe400078ec0ff */
[----:B------:R-:W-:Y:S02]  /*1790*/  LOP3.LUT R34, R34, 0xffff, RZ, 0xc0, !PT ;  /* 0x0000ffff22227812 */ /* 0x000fe400078ec0ff */
[----:B------:R-:W-:Y:S02]  /*17a0*/  PRMT R32, R3, 0x3340, R32 ;  /* 0x0000334003207816 */ /* 0x000fe40000000020 */
[----:B------:R-:W-:Y:S02]  /*17b0*/  LOP3.LUT R3, R10, 0x7c0, RZ, 0xc0, !PT ;  /* 0x000007c00a037812 */ /* 0x000fe400078ec0ff */
[----:B------:R-:W-:-:S02]  /*17c0*/  LOP3.LUT R33, R33, 0xffff, RZ, 0xc0, !PT ;  /* 0x0000ffff21217812 */ /* 0x000fc400078ec0ff */
[----:B------:R-:W-:Y:S02]  /*17d0*/  LOP3.LUT R8, R8, 0xffff, RZ, 0xc0, !PT ;  /* 0x0000ffff08087812 */ /* 0x000fe400078ec0ff */
[----:B------:R-:W-:Y:S02]  /*17e0*/  LOP3.LUT R9, R9, 0xffff, RZ, 0xc0, !PT ;  /* 0x0000ffff09097812 */ /* 0x000fe400078ec0ff */
[----:B------:R-:W-:Y:S02]  /*17f0*/  LOP3.LUT R10, R5, 0xffff, RZ, 0xc0, !PT ;  /* 0x0000ffff050a7812 */ /* 0x000fe400078ec0ff */
[----:B------:R-:W-:Y:S02]  /*1800*/  LOP3.LUT R15, R6, 0xffff, RZ, 0xc0, !PT ;  /* 0x0000ffff060f7812 */ /* 0x000fe400078ec0ff */
[----:B------:R-:W-:Y:S02]  /*1810*/  PRMT R19, R33, 0x3340, R34 ;  /* 0x0000334021137816 */ /* 0x000fe40000000022 */
[----:B------:R-:W-:-:S02]  /*1820*/  PRMT R8, R9, 0x3340, R8 ;  /* 0x0000334009087816 */ /* 0x000fc40000000008 */
[----:B------:R-:W-:Y:S02]  /*1830*/  PRMT R15, R15, 0x3340, R10 ;  /* 0x000033400f0f7816 */ /* 0x000fe4000000000a */
[----:B------:R-:W-:Y:S02]  /*1840*/  PRMT R19, R32, 0x5410, R19 ;  /* 0x0000541020137816 */ /* 0x000fe40000000013 */
[----:B------:R-:W-:Y:S02]  /*1850*/  PRMT R21, R15, 0x5410, R8 ;  /* 0x000054100f157816 */ /* 0x000fe40000000008 */
[----:B------:R-:W1:Y:S01]  /*1860*/  LDC.64 R8, c[0x0][0x388] ;  /* 0x0000e200ff087b82 */ /* 0x000e620000000a00 */
[----:B0-----:R-:W-:-:S04]  /*1870*/  IMAD R5, R4, 0x2, R3 ;  /* 0x0000000204057824 */ /* 0x001fc800078e0203 */
[C---:B------:R-:W-:Y:S02]  /*1880*/  IMAD.IADD R4, R5.reuse, 0x1, -R4 ;  /* 0x0000000105047824 */ /* 0x040fe400078e0a04 */
[--C-:B------:R-:W-:Y:S02]  /*1890*/  IMAD R6, R5, 0x18, R11.reuse ;  /* 0x0000001805067824 */ /* 0x100fe400078e020b */
[----:B------:R-:W-:Y:S01]  /*18a0*/  IMAD R22, R4, 0x18, R11 ;  /* 0x0000001804167824 */ /* 0x000fe200078e020b */
[----:B------:R-:W-:Y:S01]  /*18b0*/  LOP3.LUT R4, R0, 0x1f, RZ, 0xc0, !PT ;  /* 0x0000001f00047812 */ /* 0x000fe200078ec0ff */
[----:B------:R-:W-:Y:S01]  /*18c0*/  IMAD.MOV.U32 R5, RZ, RZ, RZ ;  /* 0x000000ffff057224 */ /* 0x000fe200078e00ff */
[----:B------:R-:W-:Y:S03]  /*18d0*/  STS.64 [R6], R16 ;  /* 0x0000001006007388 */ /* 0x000fe60000000a00 */
[----:B------:R-:W-:Y:S01]  /*18e0*/  IMAD.WIDE.U32 R4, R2, 0x200, R4 ;  /* 0x0000020002047825 */ /* 0x000fe200078e0004 */
[----:B------:R-:W-:Y:S04]  /*18f0*/  STS.64 [R6+0x10], R18 ;  /* 0x0000101206007388 */ /* 0x000fe80000000a00 */
[----:B------:R-:W-:Y:S01]  /*1900*/  STS.64 [R6+0x18], R12 ;  /* 0x0000180c06007388 */ /* 0x000fe20000000a00 */
[----:B------:R-:W-:-:S03]  /*1910*/  IADD3 R3, P0, PT, R3, R4, RZ ;  /* 0x0000000403037210 */ /* 0x000fc60007f1e0ff */
[----:B------:R-:W-:Y:S02]  /*1920*/  STS.64 [R6+0x28], R20 ;  /* 0x0000281406007388 */ /* 0x000fe40000000a00 */
[----:B------:R-:W-:Y:S02]  /*1930*/  IMAD.X R4, RZ, RZ, R5, P0 ;  /* 0x000000ffff047224 */ /* 0x000fe400000e0605 */
[----:B------:R-:W-:Y:S01]  /*1940*/  STS [R6+0x8], R24 ;  /* 0x0000081806007388 */ /* 0x000fe20000000800 */
[----:B-1----:R-:W-:-:S03]  /*1950*/  IMAD.WIDE.U32 R2, R3, 0x18, R8 ;  /* 0x0000001803027825 */ /* 0x002fc600078e0008 */
[----:B------:R-:W-:Y:S01]  /*1960*/  STS.U8 [R6+0xc], R25 ;  /* 0x00000c1906007388 */ /* 0x000fe20000000000 */
[----:B------:R-:W-:-:S03]  /*1970*/  IMAD R5, R4, 0x18, RZ ;  /* 0x0000001804057824 */ /* 0x000fc600078e02ff */
[----:B------:R-:W-:Y:S01]  /*1980*/  STS [R6+0x20], R27 ;  /* 0x0000201b06007388 */ /* 0x000fe20000000800 */
[----:B------:R-:W-:-:S03]  /*1990*/  IMAD.IADD R3, R3, 0x1, R5 ;  /* 0x0000000103037824 */ /* 0x000fc600078e0205 */
[----:B------:R-:W-:Y:S01]  /*19a0*/  STS.U8 [R6+0x24], R7 ;  /* 0x0000240706007388 */ /* 0x000fe20000000000 */
[----:B------:R-:W-:-:S03]  /*19b0*/  NOP ;  /* 0x0000000000007918 */ /* 0x000fc60000000000 */
[----:B------:R-:W0:Y:S04]  /*19c0*/  LDS.64 R10, [R22] ;  /* 0x00000000160a7984 */ /* 0x000e280000000a00 */
[----:B------:R-:W1:Y:S04]  /*19d0*/  LDS.64 R14, [R22+0x8] ;  /* 0x00000800160e7984 */ /* 0x000e680000000a00 */
[----:B------:R-:W2:Y:S04]  /*19e0*/  LDS.64 R12, [R22+0x10] ;  /* 0x00001000160c7984 */ /* 0x000ea80000000a00 */
[----:B------:R-:W3:Y:S04]  /*19f0*/  LDS.64 R16, [R22+0x300] ;  /* 0x0003000016107984 */ /* 0x000ee80000000a00 */
[----:B------:R-:W4:Y:S04]  /*1a00*/  LDS.64 R18, [R22+0x308] ;  /* 0x0003080016127984 */ /* 0x000f280000000a00 */
[----:B------:R-:W5:Y:S04]  /*1a10*/  LDS.64 R20, [R22+0x310] ;  /* 0x0003100016147984 */ /* 0x000f680000000a00 */
[----:B0-----:R-:W-:Y:S04]  /*1a20*/  STG.E.64 desc[UR6][R2.64], R10 ;  /* 0x0000000a02007986 */ /* 0x001fe8000c101b06 */
[----:B-1----:R-:W-:Y:S04]  /*1a30*/  STG.E.64 desc[UR6][R2.64+0x8], R14 ;  /* 0x0000080e02007986 */ /* 0x002fe8000c101b06 */
[----:B--2---:R-:W-:Y:S04]  /*1a40*/  STG.E.64 desc[UR6][R2.64+0x10], R12 ;  /* 0x0000100c02007986 */ /* 0x004fe8000c101b06 */
[----:B---3--:R-:W-:Y:S04]  /*1a50*/  STG.E.64 desc[UR6][R2.64+0x300], R16 ;  /* 0x0003001002007986 */ /* 0x008fe8000c101b06 */
[----:B----4-:R-:W-:Y:S04]  /*1a60*/  STG.E.64 desc[UR6][R2.64+0x308], R18 ;  /* 0x0003081202007986 */ /* 0x010fe8000c101b06 */
[----:B-----5:R-:W-:Y:S01]  /*1a70*/  STG.E.64 desc[UR6][R2.64+0x310], R20 ;  /* 0x0003101402007986 */ /* 0x020fe2000c101b06 */
[----:B------:R-:W-:Y:S05]  /*1a80*/  EXIT ;  /* 0x000000000000794d */ /* 0x000fea0003800000 */
.L_x_222:
[----:B------:R-:W0:Y:S01]  /*1a90*/  LDC.64 R18, c[0x0][0x3b8] ;  /* 0x0000ee00ff127b82 */ /* 0x000e220000000a00 */
[----:B--2---:R-:W-:Y:S01]  /*1aa0*/  IADD3 R3, P2, PT, RZ, -R4, RZ ;  /* 0x80000004ff037210 */ /* 0x004fe20007f5e0ff */
[----:B------:R-:W1:Y:S06]  /*1ab0*/  LDCU.U8 UR4, c[0x0][0x380] ;  /* 0x00007000ff0477ac */ /* 0x000e6c0008000000 */
[----:B------:R-:W2:Y:S01]  /*1ac0*/  LDC.64 R12, c[0x0][0x398] ;  /* 0x0000e600ff0c7b82 */ /* 0x000ea20000000a00 */
[----:B0-----:R-:W-:-:S04]  /*1ad0*/  LEA R18, P0, R2, R18, 0x3 ;  /* 0x0000001202127211 */ /* 0x001fc800078018ff */
[----:B------:R-:W-:-:S05]  /*1ae0*/  LEA.HI.X R19, R2, R19, RZ, 0x3, P0 ;  /* 0x0000001302137211 */ /* 0x000fca00000f1cff */
[----:B------:R-:W3:Y:S04]  /*1af0*/  LDG.E.64 R8, desc[UR6][R18.64+0x8] ;  /* 0x0000080612087981 */ /* 0x000ee8000c1e1b00 */
[----:B------:R0:W4:Y:S01]  /*1b00*/  LDG.E.64 R10, desc[UR6][R18.64] ;  /* 0x00000006120a7981 */ /* 0x000122000c1e1b00 */
[CC--:B------:R-:W-:Y:S01]  /*1b10*/  LOP3.LUT R21, R3.reuse, R2.reuse, RZ, 0xc0, !PT ;  /* 0x0000000203157212 */ /* 0x0c0fe200078ec0ff */
[----:B-1----:R-:W-:Y:S01]  /*1b20*/  UPRMT UR4, UR4, 0x8880, URZ ;  /* 0x0000888004047896 */ /* 0x002fe200080000ff */
[----:B------:R-:W-:Y:S01]  /*1b30*/  LOP3.LUT R3, R3, R2, RZ, 0xfc, !PT ;  /* 0x0000000203037212 */ /* 0x000fe200078efcff */
[----:B------:R-:W-:Y:S01]  /*1b40*/  BSSY.RECONVERGENT B0, `(.L_x_232) ;  /* 0x00000b0000007945 */ /* 0x000fe20003800200 */
[C---:B------:R-:W-:Y:S01]  /*1b50*/  SHF.L.U64.HI R15, R21.reuse, 0x9, RZ ;  /* 0x00000009150f7819 */ /* 0x040fe200000102ff */
[----:B------:R-:W-:Y:S01]  /*1b60*/  IMAD.SHL.U32 R17, R21, 0x200, RZ ;  /* 0x0000020015117824 */ /* 0x000fe200078e00ff */
[----:B------:R-:W-:Y:S01]  /*1b70*/  IADD3 R21, P3, PT, R2, -R21, RZ ;  /* 0x8000001502157210 */ /* 0x000fe20007f7e0ff */
[----:B------:R-:W-:Y:S01]  /*1b80*/  UISETP.NE.AND UP0, UPT, UR4, URZ, UPT ;  /* 0x000000ff0400728c */ /* 0x000fe2000bf05270 */
[----:B------:R-:W-:Y:S01]  /*1b90*/  ISETP.NE.U32.AND P1, PT, R3, -0x1, PT ;  /* 0xffffffff0300780c */ /* 0x000fe20003f25070 */
[----:B------:R-:W-:-:S02]  /*1ba0*/  ACQBULK ;  /* 0x000000000000782e */ /* 0x000fc40000000000 */
[----:B------:R-:W-:Y:S02]  /*1bb0*/  IMAD.X R14, RZ, RZ, -0x1, P3 ;  /* 0xffffffffff0e7424 */ /* 0x000fe400018e06ff */
[----:B------:R-:W-:-:S03]  /*1bc0*/  IMAD.SHL.U32 R3, R21, 0x200, RZ ;  /* 0x0000020015037824 */ /* 0x000fc600078e00ff */
[----:B0-----:R-:W-:Y:S02]  /*1bd0*/  SHF.L.U64.HI R19, R21, 0x9, R14 ;  /* 0x0000000915137819 */ /* 0x001fe4000001020e */
[----:B---3--:R-:W-:Y:S02]  /*1be0*/  IADD3 R7, P0, PT, R8, -R17, RZ ;  /* 0x8000001108077210 */ /* 0x008fe40007f1e0ff */
[C-C-:B------:R-:W-:Y:S01]  /*1bf0*/  SHF.L.U64.HI R8, R4.reuse, 0x8, R5.reuse ;  /* 0x0000000804087819 */ /* 0x140fe20000010205 */
[----:B------:R-:W-:Y:S02]  /*1c00*/  IMAD.SHL.U32 R4, R4, 0x100, RZ ;  /* 0x0000010004047824 */ /* 0x000fe400078e00ff */
[----:B------:R-:W-:Y:S01]  /*1c10*/  IMAD.X R5, RZ, RZ, ~R5, P2 ;  /* 0x000000ffff057224 */ /* 0x000fe200010e0e05 */
[----:B--2---:R-:W-:Y:S01]  /*1c20*/  IADD3 R23, P2, PT, -R17, R12, RZ ;  /* 0x0000000c11177210 */ /* 0x004fe20007f5e1ff */
[----:B------:R-:W-:Y:S01]  /*1c30*/  IMAD.X R6, R9, 0x1, ~R15, P0 ;  /* 0x0000000109067824 */ /* 0x000fe200000e0e0f */
[----:B------:R-:W-:-:S02]  /*1c40*/  ISETP.NE.U32.AND P0, PT, R21, -0x1, PT ;  /* 0xffffffff1500780c */ /* 0x000fc40003f05070 */
[----:B------:R-:W-:Y:S01]  /*1c50*/  LOP3.LUT R12, R4, 0xfffffe00, RZ, 0xc0, !PT ;  /* 0xfffffe00040c7812 */ /* 0x000fe200078ec0ff */
[--C-:B------:R-:W-:Y:S01]  /*1c60*/  IMAD.X R25, R13, 0x1, ~R15.reuse, P2 ;  /* 0x000000010d197824 */ /* 0x100fe200010e0e0f */
[----:B------:R-:W-:Y:S01]  /*1c70*/  ISETP.NE.AND.EX P2, PT, R14, -0x1, PT, P0 ;  /* 0xffffffff0e00780c */ /* 0x000fe20003f45300 */
[----:B------:R-:W-:Y:S01]  /*1c80*/  IMAD.MOV.U32 R4, RZ, RZ, 0x1ff ;  /* 0x000001ffff047424 */ /* 0x000fe200078e00ff */
[----:B------:R-:W-:Y:S02]  /*1c90*/  ISETP.GT.U32.AND P0, PT, R23, R12, PT ;  /* 0x0000000c1700720c */ /* 0x000fe40003f04070 */
[----:B----4-:R-:W-:Y:S02]  /*1ca0*/  IADD3 R14, P3, PT, R10, -R17, RZ ;  /* 0x800000110a0e7210 */ /* 0x010fe40007f7e0ff */
[----:B------:R-:W-:Y:S02]  /*1cb0*/  SEL R4, R4, 0x200, !P2 ;  /* 0x0000020004047807 */ /* 0x000fe40005000000 */
[----:B------:R-:W-:Y:S01]  /*1cc0*/  ISETP.GT.U32.AND.EX P0, PT, R25, R8, PT, P0 ;  /* 0x000000081900720c */ /* 0x000fe20003f04100 */
[----:B------:R-:W-:Y:S01]  /*1cd0*/  IMAD.X R16, R11, 0x1, ~R15, P3 ;  /* 0x000000010b107824 */ /* 0x000fe200018e0e0f */
[----:B------:R-:W-:-:S02]  /*1ce0*/  IADD3 R9, P2, PT, -R14, R3, RZ ;  /* 0x000000030e097210 */ /* 0x000fc40007f5e1ff */
[----:B------:R-:W-:Y:S02]  /*1cf0*/  IADD3 R3, P3, P4, -R7, R4, R3 ;  /* 0x0000000407037210 */ /* 0x000fe40007c7e103 */
[----:B------:R-:W-:Y:S01]  /*1d00*/  SEL R13, R23, R12, P0 ;  /* 0x0000000c170d7207 */ /* 0x000fe20000000000 */
[----:B------:R-:W-:Y:S01]  /*1d10*/  IMAD.X R16, R19, 0x1, ~R16, P2 ;  /* 0x0000000113107824 */ /* 0x000fe200010e0e10 */
[----:B------:R-:W-:Y:S02]  /*1d20*/  ISETP.NE.AND.EX P1, PT, R5, -0x1, PT, P1 ;  /* 0xffffffff0500780c */ /* 0x000fe40003f25310 */
[----:B------:R-:W-:Y:S02]  /*1d30*/  IADD3.X R5, PT, PT, ~R6, RZ, R19, P3, P4 ;  /* 0x000000ff06057210 */ /* 0x000fe40001fe8513 */
[----:B------:R-:W-:Y:S02]  /*1d40*/  SEL R19, R25, R8, P0 ;  /* 0x0000000819137207 */ /* 0x000fe40000000000 */
[----:B------:R-:W-:-:S02]  /*1d50*/  IADD3 R4, P0, PT, R13, -R12, RZ ;  /* 0x8000000c0d047210 */ /* 0x000fc40007f1e0ff */
[----:B------:R-:W-:Y:S02]  /*1d60*/  SEL R6, R12, R3, !P1 ;  /* 0x000000030c067207 */ /* 0x000fe40004800000 */
[----:B------:R-:W-:Y:S01]  /*1d70*/  SEL R3, R8, R5, !P1 ;  /* 0x0000000508037207 */ /* 0x000fe20004800000 */
[----:B------:R-:W-:Y:S01]  /*1d80*/  IMAD.X R5, R19, 0x1, ~R8, P0 ;  /* 0x0000000113057824 */ /* 0x000fe200000e0e08 */
[----:B------:R-:W-:Y:S02]  /*1d90*/  ISETP.LT.U32.AND P2, PT, R12, R23, PT ;  /* 0x000000170c00720c */ /* 0x000fe40003f41070 */
        /* <DEDUP_REMOVED lines=12> */
[----:B------:R-:W-:Y:S01]  /*1e60*/  IADD3 R12, P0, P1, R9, R17, R12 ;  /* 0x00000011090c7210 */ /* 0x000fe2000791e00c */
[----:B------:R-:W-:Y:S01]  /*1e70*/  IMAD.IADD R3, R0, 0x1, -R7 ;  /* 0x0000000100037824 */ /* 0x000fe200078e0a07 */
[----:B------:R-:W0:Y:S01]  /*1e80*/  LDC.64 R4, c[0x0][0x388] ;  /* 0x0000e200ff047b82 */ /* 0x000e220000000a00 */
[----:B------:R-:W-:Y:S01]  /*1e90*/  IADD3 R13, P2, PT, R10, R0, RZ ;  /* 0x000000000a0d7210 */ /* 0x000fe20007f5e0ff */
[----:B------:R-:W-:Y:S01]  /*1ea0*/  VIADD R24, R0, 0x100 ;  /* 0x0000010000187836 */ /* 0x000fe20000000000 */
[----:B------:R-:W-:Y:S01]  /*1eb0*/  IADD3.X R8, PT, PT, R16, R15, R8, P0, P1 ;  /* 0x0000000f10087210 */ /* 0x000fe200007e2408 */
[----:B------:R-:W-:Y:S01]  /*1ec0*/  BSSY.RECONVERGENT B1, `(.L_x_234) ;  /* 0x0000026000017945 */ /* 0x000fe20003800200 */
[----:B------:R-:W-:Y:S01]  /*1ed0*/  IADD3 R9, P0, PT, R3, R12, RZ ;  /* 0x0000000c03097210 */ /* 0x000fe20007f1e0ff */
[----:B------:R-:W-:-:S03]  /*1ee0*/  IMAD.X R14, RZ, RZ, R11, P2 ;  /* 0x000000ffff0e7224 */ /* 0x000fc600010e060b */
[----:B------:R-:W-:Y:S01]  /*1ef0*/  LEA.HI.X.SX32 R8, R3, R8, 0x1, P0 ;  /* 0x0000000803087211 */ /* 0x000fe200000f0eff */
[----:B------:R-:W-:-:S05]  /*1f00*/  IMAD.IADD R3, R7, 0x1, R6 ;  /* 0x0000000107037824 */ /* 0x000fca00078e0206 */
[-C--:B------:R-:W-:Y:S02]  /*1f10*/  ISETP.GE.AND P0, PT, R0, R3.reuse, PT ;  /* 0x000000030000720c */ /* 0x080fe40003f06270 */
[----:B------:R-:W-:Y:S01]  /*1f20*/  ISETP.GE.AND P1, PT, R24, R3, PT ;  /* 0x000000031800720c */ /* 0x000fe20003f26270 */
[----:B0-----:R-:W-:-:S04]  /*1f30*/  IMAD.WIDE.U32 R12, R13, 0x18, R4 ;  /* 0x000000180d0c7825 */ /* 0x001fc800078e0004 */
[----:B------:R-:W-:-:S04]  /*1f40*/  IMAD.WIDE.U32 R10, R9, 0x18, R4 ;  /* 0x00000018090a7825 */ /* 0x000fc800078e0004 */
[----:B------:R-:W-:Y:S02]  /*1f50*/  IMAD R5, R14, 0x18, RZ ;  /* 0x000000180e057824 */ /* 0x000fe400078e02ff */
[----:B------:R-:W-:Y:S02]  /*1f60*/  IMAD R9, R8, 0x18, RZ ;  /* 0x0000001808097824 */ /* 0x000fe400078e02ff */
[----:B------:R-:W-:Y:S02]  /*1f70*/  IMAD.IADD R13, R13, 0x1, R5 ;  /* 0x000000010d0d7824 */ /* 0x000fe400078e0205 */
[----:B------:R-:W-:Y:S01]  /*1f80*/  IMAD.IADD R11, R11, 0x1, R9 ;  /* 0x000000010b0b7824 */ /* 0x000fe200078e0209 */
[----:B------:R-:W-:Y:S06]  /*1f90*/  @P0 BRA `(.L_x_235) ;  /* 0x0000000000600947 */ /* 0x000fec0003800000 */
[----:B------:R-:W-:-:S13]  /*1fa0*/  ISETP.GE.AND P0, PT, R0, R7, PT ;  /* 0x000000070000720c */ /* 0x000fda0003f06270 */
[----:B------:R0:W5:Y:S04]  /*1fb0*/  @!P0 LDG.E.64 R8, desc[UR6][R12.64] ;  /* 0x000000060c088981 */ /* 0x000168000c1e1b00 */
[----:B------:R0:W5:Y:S04]  /*1fc0*/  @!P0 LDG.E R19, desc[UR6][R12.64+0x8] ;  /* 0x000008060c138981 */ /* 0x000168000c1e1900 */
[----:B------:R0:W5:Y:S04]  /*1fd0*/  @!P0 LDG.E.U8 R18, desc[UR6][R12.64+0xc] ;  /* 0x00000c060c128981 */ /* 0x000168000c1e1100 */
[----:B------:R0:W5:Y:S04]  /*1fe0*/  @!P0 LDG.E R4, desc[UR6][R12.64+0x10] ;  /* 0x000010060c048981 */ /* 0x000168000c1e1900 */
[----:B------:R-:W2:Y:S04]  /*1ff0*/  @!P0 LDG.E R5, desc[UR6][R12.64+0x14] ;  /* 0x000014060c058981 */ /* 0x000ea8000c1e1900 */
[----:B------:R-:W3:Y:S04]  /*2000*/  @P0 LDG.E R15, desc[UR6][R10.64+0x14] ;  /* 0x000014060a0f0981 */ /* 0x000ee8000c1e1900 */
[----:B------:R0:W5:Y:S04]  /*2010*/  @P0 LDG.E.64 R8, desc[UR6][R10.64] ;  /* 0x000000060a080981 */ /* 0x000168000c1e1b00 */
[----:B------:R0:W5:Y:S04]  /*2020*/  @P0 LDG.E R19, desc[UR6][R10.64+0x8] ;  /* 0x000008060a130981 */ /* 0x000168000c1e1900 */
[----:B------:R0:W5:Y:S04]  /*2030*/  @P0 LDG.E.U8 R18, desc[UR6][R10.64+0xc] ;  /* 0x00000c060a120981 */ /* 0x000168000c1e1100 */
[----:B------:R0:W5:Y:S01]  /*2040*/  @P0 LDG.E R4, desc[UR6][R10.64+0x10] ;  /* 0x000010060a040981 */ /* 0x000162000c1e1900 */
[----:B--2---:R-:W-:-:S02]  /*2050*/  @!P0 PRMT R14, R5, 0x7770, RZ ;  /* 0x00007770050e8816 */ /* 0x004fc400000000ff */
[C---:B------:R-:W-:Y:S02]  /*2060*/  @!P0 PRMT R20, R5.reuse, 0x7771, RZ ;  /* 0x0000777105148816 */ /* 0x040fe400000000ff */
[C---:B------:R-:W-:Y:S02]  /*2070*/  @!P0 PRMT R21, R5.reuse, 0x7772, RZ ;  /* 0x0000777205158816 */ /* 0x040fe400000000ff */
[----:B------:R-:W-:Y:S02]  /*2080*/  @!P0 PRMT R22, R5, 0x7773, RZ ;  /* 0x0000777305168816 */ /* 0x000fe400000000ff */
[C---:B---3--:R-:W-:Y:S02]  /*2090*/  @P0 PRMT R16, R15.reuse, 0x7770, RZ ;  /* 0x000077700f100816 */ /* 0x048fe400000000ff */
[C---:B------:R-:W-:Y:S02]  /*20a0*/  @P0 PRMT R17, R15.reuse, 0x7771, RZ ;  /* 0x000077710f110816 */ /* 0x040fe400000000ff */
[----:B------:R-:W-:-:S02]  /*20b0*/  @P0 PRMT R23, R15, 0x7772, RZ ;  /* 0x000077720f170816 */ /* 0x000fc400000000ff */
[----:B------:R-:W-:Y:S02]  /*20c0*/  @P0 PRMT R15, R15, 0x7773, RZ ;  /* 0x000077730f0f0816 */ /* 0x000fe400000000ff */
[----:B------:R-:W-:Y:S02]  /*20d0*/  @!P0 PRMT R5, R14, 0x7610, R5 ;  /* 0x000076100e058816 */ /* 0x000fe40000000005 */
[----:B------:R-:W-:Y:S02]  /*20e0*/  @P0 PRMT R20, R17, 0x7610, R20 ;  /* 0x0000761011140816 */ /* 0x000fe40000000014 */
[----:B------:R-:W-:Y:S02]  /*20f0*/  @P0 PRMT R5, R16, 0x7610, R5 ;  /* 0x0000761010050816 */ /* 0x000fe40000000005 */
[----:B------:R-:W-:Y:S02]  /*2100*/  @P0 PRMT R21, R23, 0x7610, R21 ;  /* 0x0000761017150816 */ /* 0x000fe40000000015 */
[----:B0-----:R-:W-:-:S07]  /*2110*/  @P0 PRMT R22, R15, 0x7610, R22 ;  /* 0x000076100f160816 */ /* 0x001fce0000000016 */
.L_x_235:
[----:B------:R-:W-:Y:S05]  /*2120*/  BSYNC.RECONVERGENT B1 ;  /* 0x0000000000017941 */ /* 0x000fea0003800200 */
.L_x_234:
[----:B------:R-:W-:Y:S05]  /*2130*/  @P1 BRA `(.L_x_236) ;  /* 0x0000000400401947 */ /* 0x000fea0003800000 */
[----:B------:R-:W-:-:S13]  /*2140*/  ISETP.GE.AND P0, PT, R24, R7, PT ;  /* 0x000000071800720c */ /* 0x000fda0003f06270 */
[----:B------:R-:W2:Y:S04]  /*2150*/  @P0 LDG.E R17, desc[UR6][R10.64+0x1814] ;  /* 0x001814060a110981 */ /* 0x000ea8000c1e1900 */
[----:B------:R-:W5:Y:S04]  /*2160*/  @P0 LDG.E R23, desc[UR6][R10.64+0x1808] ;  /* 0x001808060a170981 */ /* 0x000f68000c1e1900 */
[----:B------:R-:W5:Y:S04]  /*2170*/  @P0 LDG.E.U8 R24, desc[UR6][R10.64+0x180c] ;  /* 0x00180c060a180981 */ /* 0x000f68000c1e1100 */
[----:B------:R-:W5:Y:S04]  /*2180*/  @P0 LDG.E.64 R14, desc[UR6][R10.64+0x1800] ;  /* 0x001800060a0e0981 */ /* 0x000f68000c1e1b00 */
[----:B------:R0:W5:Y:S04]  /*2190*/  @P0 LDG.E R16, desc[UR6][R10.64+0x1810] ;  /* 0x001810060a100981 */ /* 0x000168000c1e1900 */
[----:B------:R-:W3:Y:S01]  /*21a0*/  @!P0 LDG.E R28, desc[UR6][R12.64+0x1814] ;  /* 0x001814060c1c8981 */ /* 0x000ee2000c1e1900 */
[----:B--2---:R-:W-:-:S02]  /*21b0*/  @P0 PRMT R25, R17, 0x7770, RZ ;  /* 0x0000777011190816 */ /* 0x004fc400000000ff */
[C---:B------:R-:W-:Y:S02]  /*21c0*/  @P0 PRMT R26, R17.reuse, 0x7771, RZ ;  /* 0x00007771111a0816 */ /* 0x040fe400000000ff */
[C---:B------:R-:W-:Y:S01]  /*21d0*/  @P0 PRMT R27, R17.reuse, 0x7772, RZ ;  /* 0x00007772111b0816 */ /* 0x040fe200000000ff */
[----:B------:R-:W5:Y:S01]  /*21e0*/  @!P0 LDG.E R23, desc[UR6][R12.64+0x1808] ;  /* 0x001808060c178981 */ /* 0x000f62000c1e1900 */
[----:B------:R-:W-:Y:S02]  /*21f0*/  @P0 PRMT R17, R17, 0x7773, RZ ;  /* 0x0000777311110816 */ /* 0x000fe400000000ff */
[----:B0-----:R-:W-:Y:S01]  /*2200*/  @P0 PRMT R10, R25, 0x7610, R10 ;  /* 0x00007610190a0816 */ /* 0x001fe2000000000a */
[----:B------:R-:W5:Y:S01]  /*2210*/  @!P0 LDG.E.U8 R24, desc[UR6][R12.64+0x180c] ;  /* 0x00180c060c188981 */ /* 0x000f62000c1e1100 */
[----:B------:R-:W-:-:S03]  /*2220*/  @P0 PRMT R11, R26, 0x7610, R11 ;  /* 0x000076101a0b0816 */ /* 0x000fc6000000000b */
[----:B------:R-:W5:Y:S04]  /*2230*/  @!P0 LDG.E.64 R14, desc[UR6][R12.64+0x1800] ;  /* 0x001800060c0e8981 */ /* 0x000f68000c1e1b00 */
[----:B------:R0:W5:Y:S01]  /*2240*/  @!P0 LDG.E R16, desc[UR6][R12.64+0x1810] ;  /* 0x001810060c108981 */ /* 0x000162000c1e1900 */
[C---:B---3--:R-:W-:Y:S02]  /*2250*/  @!P0 PRMT R29, R28.reuse, 0x7770, RZ ;  /* 0x000077701c1d8816 */ /* 0x048fe400000000ff */
[C---:B------:R-:W-:Y:S02]  /*2260*/  @!P0 PRMT R30, R28.reuse, 0x7771, RZ ;  /* 0x000077711c1e8816 */ /* 0x040fe400000000ff */
[C---:B------:R-:W-:Y:S02]  /*2270*/  @!P0 PRMT R31, R28.reuse, 0x7772, RZ ;  /* 0x000077721c1f8816 */ /* 0x040fe400000000ff */
[----:B------:R-:W-:-:S02]  /*2280*/  @!P0 PRMT R28, R28, 0x7773, RZ ;  /* 0x000077731c1c8816 */ /* 0x000fc400000000ff */
[----:B------:R-:W-:Y:S02]  /*2290*/  @P0 PRMT R12, R27, 0x7610, R12 ;  /* 0x000076101b0c0816 */ /* 0x000fe4000000000c */
[----:B------:R-:W-:Y:S02]  /*22a0*/  @!P0 PRMT R10, R29, 0x7610, R10 ;  /* 0x000076101d0a8816 */ /* 0x000fe4000000000a */
[----:B------:R-:W-:Y:S02]  /*22b0*/  @!P0 PRMT R11, R30, 0x7610, R11 ;  /* 0x000076101e0b8816 */ /* 0x000fe4000000000b */
[----:B0-----:R-:W-:Y:S02]  /*22c0*/  @!P0 PRMT R12, R31, 0x7610, R12 ;  /* 0x000076101f0c8816 */ /* 0x001fe4000000000c */
[----:B------:R-:W-:Y:S01]  /*22d0*/  @!P0 PRMT R17, R28, 0x7610, R17 ;  /* 0x000076101c118816 */ /* 0x000fe20000000011 */
[----:B------:R-:W-:Y:S06]  /*22e0*/  BRA `(.L_x_236) ;  /* 0x0000000000d47947 */ /* 0x000fec0003800000 */
.L_x_233:
[----:B------:R-:W-:Y:S01]  /*22f0*/  IMAD.IADD R3, R7, 0x1, R6 ;  /* 0x0000000107037824 */ /* 0x000fe200078e0206 */
[----:B------:R-:W-:Y:S01]  /*2300*/  IADD3 R17, P1, P2, R9, R17, R12 ;  /* 0x0000001109117210 */ /* 0x000fe20007a3e00c */
[C---:B------:R-:W-:Y:S01]  /*2310*/  VIADD R14, R0.reuse, 0x100 ;  /* 0x00000100000e7836 */ /* 0x040fe20000000000 */
[----:B------:R-:W-:Y:S02]  /*2320*/  BSSY.RECONVERGENT B1, `(.L_x_237) ;  /* 0x000001b000017945 */ /* 0x000fe40003800200 */
[-C--:B------:R-:W-:Y:S02]  /*2330*/  ISETP.GE.AND P3, PT, R0, R3.reuse, PT ;  /* 0x000000030000720c */ /* 0x080fe40003f66270 */
[----:B------:R-:W-:Y:S02]  /*2340*/  ISETP.GE.AND P0, PT, R14, R3, PT ;  /* 0x000000030e00720c */ /* 0x000fe40003f06270 */
[----:B------:R-:W-:-:S09]  /*2350*/  IADD3.X R15, PT, PT, R16, R15, R8, P1, P2 ;  /* 0x0000000f100f7210 */ /* 0x000fd20000fe4408 */
[----:B------:R-:W-:Y:S05]  /*2360*/  @P3 BRA `(.L_x_238) ;  /* 0x0000000000583947 */ /* 0x000fea0003800000 */
[----:B------:R-:W0:Y:S01]  /*2370*/  LDC.64 R12, c[0x0][0x3a0] ;  /* 0x0000e800ff0c7b82 */ /* 0x000e220000000a00 */
[C---:B------:R-:W-:Y:S01]  /*2380*/  IMAD.IADD R9, R0.reuse, 0x1, -R7 ;  /* 0x0000000100097824 */ /* 0x040fe200078e0a07 */
[----:B------:R-:W-:-:S04]  /*2390*/  ISETP.GE.AND P1, PT, R0, R7, PT ;  /* 0x000000070000720c */ /* 0x000fc80003f26270 */
[----:B------:R-:W-:Y:S02]  /*23a0*/  SEL R5, R0, R9, !P1 ;  /* 0x0000000900057207 */ /* 0x000fe40004800000 */
[----:B------:R-:W-:Y:S02]  /*23b0*/  SEL R4, R10, R17, !P1 ;  /* 0x000000110a047207 */ /* 0x000fe40004800000 */
[----:B------:R-:W-:Y:S02]  /*23c0*/  SHF.R.S32.HI R8, RZ, 0x1f, R9 ;  /* 0x0000001fff087819 */ /* 0x000fe40000011409 */
[----:B------:R-:W-:Y:S02]  /*23d0*/  IADD3 R5, P2, PT, R5, R4, RZ ;  /* 0x0000000405057210 */ /* 0x000fe40007f5e0ff */
[----:B------:R-:W-:Y:S02]  /*23e0*/  SEL R9, R11, R15, !P1 ;  /* 0x0000000f0b097207 */ /* 0x000fe40004800000 */
[----:B------:R-:W-:-:S05]  /*23f0*/  SEL R4, R8, RZ, P1 ;  /* 0x000000ff08047207 */ /* 0x000fca0000800000 */
[----:B------:R-:W-:Y:S02]  /*2400*/  IMAD.X R4, R4, 0x1, R9, P2 ;  /* 0x0000000104047824 */ /* 0x000fe400010e0609 */
[----:B0-----:R-:W-:-:S04]  /*2410*/  IMAD.WIDE.U32 R12, R5, 0x18, R12 ;  /* 0x00000018050c7825 */ /* 0x001fc800078e000c */
[----:B------:R-:W-:-:S04]  /*2420*/  IMAD R5, R4, 0x18, RZ ;  /* 0x0000001804057824 */ /* 0x000fc800078e02ff */
[----:B------:R-:W-:-:S05]  /*2430*/  IMAD.IADD R13, R13, 0x1, R5 ;  /* 0x000000010d0d7824 */ /* 0x000fca00078e0205 */
[----:B------:R-:W2:Y:S04]  /*2440*/  LDG.E.64 R4, desc[UR6][R12.64+0x10] ;  /* 0x000010060c047981 */ /* 0x000ea8000c1e1b00 */
[----:B------:R0:W5:Y:S04]  /*2450*/  LDG.E R19, desc[UR6][R12.64+0x8] ;  /* 0x000008060c137981 */ /* 0x000168000c1e1900 */
[----:B------:R0:W5:Y:S04]  /*2460*/  LDG.E.U8 R18, desc[UR6][R12.64+0xc] ;  /* 0x00000c060c127981 */ /* 0x000168000c1e1100 */
[----:B------:R0:W5:Y:S01]  /*2470*/  LDG.E.64 R8, desc[UR6][R12.64] ;  /* 0x000000060c087981 */ /* 0x000162000c1e1b00 */
[----:B--2---:R-:W-:-:S02]  /*2480*/  PRMT R16, R5, 0x7770, RZ ;  /* 0x0000777005107816 */ /* 0x004fc400000000ff */
[C---:B------:R-:W-:Y:S02]  /*2490*/  PRMT R20, R5.reuse, 0x7771, RZ ;  /* 0x0000777105147816 */ /* 0x040fe400000000ff */
[C---:B------:R-:W-:Y:S02]  /*24a0*/  PRMT R21, R5.reuse, 0x7772, RZ ;  /* 0x0000777205157816 */ /* 0x040fe400000000ff */
[----:B------:R-:W-:Y:S02]  /*24b0*/  PRMT R22, R5, 0x7773, RZ ;  /* 0x0000777305167816 */ /* 0x000fe400000000ff */
[----:B0-----:R-:W-:-:S07]  /*24c0*/  PRMT R5, R16, 0x7610, R5 ;  /* 0x0000761010057816 */ /* 0x001fce0000000005 */
.L_x_238:
[----:B------:R-:W-:Y:S05]  /*24d0*/  BSYNC.RECONVERGENT B1 ;  /* 0x0000000000017941 */ /* 0x000fea0003800200 */
.L_x_237:
        /* <DEDUP_REMOVED lines=21> */
[----:B0-----:R-:W-:-:S07]  /*2630*/  PRMT R17, R17, 0x7773, RZ ;  /* 0x0000777311117816 */ /* 0x001fce00000000ff */
.L_x_236:
[----:B------:R-:W-:Y:S05]  /*2640*/  BSYNC.RECONVERGENT B0 ;  /* 0x0000000000007941 */ /* 0x000fea0003800200 */
.L_x_232:
        /* <DEDUP_REMOVED lines=14> */
[----:B------:R-:W-:Y:S01]  /*2730*/  PRMT R21, R20, 0x5410, R21 ;  /* 0x0000541014157816 */ /* 0x000fe20000000015 */
[----:B-----5:R-:W-:Y:S01]  /*2740*/  IMAD.MOV.U32 R20, RZ, RZ, R4 ;  /* 0x000000ffff147224 */ /* 0x020fe200078e0004 */
[----:B------:R-:W-:Y:S02]  /*2750*/  PRMT R17, R11, 0x5410, R12 ;  /* 0x000054100b117816 */ /* 0x000fe4000000000c */
[----:B0-----:R-:W-:-:S05]  /*2760*/  LEA R26, R13, R26, 0x18 ;  /* 0x0000001a0d1a7211 */ /* 0x001fca00078ec0ff */
[----:B------:R-:W-:-:S05]  /*2770*/  IMAD R5, R0, 0x18, R26 ;  /* 0x0000001800057824 */ /* 0x000fca00078e021a */
[----:B------:R0:W-:Y:S04]  /*2780*/  STS.64 [R5], R8 ;  /* 0x0000000805007388 */ /* 0x0001e80000000a00 */
[----:B------:R1:W-:Y:S04]  /*2790*/  STS.64 [R5+0x10], R20 ;  /* 0x0000101405007388 */ /* 0x0003e80000000a00 */
[----:B------:R1:W-:Y:S04]  /*27a0*/  STS.64 [R5+0x1800], R14 ;  /* 0x0018000e05007388 */ /* 0x0003e80000000a00 */
[----:B------:R1:W-:Y:S04]  /*27b0*/  STS.64 [R5+0x1810], R16 ;  /* 0x0018101005007388 */ /* 0x0003e80000000a00 */
[----:B------:R1:W-:Y:S04]  /*27c0*/  STS [R5+0x8], R19 ;  /* 0x0000081305007388 */ /* 0x0003e80000000800 */
[----:B------:R1:W-:Y:S04]  /*27d0*/  STS.U8 [R5+0xc], R18 ;  /* 0x00000c1205007388 */ /* 0x0003e80000000000 */
[----:B------:R1:W-:Y:S04]  /*27e0*/  STS [R5+0x1808], R23 ;  /* 0x0018081705007388 */ /* 0x0003e80000000800 */
[----:B------:R1:W-:Y:S01]  /*27f0*/  STS.U8 [R5+0x180c], R24 ;  /* 0x00180c1805007388 */ /* 0x0003e20000000000 */
[----:B------:R-:W-:Y:S01]  /*2800*/  BAR.SYNC.DEFER_BLOCKING 0x0 ;  /* 0x0000000000007b1d */ /* 0x000fe20000010000 */
[----:B------:R-:W-:-:S07]  /*2810*/  IMAD.SHL.U32 R4, R0, 0x2, RZ ;  /* 0x0000000200047824 */ /* 0x000fce00078e00ff */
[----:B------:R-:W-:Y:S01]  /*2820*/  PREEXIT ;  /* 0x000000000000782d */ /* 0x000fe20000000000 */
[----:B------:R-:W-:Y:S01]  /*2830*/  BSSY.RECONVERGENT B0, `(.L_x_239) ;  /* 0x0000017000007945 */ /* 0x000fe20003800200 */
        /* <DEDUP_REMOVED lines=8> */
.L_x_241:
[----:B------:R-:W-:-:S05]  /*28c0*/  IMAD.IADD R6, R8, 0x1, -R33 ;  /* 0x0000000108067824 */ /* 0x000fca00078e0a21 */
[----:B------:R-:W-:-:S04]  /*28d0*/  LEA.HI R6, R6, R6, RZ, 0x1 ;  /* 0x0000000606067211 */ /* 0x000fc800078f08ff */
[----:B------:R-:W-:-:S04]  /*28e0*/  LEA.HI.SX32 R9, R6, R33, 0x1f ;  /* 0x0000002106097211 */ /* 0x000fc800078ffaff */
[----:B------:R-:W-:-:S05]  /*28f0*/  LOP3.LUT R6, RZ, R9, RZ, 0x33, !PT ;  /* 0x00000009ff067212 */ /* 0x000fca00078e33ff */
[----:B------:R-:W-:Y:S02]  /*2900*/  IMAD.IADD R11, R5, 0x1, R6 ;  /* 0x00000001050b7824 */ /* 0x000fe400078e0206 */
[--C-:B------:R-:W-:Y:S02]  /*2910*/  IMAD R6, R9, 0x18, R26.reuse ;  /* 0x0000001809067824 */ /* 0x100fe400078e021a */
[----:B------:R-:W-:-:S04]  /*2920*/  IMAD R11, R11, 0x18, R26 ;  /* 0x000000180b0b7824 */ /* 0x000fc800078e021a */
[----:B------:R-:W-:Y:S04]  /*2930*/  LDS R6, [R6+0x8] ;  /* 0x0000080006067984 */ /* 0x000fe80000000800 */
[----:B------:R-:W0:Y:S02]  /*2940*/  LDS R11, [R11+0x8] ;  /* 0x000008000b0b7984 */ /* 0x000e240000000800 */
[----:B0-----:R-:W-:-:S04]  /*2950*/  ISETP.GE.AND P0, PT, R11, R6, PT ;  /* 0x000000060b00720c */ /* 0x001fc80003f06270 */
[----:B------:R-:W-:-:S09]  /*2960*/  SEL R8, R9, R8, !P0 ;  /* 0x0000000809087207 */ /* 0x000fd20004000000 */
[----:B------:R-:W-:-:S05]  /*2970*/  @P0 VIADD R33, R9, 0x1 ;  /* 0x0000000109210836 */ /* 0x000fca0000000000 */
[----:B------:R-:W-:-:S13]  /*2980*/  ISETP.GE.AND P0, PT, R33, R8, PT ;  /* 0x000000082100720c */ /* 0x000fda0003f06270 */
[----:B------:R-:W-:Y:S05]  /*2990*/  @!P0 BRA `(.L_x_241) ;  /* 0xfffffffc00c88947 */ /* 0x000fea000383ffff */
.L_x_240:
[----:B------:R-:W-:Y:S05]  /*29a0*/  BSYNC.RECONVERGENT B0 ;  /* 0x0000000000007941 */ /* 0x000fea0003800200 */
.L_x_239:
        /* <DEDUP_REMOVED lines=14> */
[----:B------:R-:W-:Y:S04]  /*2a90*/  LDS.64 R18, [R5] ;  /* 0x0000000005127984 */ /* 0x000fe80000000a00 */
[----:B------:R-:W3:Y:S01]  /*2aa0*/  LDS.64 R14, [R26] ;  /* 0x000000001a0e7984 */ /* 0x000ee20000000a00 */
[----:B0-----:R-:W-:-:S04]  /*2ab0*/  @!P1 ISETP.GE.AND P2, PT, R9, R6, PT ;  /* 0x000000060900920c */ /* 0x001fc80003f46270 */
[----:B------:R-:W-:Y:S02]  /*2ac0*/  @!P1 ISETP.GE.OR P0, PT, R33, R7, !P2 ;  /* 0x000000072100920c */ /* 0x000fe40005706670 */
[C---:B-1----:R-:W-:Y:S02]  /*2ad0*/  PRMT R34, R17.reuse, 0x7770, RZ ;  /* 0x0000777011227816 */ /* 0x042fe400000000ff */
[C---:B------:R-:W-:Y:S02]  /*2ae0*/  PRMT R32, R17.reuse, 0x7772, RZ ;  /* 0x0000777211207816 */ /* 0x040fe400000000ff */
[----:B------:R-:W-:Y:S02]  /*2af0*/  PRMT R30, R17, 0x7773, RZ ;  /* 0x00007773111e7816 */ /* 0x000fe400000000ff */
[C---:B--2---:R-:W-:Y:S02]  /*2b00*/  PRMT R29, R25.reuse, 0x7770, RZ ;  /* 0x00007770191d7816 */ /* 0x044fe400000000ff */
[----:B------:R-:W-:-:S02]  /*2b10*/  PRMT R28, R25, 0x7771, RZ ;  /* 0x00007771191c7816 */ /* 0x000fc400000000ff */
[----:B------:R-:W-:Y:S01]  /*2b20*/  PRMT R27, R25, 0x7772, RZ ;  /* 0x00007772191b7816 */ /* 0x000fe200000000ff */
[----:B------:R-:W-:Y:S01]  /*2b30*/  @!P0 IMAD.MOV R8, RZ, RZ, R4 ;  /* 0x000000ffff088224 */ /* 0x000fe200078e0204 */
[----:B------:R-:W-:Y:S01]  /*2b40*/  PRMT R4, R17, 0x7771, RZ ;  /* 0x0000777111047816 */ /* 0x000fe200000000ff */
[----:B------:R-:W-:Y:S01]  /*2b50*/  @P0 IMAD.MOV R10, RZ, RZ, R33 ;  /* 0x000000ffff0a0224 */ /* 0x000fe200078e0221 */
[----:B------:R-:W-:Y:S02]  /*2b60*/  PRMT R25, R25, 0x7773, RZ ;  /* 0x0000777319197816 */ /* 0x000fe400000000ff */
[----:B------:R-:W-:Y:S02]  /*2b70*/  PRMT R17, R4, 0x7610, R17 ;  /* 0x0000761004117816 */ /* 0x000fe40000000011 */
[----:B------:R-:W-:Y:S02]  /*2b80*/  SEL R4, R9, R6, P0 ;  /* 0x0000000609047207 */ /* 0x000fe40000000000 */
[----:B------:R-:W-:-:S02]  /*2b90*/  SEL R11, R29, R34, P0 ;  /* 0x000000221d0b7207 */ /* 0x000fc40000000000 */
[----:B------:R-:W-:Y:S02]  /*2ba0*/  SEL R12, R28, R17, P0 ;  /* 0x000000111c0c7207 */ /* 0x000fe40000000000 */
[----:B------:R-:W-:Y:S02]  /*2bb0*/  SEL R13, R27, R32, P0 ;  /* 0x000000201b0d7207 */ /* 0x000fe40000000000 */
[----:B---3--:R-:W-:Y:S02]  /*2bc0*/  SEL R20, R14, R18, P0 ;  /* 0x000000120e147207 */ /* 0x008fe40000000000 */
[----:B------:R-:W-:Y:S02]  /*2bd0*/  SEL R21, R15, R19, P0 ;  /* 0x000000130f157207 */ /* 0x000fe40000000000 */
[----:B------:R-:W-:Y:S02]  /*2be0*/  SEL R23, R25, R30, P0 ;  /* 0x0000001e19177207 */ /* 0x000fe40000000000 */
[----:B------:R-:W-:-:S02]  /*2bf0*/  SEL R5, R36, R31, P0 ;  /* 0x0000001f24057207 */ /* 0x000fc40000000000 */
[----:B------:R-:W-:Y:S01]  /*2c00*/  SEL R22, R24, R16, P0 ;  /* 0x0000001018167207 */ /* 0x000fe20000000000 */
[----:B------:R-:W-:Y:S06]  /*2c10*/  @!P0 BRA `(.L_x_243) ;  /* 0x0000000000248947 */ /* 0x000fec0003800000 */
        /* <DEDUP_REMOVED lines=9> */
.L_x_243:
[----:B------:R-:W0:Y:S01]  /*2cb0*/  S2R R17, SR_CgaCtaId ;  /* 0x0000000000117919 */ /* 0x000e220000008800 */
[----:B------:R-:W-:-:S04]  /*2cc0*/  MOV R6, 0x400 ;  /* 0x0000040000067802 */ /* 0x000fc80000000f00 */
[----:B0-----:R-:W-:-:S05]  /*2cd0*/  LEA R6, R17, R6, 0x18 ;  /* 0x0000000611067211 */ /* 0x001fca00078ec0ff */
        /* <DEDUP_REMOVED lines=10> */
.L_x_244:
[----:B------:R-:W-:Y:S05]  /*2d80*/  BSYNC.RECONVERGENT B0 ;  /* 0x0000000000007941 */ /* 0x000fea0003800200 */
.L_x_242:
[----:B------:R-:W0:Y:S01]  /*2d90*/  S2R R33, SR_CgaCtaId ;  /* 0x0000000000217919 */ /* 0x000e220000008800 */
[----:B------:R-:W-:Y:S01]  /*2da0*/  BAR.SYNC.DEFER_BLOCKING 0x0 ;  /* 0x0000000000007b1d */ /* 0x000fe20000010000 */
[----:B------:R-:W-:Y:S02]  /*2db0*/  ISETP.GE.AND P1, PT, R8, R3, PT ;  /* 0x000000030800720c */ /* 0x000fe40003f26270 */
[----:B------:R-:W-:Y:S02]  /*2dc0*/  PLOP3.LUT P0, PT, PT, PT, PT, 0x8, 0x80 ;  /* 0x000000000080781c */ /* 0x000fe40003f0e170 */
[----:B------:R-:W-:-:S09]  /*2dd0*/  MOV R8, 0x400 ;  /* 0x0000040000087802 */ /* 0x000fd20000000f00 */
[----:B---3--:R-:W-:-:S04]  /*2de0*/  @!P1 ISETP.GE.AND P2, PT, R9, R6, PT ;  /* 0x000000060900920c */ /* 0x008fc80003f46270 */
[----:B------:R-:W-:Y:S01]  /*2df0*/  @!P1 ISETP.GE.OR P0, PT, R10, R7, !P2 ;  /* 0x000000070a00920c */ /* 0x000fe20005706670 */
[----:B------:R-:W-:-:S03]  /*2e00*/  IMAD.SHL.U32 R7, R0, 0x2, RZ ;  /* 0x0000000200077824 */ /* 0x000fc600078e00ff */
[----:B------:R-:W-:Y:S02]  /*2e10*/  SEL R6, R9, R6, P0 ;  /* 0x0000000609067207 */ /* 0x000fe40000000000 */
[----:B----4-:R-:W-:Y:S02]  /*2e20*/  SEL R14, R14, R18, P0 ;  /* 0x000000120e0e7207 */ /* 0x010fe40000000000 */
[----:B------:R-:W-:Y:S02]  /*2e30*/  SEL R15, R15, R19, P0 ;  /* 0x000000130f0f7207 */ /* 0x000fe40000000000 */
[----:B0-----:R-:W-:Y:S02]  /*2e40*/  LEA R8, R33, R8, 0x18 ;  /* 0x0000000821087211 */ /* 0x001fe400078ec0ff */
[----:B------:R-:W-:Y:S02]  /*2e50*/  SEL R31, R36, R31, P0 ;  /* 0x0000001f241f7207 */ /* 0x000fe40000000000 */
[----:B------:R-:W-:-:S02]  /*2e60*/  SEL R16, R24, R16, P0 ;  /* 0x0000001018107207 */ /* 0x000fc40000000000 */
[----:B------:R-:W-:Y:S02]  /*2e70*/  SEL R29, R29, R34, P0 ;  /* 0x000000221d1d7207 */ /* 0x000fe40000000000 */
        /* <DEDUP_REMOVED lines=14> */
[----:B------:R-:W-:Y:S02]  /*2f60*/  ISETP.NE.AND P0, PT, R0, RZ, PT ;  /* 0x000000ff0000720c */ /* 0x000fe40003f05270 */
[----:B------:R-:W-:Y:S02]  /*2f70*/  PRMT R23, R18, 0x3340, R23 ;  /* 0x0000334012177816 */ /* 0x000fe40000000017 */
[----:B------:R-:W-:Y:S01]  /*2f80*/  PRMT R12, R11, 0x3340, R12 ;  /* 0x000033400b0c7816 */ /* 0x000fe2000000000c */
[----:B------:R-:W1:Y:S01]  /*2f90*/  LDC.64 R18, c[0x0][0x3a0] ;  /* 0x0000e800ff127b82 */ /* 0x000e620000000a00 */
[----:B------:R-:W-:-:S02]  /*2fa0*/  PRMT R9, R24, 0x3340, R9 ;  /* 0x0000334018097816 */ /* 0x000fc40000000009 */
[----:B------:R-:W-:Y:S02]  /*2fb0*/  PRMT R26, R26, 0x3340, R17 ;  /* 0x000033401a1a7816 */ /* 0x000fe40000000011 */
[----:B------:R-:W-:Y:S02]  /*2fc0*/  PRMT R23, R12, 0x5410, R23 ;  /* 0x000054100c177816 */ /* 0x000fe40000000017 */
[----:B------:R-:W-:Y:S01]  /*2fd0*/  PRMT R17, R26, 0x5410, R9 ;  /* 0x000054101a117816 */ /* 0x000fe20000000009 */
[----:B0-----:R-:W-:Y:S01]  /*2fe0*/  IMAD R13, R10, 0x2, R7 ;  /* 0x000000020a0d7824 */ /* 0x001fe200078e0207 */
[----:B------:R-:W-:-:S03]  /*2ff0*/  LOP3.LUT R0, R0, 0x1f, RZ, 0xc0, !PT ;  /* 0x0000001f00007812 */ /* 0x000fc600078ec0ff */
[C---:B------:R-:W-:Y:S02]  /*3000*/  IMAD R11, R13.reuse, 0x18, R8 ;  /* 0x000000180d0b7824 */ /* 0x040fe400078e0208 */
[----:B------:R-:W-:-:S03]  /*3010*/  IMAD.IADD R13, R13, 0x1, -R10 ;  /* 0x000000010d0d7824 */ /* 0x000fc600078e0a0a */
[----:B------:R-:W-:Y:S01]  /*3020*/  STS.64 [R11], R20 ;  /* 0x000000140b007388 */ /* 0x000fe20000000a00 */
[----:B------:R-:W-:-:S03]  /*3030*/  IMAD R24, R13, 0x18, R8 ;  /* 0x000000180d187824 */ /* 0x000fc600078e0208 */
[----:B------:R-:W-:Y:S04]  /*3040*/  STS.64 [R11+0x10], R22 ;  /* 0x000010160b007388 */ /* 0x000fe80000000a00 */
[----:B------:R-:W-:Y:S04]  /*3050*/  STS.64 [R11+0x18], R14 ;  /* 0x0000180e0b007388 */ /* 0x000fe80000000a00 */
[----:B------:R-:W-:Y:S04]  /*3060*/  STS.64 [R11+0x28], R16 ;  /* 0x000028100b007388 */ /* 0x000fe80000000a00 */
[----:B------:R-:W-:Y:S04]  /*3070*/  STS [R11+0x8], R4 ;  /* 0x000008040b007388 */ /* 0x000fe80000000800 */
[----:B------:R-:W-:Y:S04]  /*3080*/  STS.U8 [R11+0xc], R5 ;  /* 0x00000c050b007388 */ /* 0x000fe80000000000 */
[----:B------:R0:W-:Y:S04]  /*3090*/  STS [R11+0x20], R6 ;  /* 0x000020060b007388 */ /* 0x0001e80000000800 */
[----:B------:R-:W-:Y:S01]  /*30a0*/  STS.U8 [R11+0x24], R31 ;  /* 0x0000241f0b007388 */ /* 0x000fe20000000000 */
[----:B------:R-:W-:-:S03]  /*30b0*/  NOP ;  /* 0x0000000000007918 */ /* 0x000fc60000000000 */
[----:B------:R-:W-:Y:S01]  /*30c0*/  LDS R9, [R24+0x8] ;  /* 0x0000080018097984 */ /* 0x000fe20000000800 */
[----:B0-----:R-:W-:Y:S02]  /*30d0*/  IMAD.IADD R6, R7, 0x1, R0 ;  /* 0x0000000107067824 */ /* 0x001fe400078e0200 */
[----:B------:R-:W-:Y:S01]  /*30e0*/  IMAD.MOV.U32 R7, RZ, RZ, RZ ;  /* 0x000000ffff077224 */ /* 0x000fe200078e00ff */
[----:B------:R-:W-:Y:S01]  /*30f0*/  LDS.U8 R21, [R24+0xc] ;  /* 0x00000c0018157984 */ /* 0x000fe20000000000 */
[----:B------:R-:W-:-:S03]  /*3100*/  IMAD.WIDE.U32 R16, R2, 0x200, R6 ;  /* 0x0000020002107825 */ /* 0x000fc600078e0006 */
[----:B------:R-:W-:Y:S01]  /*3110*/  LDS R23, [R24+0x308] ;  /* 0x0003080018177984 */ /* 0x000fe20000000800 */
[----:B------:R-:W-:-:S03]  /*3120*/  IMAD R7, R17, 0x18, RZ ;  /* 0x0000001811077824 */ /* 0x000fc600078e02ff */
[----:B------:R-:W-:Y:S01]  /*3130*/  LDS.U8 R25, [R24+0x30c] ;  /* 0x00030c0018197984 */ /* 0x000fe20000000000 */
[----:B-1----:R-:W-:-:S03]  /*3140*/  IMAD.WIDE.U32 R16, R16, 0x18, R18 ;  /* 0x0000001810107825 */ /* 0x002fc600078e0012 */
[----:B------:R-:W-:Y:S01]  /*3150*/  LDS.64 R12, [R24] ;  /* 0x00000000180c7984 */ /* 0x000fe20000000a00 */
[----:B------:R-:W-:-:S03]  /*3160*/  IMAD.MOV.U32 R2, RZ, RZ, R16 ;  /* 0x000000ffff027224 */ /* 0x000fc600078e0010 */
[----:B------:R-:W-:Y:S04]  /*3170*/  LDS.64 R4, [R24+0x300] ;  /* 0x0003000018047984 */ /* 0x000fe80000000a00 */
[----:B------:R-:W-:Y:S04]  /*3180*/  LDS.64 R14, [R24+0x10] ;  /* 0x00001000180e7984 */ /* 0x000fe80000000a00 */
[----:B------:R-:W-:Y:S04]  /*3190*/  LDS.64 R10, [R24+0x310] ;  /* 0x00031000180a7984 */ /* 0x000fe80000000a00 */
[----:B------:R0:W-:Y:S01]  /*31a0*/  @!P0 STS [R8+0x3000], R3 ;  /* 0x0030000308008388 */ /* 0x0001e20000000800 */
[----:B------:R-:W-:Y:S01]  /*31b0*/  BAR.SYNC.DEFER_BLOCKING 0x0 ;  /* 0x0000000000007b1d */ /* 0x000fe20000010000 */
[----:B0-----:R-:W-:-:S05]  /*31c0*/  IMAD.IADD R3, R17, 0x1, R7 ;  /* 0x0000000111037824 */ /* 0x001fca00078e0207 */
[----:B------:R-:W0:Y:S02]  /*31d0*/  LDS R27, [R8+0x3000] ;  /* 0x00300000081b7984 */ /* 0x000e240000000800 */
[C---:B0-----:R-:W-:Y:S01]  /*31e0*/  ISETP.GE.AND P0, PT, R6.reuse, R27, PT ;  /* 0x0000001b0600720c */ /* 0x041fe20003f06270 */
[----:B------:R-:W-:-:S12]  /*31f0*/  VIADD R6, R6, 0x20 ;  /* 0x0000002006067836 */ /* 0x000fd80000000000 */
[----:B------:R0:W-:Y:S04]  /*3200*/  @!P0 STG.E.64 desc[UR6][R2.64], R12 ;  /* 0x0000000c02008986 */ /* 0x0001e8000c101b06 */
[----:B------:R0:W-:Y:S04]  /*3210*/  @!P0 STG.E desc[UR6][R2.64+0x8], R9 ;  /* 0x0000080902008986 */ /* 0x0001e8000c101906 */
[----:B------:R0:W-:Y:S04]  /*3220*/  @!P0 STG.E.U8 desc[UR6][R2.64+0xc], R21 ;  /* 0x00000c1502008986 */ /* 0x0001e8000c101106 */
[----:B------:R0:W-:Y:S04]  /*3230*/  @!P0 STG.E desc[UR6][R2.64+0x10], R14 ;  /* 0x0000100e02008986 */ /* 0x0001e8000c101906 */
[----:B------:R0:W-:Y:S01]  /*3240*/  @!P0 STG.E desc[UR6][R2.64+0x14], R15 ;  /* 0x0000140f02008986 */ /* 0x0001e2000c101906 */
[----:B------:R-:W-:-:S13]  /*3250*/  ISETP.GE.AND P0, PT, R6, R27, PT ;  /* 0x0000001b0600720c */ /* 0x000fda0003f06270 */
[----:B0-----:R-:W-:Y:S05]  /*3260*/  @P0 EXIT ;  /* 0x000000000000094d */ /* 0x001fea0003800000 */
[----:B------:R-:W-:Y:S04]  /*3270*/  STG.E.64 desc[UR6][R2.64+0x300], R4 ;  /* 0x0003000402007986 */ /* 0x000fe8000c101b06 */
[----:B------:R-:W-:Y:S04]  /*3280*/  STG.E desc[UR6][R2.64+0x308], R23 ;  /* 0x0003081702007986 */ /* 0x000fe8000c101906 */
[----:B------:R-:W-:Y:S04]  /*3290*/  STG.E.U8 desc[UR6][R2.64+0x30c], R25 ;  /* 0x00030c1902007986 */ /* 0x000fe8000c101106 */
[----:B------:R-:W-:Y:S04]  /*32a0*/  STG.E desc[UR6][R2.64+0x310], R10 ;  /* 0x0003100a02007986 */ /* 0x000fe8000c101906 */
[----:B------:R-:W-:Y:S01]  /*32b0*/  STG.E desc[UR6][R2.64+0x314], R11 ;  /* 0x0003140b02007986 */ /* 0x000fe2000c101906 */
[----:B------:R-:W-:Y:S05]  /*32c0*/  EXIT ;  /* 0x000000000000794d */ /* 0x000fea0003800000 */
.L_x_245:
[----:B------:R-:W0:Y:S01]  /*32d0*/  S2R R10, SR_LANEID ;  /* 0x00000000000a7919 */ /* 0x000e220000000000 */
[----:B------:R-:W-:Y:S02]  /*32e0*/  LOP3.LUT R23, R23, 0xffff, RZ, 0xc0, !PT ;  /* 0x0000ffff17177812 */ /* 0x000fe400078ec0ff */
[----:B------:R-:W-:Y:S02]  /*32f0*/  LOP3.LUT R18, R13, 0xffff, RZ, 0xc0, !PT ;  /* 0x0000ffff0d127812 */ /* 0x000fe400078ec0ff */
[----:B------:R-:W-:Y:S02]  /*3300*/  LOP3.LUT R12, R12, 0xffff, RZ, 0xc0, !PT ;  /* 0x0000ffff0c0c7812 */ /* 0x000fe400078ec0ff */
[----:B------:R-:W-:Y:S02]  /*3310*/  LOP3.LUT R11, R11, 0xffff, RZ, 0xc0, !PT ;  /* 0x0000ffff0b0b7812 */ /* 0x000fe400078ec0ff */
[----:B------:R-:W-:Y:S02]  /*3320*/  LOP3.LUT R7, R7, 0x7c0, RZ, 0xc0, !PT ;  /* 0x000007c007077812 */ /* 0x000fe400078ec0ff */
[----:B------:R-:W-:-:S02]  /*3330*/  PRMT R23, R18, 0x3340, R23 ;  /* 0x0000334012177816 */ /* 0x000fc40000000017 */
[----:B------:R-:W-:Y:S02]  /*3340*/  PRMT R12, R11, 0x3340, R12 ;  /* 0x000033400b0c7816 */ /* 0x000fe4000000000c */
[----:B------:R-:W-:Y:S02]  /*3350*/  LOP3.LUT R11, R9, 0xffff, RZ, 0xc0, !PT ;  /* 0x0000ffff090b7812 */ /* 0x000fe400078ec0ff */
[----:B------:R-:W-:Y:S02]  /*3360*/  LOP3.LUT R18, R27, 0xffff, RZ, 0xc0, !PT ;  /* 0x0000ffff1b127812 */ /* 0x000fe400078ec0ff */
[----:B------:R-:W-:Y:S02]  /*3370*/  LOP3.LUT R17, R17, 0xffff, RZ, 0xc0, !PT ;  /* 0x0000ffff11117812 */ /* 0x000fe400078ec0ff */
[----:B------:R-:W-:Y:S02]  /*3380*/  LOP3.LUT R24, R29, 0xffff, RZ, 0xc0, !PT ;  /* 0x0000ffff1d187812 */ /* 0x000fe400078ec0ff */
[----:B------:R-:W-:-:S02]  /*3390*/  ISETP.NE.AND P0, PT, R0, RZ, PT ;  /* 0x000000ff0000720c */ /* 0x000fc40003f05270 */
[----:B------:R-:W-:Y:S02]  /*33a0*/  PRMT R18, R18, 0x3340, R11 ;  /* 0x0000334012127816 */ /* 0x000fe4000000000b */
[----:B------:R-:W-:Y:S02]  /*33b0*/  PRMT R17, R24, 0x3340, R17 ;  /* 0x0000334018117816 */ /* 0x000fe40000000011 */
[----:B------:R-:W-:Y:S02]  /*33c0*/  PRMT R23, R12, 0x5410, R23 ;  /* 0x000054100c177816 */ /* 0x000fe40000000017 */
[----:B------:R-:W-:Y:S01]  /*33d0*/  PRMT R17, R17, 0x5410, R18 ;  /* 0x0000541011117816 */ /* 0x000fe20000000012 */
[----:B0-----:R-:W-:-:S04]  /*33e0*/  IMAD R9, R10, 0x2, R7 ;  /* 0x000000020a097824 */ /* 0x001fc800078e0207 */
[C---:B------:R-:W-:Y:S02]  /*33f0*/  IMAD R11, R9.reuse, 0x18, R8 ;  /* 0x00000018090b7824 */ /* 0x040fe400078e0208 */
[----:B------:R-:W-:-:S03]  /*3400*/  IMAD.IADD R9, R9, 0x1, -R10 ;  /* 0x0000000109097824 */ /* 0x000fc600078e0a0a */
[----:B------:R0:W-:Y:S01]  /*3410*/  STS.64 [R11], R20 ;  /* 0x000000140b007388 */ /* 0x0001e20000000a00 */
[----:B------:R-:W-:-:S03]  /*3420*/  IMAD R24, R9, 0x18, R8 ;  /* 0x0000001809187824 */ /* 0x000fc600078e0208 */
[----:B------:R-:W-:Y:S04]  /*3430*/  STS.64 [R11+0x10], R22 ;  /* 0x000010160b007388 */ /* 0x000fe80000000a00 */
[----:B------:R-:W-:Y:S04]  /*3440*/  STS.64 [R11+0x18], R14 ;  /* 0x0000180e0b007388 */ /* 0x000fe80000000a00 */
[----:B------:R1:W-:Y:S01]  /*3450*/  STS.64 [R11+0x28], R16 ;  /* 0x000028100b007388 */ /* 0x0003e20000000a00 */
[----:B0-----:R-:W0:Y:S03]  /*3460*/  LDC.64 R20, c[0x0][0x388] ;  /* 0x0000e200ff147b82 */ /* 0x001e260000000a00 */
[----:B------:R-:W-:Y:S04]  /*3470*/  STS [R11+0x8], R4 ;  /* 0x000008040b007388 */ /* 0x000fe80000000800 */
[----:B------:R-:W-:Y:S04]  /*3480*/  STS.U8 [R11+0xc], R5 ;  /* 0x00000c050b007388 */ /* 0x000fe80000000000 */
[----:B------:R-:W-:Y:S01]  /*3490*/  STS [R11+0x20], R6 ;  /* 0x000020060b007388 */ /* 0x000fe20000000800 */
[----:B-1----:R-:W-:Y:S01]  /*34a0*/  LOP3.LUT R16, R0, 0x1f, RZ, 0xc0, !PT ;  /* 0x0000001f00107812 */ /* 0x002fe200078ec0ff */
[----:B------:R-:W-:-:S02]  /*34b0*/  IMAD.MOV.U32 R17, RZ, RZ, RZ ;  /* 0x000000ffff117224 */ /* 0x000fc400078e00ff */
[----:B------:R-:W-:Y:S01]  /*34c0*/  STS.U8 [R11+0x24], R31 ;  /* 0x0000241f0b007388 */ /* 0x000fe20000000000 */
[----:B------:R-:W-:-:S03]  /*34d0*/  NOP ;  /* 0x0000000000007918 */ /* 0x000fc60000000000 */
[----:B------:R-:W-:Y:S01]  /*34e0*/  LDS R9, [R24+0x8] ;  /* 0x0000080018097984 */ /* 0x000fe20000000800 */
[----:B------:R-:W-:-:S03]  /*34f0*/  IMAD.WIDE.U32 R18, R2, 0x200, R16 ;  /* 0x0000020002127825 */ /* 0x000fc600078e0010 */
[----:B------:R-:W-:Y:S04]  /*3500*/  LDS.U8 R23, [R24+0xc] ;  /* 0x00000c0018177984 */ /* 0x000fe80000000000 */
[----:B------:R-:W-:Y:S04]  /*3510*/  LDS R25, [R24+0x308] ;  /* 0x0003080018197984 */ /* 0x000fe80000000800 */
[----:B------:R-:W-:Y:S04]  /*3520*/  LDS.U8 R27, [R24+0x30c] ;  /* 0x00030c00181b7984 */ /* 0x000fe80000000000 */
[----:B------:R-:W-:Y:S04]  /*3530*/  LDS.64 R12, [R24] ;  /* 0x00000000180c7984 */ /* 0x000fe80000000a00 */
[----:B------:R-:W-:Y:S04]  /*3540*/  LDS.64 R4, [R24+0x300] ;  /* 0x0003000018047984 */ /* 0x000fe80000000a00 */
[----:B------:R-:W-:Y:S04]  /*3550*/  LDS.64 R14, [R24+0x10] ;  /* 0x00001000180e7984 */ /* 0x000fe80000000a00 */
[----:B------:R-:W-:Y:S04]  /*3560*/  LDS.64 R10, [R24+0x310] ;  /* 0x00031000180a7984 */ /* 0x000fe80000000a00 */
[----:B------:R1:W-:Y:S01]  /*3570*/  @!P0 STS [R8+0x3000], R3 ;  /* 0x0030000308008388 */ /* 0x0003e20000000800 */
[----:B------:R-:W-:Y:S01]  /*3580*/  BAR.SYNC.DEFER_BLOCKING 0x0 ;  /* 0x0000000000007b1d */ /* 0x000fe20000010000 */
[C---:B------:R-:W-:Y:S01]  /*3590*/  IADD3 R17, P0, PT, R7.reuse, R18, RZ ;  /* 0x0000001207117210 */ /* 0x040fe20007f1e0ff */
[----:B------:R-:W-:-:S04]  /*35a0*/  IMAD.IADD R7, R7, 0x1, R16 ;  /* 0x0000000107077824 */ /* 0x000fc800078e0210 */
[----:B------:R-:W-:Y:S02]  /*35b0*/  IMAD.X R18, RZ, RZ, R19, P0 ;  /* 0x000000ffff127224 */ /* 0x000fe400000e0613 */
[----:B0-----:R-:W-:-:S04]  /*35c0*/  IMAD.WIDE.U32 R20, R17, 0x18, R20 ;  /* 0x0000001811147825 */ /* 0x001fc800078e0014 */
[----:B-1----:R-:W-:-:S04]  /*35d0*/  IMAD R3, R18, 0x18, RZ ;  /* 0x0000001812037824 */ /* 0x002fc800078e02ff */
[----:B------:R-:W-:Y:S01]  /*35e0*/  IMAD.IADD R21, R21, 0x1, R3 ;  /* 0x0000000115157824 */ /* 0x000fe200078e0203 */
[----:B------:R-:W0:Y:S02]  /*35f0*/  LDS R6, [R8+0x3000] ;  /* 0x0030000008067984 */ /* 0x000e240000000800 */
[C---:B0-----:R-:W-:Y:S01]  /*3600*/  ISETP.GE.AND P0, PT, R7.reuse, R6, PT ;  /* 0x000000060700720c */ /* 0x041fe20003f06270 */
[----:B------:R-:W-:-:S05]  /*3610*/  VIADD R7, R7, 0x20 ;  /* 0x0000002007077836 */ /* 0x000fca0000000000 */
[----:B------:R-:W-:-:S07]  /*3620*/  ISETP.GE.AND P1, PT, R7, R6, PT ;  /* 0x000000060700720c */ /* 0x000fce0003f26270 */
[----:B------:R0:W-:Y:S04]  /*3630*/  @!P0 STG.E.64 desc[UR6][R20.64], R12 ;  /* 0x0000000c14008986 */ /* 0x0001e8000c101b06 */
[----:B------:R0:W-:Y:S04]  /*3640*/  @!P0 STG.E desc[UR6][R20.64+0x8], R9 ;  /* 0x0000080914008986 */ /* 0x0001e8000c101906 */
[----:B------:R0:W-:Y:S04]  /*3650*/  @!P0 STG.E.U8 desc[UR6][R20.64+0xc], R23 ;  /* 0x00000c1714008986 */ /* 0x0001e8000c101106 */
[----:B------:R0:W-:Y:S04]  /*3660*/  @!P0 STG.E desc[UR6][R20.64+0x10], R14 ;  /* 0x0000100e14008986 */ /* 0x0001e8000c101906 */
[----:B------:R0:W-:Y:S01]  /*3670*/  @!P0 STG.E desc[UR6][R20.64+0x14], R15 ;  /* 0x0000140f14008986 */ /* 0x0001e2000c101906 */
[----:B------:R-:W-:Y:S05]  /*3680*/  @P1 EXIT ;  /* 0x000000000000194d */ /* 0x000fea0003800000 */
[----:B------:R-:W-:Y:S04]  /*3690*/  STG.E.64 desc[UR6][R20.64+0x300], R4 ;  /* 0x0003000414007986 */ /* 0x000fe8000c101b06 */
[----:B------:R-:W-:Y:S04]  /*36a0*/  STG.E desc[UR6][R20.64+0x308], R25 ;  /* 0x0003081914007986 */ /* 0x000fe8000c101906 */
[----:B------:R-:W-:Y:S04]  /*36b0*/  STG.E.U8 desc[UR6][R20.64+0x30c], R27 ;  /* 0x00030c1b14007986 */ /* 0x000fe8000c101106 */
[----:B------:R-:W-:Y:S04]  /*36c0*/  STG.E desc[UR6][R20.64+0x310], R10 ;  /* 0x0003100a14007986 */ /* 0x000fe8000c101906 */
[----:B------:R-:W-:Y:S01]  /*36d0*/  STG.E desc[UR6][R20.64+0x314], R11 ;  /* 0x0003140b14007986 */ /* 0x000fe2000c101906 */
[----:B------:R-:W-:Y:S05]  /*36e0*/  EXIT ;  /* 0x000000000000794d */ /* 0x000fea0003800000 */
.L_x_246:
        /* <DEDUP_REMOVED lines=9> */
.L_x_407:


//--------------------- .text._ZN3cub18CUB_300001_SM_10006detail10merge_sort30DeviceMergeSortPartitionKernelIN6thrust24THRUST_300001_SM_1000_NS6detail15normal_iteratorINS5_10device_ptrI9SortTupleEEEEmN4cuda3std3__44lessIS9_EES9_EEvbT_PT2_T0_SK_PSK_T1_SK_i --------------------------
	.section	.text._ZN3cub18CUB_300001_SM_10006detail10merge_sort30DeviceMergeSortPartitionKernelIN6thrust24THRUST_300001_SM_1000_NS6detail15normal_iteratorINS5_10device_ptrI9SortTupleEEEEmN4cuda3std3__44lessIS9_EES9_EEvbT_PT2_T0_SK_PSK_T1_SK_i,"ax",@progbits
	.align	128
        .global         _ZN3cub18CUB_300001_SM_10006detail10merge_sort30DeviceMergeSortPartitionKernelIN6thrust24THRUST_300001_SM_1000_NS6detail15normal_iteratorINS5_10device_ptrI9SortTupleEEEEmN4cuda3std3__44lessIS9_EES9_EEvbT_PT2_T0_SK_PSK_T1_SK_i
        .type           _ZN3cub18CUB_300001_SM_10006detail10merge_sort30DeviceMergeSortPartitionKernelIN6thrust24THRUST_300001_SM_1000_NS6detail15normal_iteratorINS5_10device_ptrI9SortTupleEEEEmN4cuda3std3__44lessIS9_EES9_EEvbT_PT2_T0_SK_PSK_T1_SK_i,@function
        .size           _ZN3cub18CUB_300001_SM_10006detail10merge_sort30DeviceMergeSortPartitionKernelIN6thrust24THRUST_300001_SM_1000_NS6detail15normal_iteratorINS5_10device_ptrI9SortTupleEEEEmN4cuda3std3__44lessIS9_EES9_EEvbT_PT2_T0_SK_PSK_T1_SK_i,(.L_x_408 - _ZN3cub18CUB_300001_SM_10006detail10merge_sort30DeviceMergeSortPartitionKernelIN6thrust24THRUST_300001_SM_1000_NS6detail15normal_iteratorINS5_10device_ptrI9SortTupleEEEEmN4cuda3std3__44lessIS9_EES9_EEvbT_PT2_T0_SK_PSK_T1_SK_i)
        .other          _ZN3cub18CUB_300001_SM_10006detail10merge_sort30DeviceMergeSortPartitionKernelIN6thrust24THRUST_300001_SM_1000_NS6detail15normal_iteratorINS5_10device_ptrI9SortTupleEEEEmN4cuda3std3__44lessIS9_EES9_EEvbT_PT2_T0_SK_PSK_T1_SK_i,@"STO_CUDA_ENTRY STV_DEFAULT"
_ZN3cub18CUB_300001_SM_10006detail10merge_sort30DeviceMergeSortPartitionKernelIN6thrust24THRUST_300001_SM_1000_NS6detail15normal_iteratorINS5_10device_ptrI9SortTupleEEEEmN4cuda3std3__44lessIS9_EES9_EEvbT_PT2_T0_SK_PSK_T1_SK_i:
.text._ZN3cub18CUB_300001_SM_10006detail10merge_sort30DeviceMergeSortPartitionKernelIN6thrust24THRUST_300001_SM_1000_NS6detail15normal_iteratorINS5_10device_ptrI9SortTupleEEEEmN4cuda3std3__44lessIS9_EES9_EEvbT_PT2_T0_SK_PSK_T1_SK_i:
[----:B------:R-:W-:Y:S01]  /*0000*/  LDC R1, c[0x0][0x37c] ;  /* 0x0000df00ff017b82 */ /* 0x000fe20000000800 */
[----:B------:R-:W0:Y:S01]  /*0010*/  S2R R5, SR_CTAID.X ;  /* 0x0000000000057919 */ /* 0x000e220000002500 */
[----:B------:R-:W0:Y:S01]  /*0020*/  LDCU UR4, c[0x0][0x360] ;  /* 0x00006c00ff0477ac */ /* 0x000e220008000800 */
[----:B------:R-:W0:Y:S01]  /*0030*/  S2R R0, SR_TID.X ;  /* 0x0000000000007919 */ /* 0x000e220000002100 */
[----:B------:R-:W1:Y:S01]  /*0040*/  LDCU.64 UR10, c[0x0][0x3a0] ;  /* 0x00007400ff0a77ac */ /* 0x000e620008000a00 */
[----:B0-----:R-:W-:-:S05]  /*0050*/  IMAD R5, R5, UR4, R0 ;  /* 0x0000000405057c24 */ /* 0x001fca000f8e0200 */
[----:B-1----:R-:W-:-:S04]  /*0060*/  ISETP.GE.U32.AND P0, PT, R5, UR10, PT ;  /* 0x0000000a05007c0c */ /* 0x002fc8000bf06070 */
[----:B------:R-:W-:-:S13]  /*0070*/  ISETP.GE.U32.AND.EX P0, PT, RZ, UR11, PT, P0 ;  /* 0x0000000bff007c0c */ /* 0x000fda000bf06100 */
[----:B------:R-:W-:Y:S05]  /*0080*/  @P0 EXIT ;  /* 0x000000000000094d */ /* 0x000fea0003800000 */
[----:B------:R-:W0:Y:S01]  /*0090*/  LDCU.64 UR6, c[0x0][0x3b8] ;  /* 0x00007700ff0677ac */ /* 0x000e220008000a00 */
[----:B------:R-:W1:Y:S01]  /*00a0*/  LDC R0, c[0x0][0x3c0] ;  /* 0x0000f000ff007b82 */ /* 0x000e620000000800 */
[----:B------:R-:W-:Y:S01]  /*00b0*/  IADD3 R6, P2, PT, R5, 0x1, RZ ;  /* 0x0000000105067810 */ /* 0x000fe20007f5e0ff */
[----:B------:R-:W-:Y:S01]  /*00c0*/  ACQBULK ;  /* 0x000000000000782e */ /* 0x000fe20000000000 */
[----:B------:R-:W2:Y:S02]  /*00d0*/  LDCU.64 UR8, c[0x0][0x358] ;  /* 0x00006b00ff0877ac */ /* 0x000ea40008000a00 */
[----:B------:R-:W-:Y:S01]  /*00e0*/  ISETP.NE.U32.AND P0, PT, R6, UR10, PT ;  /* 0x0000000a06007c0c */ /* 0x000fe2000bf05070 */
[----:B------:R-:W-:-:S05]  /*00f0*/  IMAD.X R6, RZ, RZ, RZ, P2 ;  /* 0x000000ffff067224 */ /* 0x000fca00010e06ff */
[----:B------:R-:W-:Y:S01]  /*0100*/  ISETP.NE.AND.EX P0, PT, R6, UR11, PT, P0 ;  /* 0x0000000b06007c0c */ /* 0x000fe2000bf05300 */
[----:B0-----:R-:W-:Y:S02]  /*0110*/  UIADD3 UR4, UPT, UPT, -UR6, URZ, URZ ;  /* 0x000000ff06047290 */ /* 0x001fe4000fffe1ff */
[----:B------:R-:W-:-:S04]  /*0120*/  USHF.R.U32.HI UR5, URZ, 0x1, UR7 ;  /* 0x00000001ff057899 */ /* 0x000fc80008011607 */
[----:B------:R-:W-:Y:S01]  /*0130*/  LOP3.LUT R7, R5, UR4, RZ, 0xc0, !PT ;  /* 0x0000000405077c12 */ /* 0x000fe2000f8ec0ff */
[----:B------:R-:W-:Y:S01]  /*0140*/  USHF.R.U64 UR4, UR6, 0x1, UR7 ;  /* 0x0000000106047899 */ /* 0x000fe20008001207 */
[----:B-1----:R-:W-:Y:S01]  /*0150*/  SHF.R.S32.HI R13, RZ, 0x1f, R0 ;  /* 0x0000001fff0d7819 */ /* 0x002fe20000011400 */
[----:B------:R-:W-:Y:S02]  /*0160*/  IMAD R4, R0, UR5, RZ ;  /* 0x0000000500047c24 */ /* 0x000fe4000f8e02ff */
[----:B------:R-:W-:-:S04]  /*0170*/  IMAD.WIDE.U32 R2, R7, R0, RZ ;  /* 0x0000000007027225 */ /* 0x000fc800078e00ff */
[----:B------:R-:W-:-:S04]  /*0180*/  IMAD.WIDE.U32 R8, R0, UR4, RZ ;  /* 0x0000000400087c25 */ /* 0x000fc8000f8e00ff */
[C---:B------:R-:W-:Y:S01]  /*0190*/  IMAD R11, R13.reuse, UR4, R4 ;  /* 0x000000040d0b7c24 */ /* 0x040fe2000f8e0204 */
[----:B------:R-:W0:Y:S01]  /*01a0*/  LDCU.64 UR4, c[0x0][0x398] ;  /* 0x00007300ff0477ac */ /* 0x000e220008000a00 */
[----:B------:R-:W-:Y:S01]  /*01b0*/  IMAD R3, R13, R7, R3 ;  /* 0x000000070d037224 */ /* 0x000fe200078e0203 */
[----:B------:R-:W-:Y:S01]  /*01c0*/  LOP3.LUT R7, RZ, R2, RZ, 0x33, !PT ;  /* 0x00000002ff077212 */ /* 0x000fe200078e33ff */
[----:B------:R-:W-:-:S03]  /*01d0*/  IMAD.IADD R9, R9, 0x1, R11 ;  /* 0x0000000109097824 */ /* 0x000fc600078e020b */
[----:B------:R-:W-:Y:S02]  /*01e0*/  ISETP.LT.U32.AND P1, PT, R8, R7, PT ;  /* 0x000000070800720c */ /* 0x000fe40003f21070 */
[----:B------:R-:W-:-:S04]  /*01f0*/  LOP3.LUT R4, RZ, R3, RZ, 0x33, !PT ;  /* 0x00000003ff047212 */ /* 0x000fc800078e33ff */
[----:B------:R-:W-:-:S04]  /*0200*/  ISETP.LT.U32.AND.EX P1, PT, R9, R4, PT, P1 ;  /* 0x000000040900720c */ /* 0x000fc80003f21110 */
[----:B------:R-:W-:Y:S02]  /*0210*/  SEL R7, R8, R7, P1 ;  /* 0x0000000708077207 */ /* 0x000fe40000800000 */
[----:B------:R-:W-:Y:S02]  /*0220*/  SEL R4, R9, R4, P1 ;  /* 0x0000000409047207 */ /* 0x000fe40000800000 */
[----:B------:R-:W-:Y:S02]  /*0230*/  IADD3 R10, P1, PT, R7, R2, RZ ;  /* 0x00000002070a7210 */ /* 0x000fe40007f3e0ff */
[----:B------:R-:W1:Y:S03]  /*0240*/  @!P0 LDC.64 R6, c[0x0][0x3a8] ;  /* 0x0000ea00ff068b82 */ /* 0x000e660000000a00 */
[----:B------:R-:W-:Y:S01]  /*0250*/  IMAD.X R4, R4, 0x1, R3, P1 ;  /* 0x0000000104047824 */ /* 0x000fe200008e0603 */
[----:B0-----:R-:W-:-:S04]  /*0260*/  ISETP.LT.U32.AND P1, PT, R10, UR4, PT ;  /* 0x000000040a007c0c */ /* 0x001fc8000bf21070 */
[----:B------:R-:W-:-:S04]  /*0270*/  ISETP.LT.U32.AND.EX P1, PT, R4, UR5, PT, P1 ;  /* 0x0000000504007c0c */ /* 0x000fc8000bf21110 */
[----:B------:R-:W-:Y:S02]  /*0280*/  SEL R10, R10, UR4, P1 ;  /* 0x000000040a0a7c07 */ /* 0x000fe40008800000 */
[----:B------:R-:W-:Y:S02]  /*0290*/  SEL R11, R4, UR5, P1 ;  /* 0x00000005040b7c07 */ /* 0x000fe40008800000 */
[----:B------:R-:W-:Y:S02]  /*02a0*/  LOP3.LUT R19, RZ, R10, RZ, 0x33, !PT ;  /* 0x0000000aff137212 */ /* 0x000fe400078e33ff */
[----:B------:R-:W-:Y:S02]  /*02b0*/  LOP3.LUT R21, RZ, R11, RZ, 0x33, !PT ;  /* 0x0000000bff157212 */ /* 0x000fe400078e33ff */
[----:B------:R-:W-:-:S04]  /*02c0*/  ISETP.LT.U32.AND P1, PT, R8, R19, PT ;  /* 0x000000130800720c */ /* 0x000fc80003f21070 */
[----:B------:R-:W-:Y:S02]  /*02d0*/  ISETP.LT.U32.AND.EX P1, PT, R9, R21, PT, P1 ;  /* 0x000000150900720c */ /* 0x000fe40003f21110 */
[----:B-1----:R-:W-:Y:S02]  /*02e0*/  @!P0 LEA R14, P2, R5, R6, 0x3 ;  /* 0x00000006050e8211 */ /* 0x002fe400078418ff */
[----:B------:R-:W-:Y:S02]  /*02f0*/  SEL R19, R8, R19, P1 ;  /* 0x0000001308137207 */ /* 0x000fe40000800000 */
[----:B------:R-:W-:Y:S02]  /*0300*/  SEL R21, R9, R21, P1 ;  /* 0x0000001509157207 */ /* 0x000fe40000800000 */
[----:B------:R-:W-:Y:S02]  /*0310*/  IADD3 R19, P3, PT, R19, R10, RZ ;  /* 0x0000000a13137210 */ /* 0x000fe40007f7e0ff */
[----:B------:R-:W-:-:S02]  /*0320*/  @!P0 LEA.HI.X R15, R5, R7, RZ, 0x3, P2 ;  /* 0x00000007050f8211 */ /* 0x000fc400010f1cff */
[C---:B------:R-:W-:Y:S01]  /*0330*/  ISETP.LT.U32.AND P1, PT, R2.reuse, UR4, PT ;  /* 0x0000000402007c0c */ /* 0x040fe2000bf21070 */
[----:B------:R-:W-:Y:S01]  /*0340*/  IMAD.X R21, R21, 0x1, R11, P3 ;  /* 0x0000000115157824 */ /* 0x000fe200018e060b */
[----:B------:R-:W-:Y:S01]  /*0350*/  ISETP.LT.U32.AND P2, PT, R19, UR4, PT ;  /* 0x0000000413007c0c */ /* 0x000fe2000bf41070 */
[----:B--2---:R0:W-:Y:S01]  /*0360*/  @!P0 STG.E.64 desc[UR8][R14.64], R10 ;  /* 0x0000000a0e008986 */ /* 0x0041e2000c101b08 */
[----:B------:R-:W-:Y:S02]  /*0370*/  ISETP.LT.U32.AND.EX P1, PT, R3, UR5, PT, P1 ;  /* 0x0000000503007c0c */ /* 0x000fe4000bf21110 */
[----:B------:R-:W-:Y:S02]  /*0380*/  ISETP.LT.U32.AND.EX P2, PT, R21, UR5, PT, P2 ;  /* 0x0000000515007c0c */ /* 0x000fe4000bf41120 */
[----:B------:R-:W-:Y:S02]  /*0390*/  SEL R7, R2, UR4, P1 ;  /* 0x0000000402077c07 */ /* 0x000fe40008800000 */
[----:B------:R-:W-:-:S02]  /*03a0*/  SEL R9, R3, UR5, P1 ;  /* 0x0000000503097c07 */ /* 0x000fc40008800000 */
[----:B------:R-:W-:Y:S02]  /*03b0*/  SEL R19, R19, UR4, P2 ;  /* 0x0000000413137c07 */ /* 0x000fe40009000000 */
[----:B------:R-:W-:Y:S01]  /*03c0*/  SEL R21, R21, UR5, P2 ;  /* 0x0000000515157c07 */ /* 0x000fe20009000000 */
[----:B------:R-:W-:Y:S06]  /*03d0*/  @!P0 EXIT ;  /* 0x000000000000894d */ /* 0x000fec0003800000 */
[----:B------:R-:W1:Y:S01]  /*03e0*/  LDCU.U8 UR5, c[0x0][0x380] ;  /* 0x00007000ff0577ac */ /* 0x000e620008000000 */
[----:B------:R-:W-:Y:S01]  /*03f0*/  IADD3 R17, P0, PT, R19, -R7, RZ ;  /* 0x8000000713117210 */ /* 0x000fe20007f1e0ff */
[----:B------:R-:W-:Y:S01]  /*0400*/  BSSY.RECONVERGENT B0, `(.L_x_247) ;  /* 0x0000078000007945 */ /* 0x000fe20003800200 */
[----:B------:R-:W-:-:S06]  /*0410*/  UIADD3 UR4, UPT, UPT, UR6, -0x1, URZ ;  /* 0xffffffff06047890 */ /* 0x000fcc000fffe0ff */
[----:B0-----:R-:W-:-:S05]  /*0420*/  LOP3.LUT R15, R5, UR4, RZ, 0xc0, !PT ;  /* 0x00000004050f7c12 */ /* 0x001fca000f8ec0ff */
[----:B------:R-:W-:Y:S01]  /*0430*/  IMAD.WIDE.U32 R2, R15, R0, RZ ;  /* 0x000000000f027225 */ /* 0x000fe200078e00ff */
[----:B-1----:R-:W-:-:S03]  /*0440*/  UPRMT UR4, UR5, 0x8880, URZ ;  /* 0x0000888005047896 */ /* 0x002fc600080000ff */
[----:B------:R-:W-:Y:S01]  /*0450*/  IMAD.X R0, R21, 0x1, ~R9, P0 ;  /* 0x0000000115007824 */ /* 0x000fe200000e0e09 */
[----:B------:R-:W-:Y:S01]  /*0460*/  ISETP.LT.U32.AND P0, PT, R2, R17, PT ;  /* 0x000000110200720c */ /* 0x000fe20003f01070 */
[----:B------:R-:W-:Y:S01]  /*0470*/  IMAD R13, R13, R15, R3 ;  /* 0x0000000f0d0d7224 */ /* 0x000fe200078e0203 */
[----:B------:R-:W-:-:S04]  /*0480*/  UISETP.NE.AND UP0, UPT, UR4, URZ, UPT ;  /* 0x000000ff0400728c */ /* 0x000fc8000bf05270 */
[----:B------:R-:W-:-:S04]  /*0490*/  ISETP.LT.U32.AND.EX P0, PT, R13, R0, PT, P0 ;  /* 0x000000000d00720c */ /* 0x000fc80003f01100 */
[----:B------:R-:W-:Y:S02]  /*04a0*/  SEL R15, R2, R17, P0 ;  /* 0x00000011020f7207 */ /* 0x000fe40000000000 */
[----:B------:R-:W-:Y:S01]  /*04b0*/  SEL R13, R13, R0, P0 ;  /* 0x000000000d0d7207 */ /* 0x000fe20000000000 */
[----:B------:R-:W-:Y:S06]  /*04c0*/  BRA.U !UP0, `(.L_x_248) ;  /* 0x0000000108dc7547 */ /* 0x000fec000b800000 */
[----:B------:R-:W-:Y:S01]  /*04d0*/  IADD3 R2, P0, PT, R19, -R10, RZ ;  /* 0x8000000a13027210 */ /* 0x000fe20007f1e0ff */
[----:B------:R-:W-:Y:S01]  /*04e0*/  BSSY.RECONVERGENT B1, `(.L_x_249) ;  /* 0x0000034000017945 */ /* 0x000fe20003800200 */
[----:B------:R-:W-:-:S03]  /*04f0*/  IADD3 R8, P2, PT, R10, -R7, RZ ;  /* 0x800000070a087210 */ /* 0x000fc60007f5e0ff */
[----:B------:R-:W-:Y:S01]  /*0500*/  IMAD.X R6, R21, 0x1, ~R11, P0 ;  /* 0x0000000115067824 */ /* 0x000fe200000e0e0b */
[----:B------:R-:W-:Y:S01]  /*0510*/  ISETP.GT.U32.AND P0, PT, R15, R2, PT ;  /* 0x000000020f00720c */ /* 0x000fe20003f04070 */
[----:B------:R-:W-:Y:S01]  /*0520*/  IMAD.X R12, R11, 0x1, ~R9, P2 ;  /* 0x000000010b0c7824 */ /* 0x000fe200010e0e09 */
[----:B------:R-:W-:Y:S02]  /*0530*/  ISETP.LT.U32.AND P1, PT, R8, R15, PT ;  /* 0x0000000f0800720c */ /* 0x000fe40003f21070 */
[----:B------:R-:W-:Y:S02]  /*0540*/  ISETP.GT.U32.AND.EX P0, PT, R13, R6, PT, P0 ;  /* 0x000000060d00720c */ /* 0x000fe40003f04100 */
[----:B------:R-:W-:Y:S02]  /*0550*/  ISETP.LT.U32.AND.EX P1, PT, R12, R13, PT, P1 ;  /* 0x0000000d0c00720c */ /* 0x000fe40003f21110 */
[----:B------:R-:W-:Y:S02]  /*0560*/  SEL R4, R15, R2, P0 ;  /* 0x000000020f047207 */ /* 0x000fe40000000000 */
[----:B------:R-:W-:-:S02]  /*0570*/  SEL R0, R13, R6, P0 ;  /* 0x000000060d007207 */ /* 0x000fc40000000000 */
[----:B------:R-:W-:Y:S02]  /*0580*/  IADD3 R4, P0, PT, R4, -R2, RZ ;  /* 0x8000000204047210 */ /* 0x000fe40007f1e0ff */
[----:B------:R-:W-:Y:S02]  /*0590*/  SEL R17, R8, R15, P1 ;  /* 0x0000000f08117207 */ /* 0x000fe40000800000 */
[----:B------:R-:W-:Y:S01]  /*05a0*/  SEL R19, R12, R13, P1 ;  /* 0x0000000d0c137207 */ /* 0x000fe20000800000 */
[----:B------:R-:W-:Y:S01]  /*05b0*/  IMAD.X R0, R0, 0x1, ~R6, P0 ;  /* 0x0000000100007824 */ /* 0x000fe200000e0e06 */
[----:B------:R-:W-:-:S04]  /*05c0*/  ISETP.GE.U32.AND P0, PT, R4, R17, PT ;  /* 0x000000110400720c */ /* 0x000fc80003f06070 */
[----:B------:R-:W-:-:S13]  /*05d0*/  ISETP.GE.U32.AND.EX P0, PT, R0, R19, PT, P0 ;  /* 0x000000130000720c */ /* 0x000fda0003f06100 */
[----:B------:R-:W-:Y:S05]  /*05e0*/  @P0 BRA `(.L_x_250) ;  /* 0x00000000008c0947 */ /* 0x000fea0003800000 */
[----:B------:R-:W0:Y:S01]  /*05f0*/  LDC.64 R2, c[0x0][0x388] ;  /* 0x0000e200ff027b82 */ /* 0x000e220000000a00 */
[----:B------:R-:W-:Y:S01]  /*0600*/  IADD3 R6, P0, PT, R15, R10, RZ ;  /* 0x0000000a0f067210 */ /* 0x000fe20007f1e0ff */
[----:B------:R-:W-:Y:S02]  /*0610*/  IMAD.MOV.U32 R15, RZ, RZ, R17 ;  /* 0x000000ffff0f7224 */ /* 0x000fe400078e0011 */
[----:B------:R-:W-:Y:S02]  /*0620*/  IMAD.MOV.U32 R17, RZ, RZ, R19 ;  /* 0x000000ffff117224 */ /* 0x000fe400078e0013 */
[----:B------:R-:W-:-:S08]  /*0630*/  IMAD.X R8, R13, 0x1, R11, P0 ;  /* 0x000000010d087824 */ /* 0x000fd000000e060b */
.L_x_251:
[----:B------:R-:W-:-:S05]  /*0640*/  IADD3 R11, P0, PT, -R4, R15, RZ ;  /* 0x0000000f040b7210 */ /* 0x000fca0007f1e1ff */
[----:B------:R-:W-:-:S05]  /*0650*/  IMAD.X R10, R17, 0x1, ~R0, P0 ;  /* 0x00000001110a7824 */ /* 0x000fca00000e0e00 */
[--C-:B------:R-:W-:Y:S02]  /*0660*/  SHF.R.U64 R11, R11, 0x1, R10.reuse ;  /* 0x000000010b0b7819 */ /* 0x100fe4000000120a */
[----:B------:R-:W-:Y:S02]  /*0670*/  SHF.R.U32.HI R13, RZ, 0x1, R10 ;  /* 0x00000001ff0d7819 */ /* 0x000fe4000001160a */
[----:B------:R-:W-:-:S04]  /*0680*/  IADD3 R16, P0, PT, R4, R11, RZ ;  /* 0x0000000b04107210 */ /* 0x000fc80007f1e0ff */
[----:B------:R-:W-:Y:S01]  /*0690*/  LOP3.LUT R11, RZ, R16, RZ, 0x33, !PT ;  /* 0x00000010ff0b7212 */ /* 0x000fe200078e33ff */
[----:B------:R-:W-:Y:S01]  /*06a0*/  IMAD.X R14, R0, 0x1, R13, P0 ;  /* 0x00000001000e7824 */ /* 0x000fe200000e060d */
[----:B------:R-:W-:Y:S02]  /*06b0*/  IADD3 R19, P0, PT, R16, R7, RZ ;  /* 0x0000000710137210 */ /* 0x000fe40007f1e0ff */
[----:B------:R-:W-:Y:S02]  /*06c0*/  IADD3 R11, P1, PT, R11, R6, RZ ;  /* 0x000000060b0b7210 */ /* 0x000fe40007f3e0ff */
[----:B------:R-:W-:Y:S01]  /*06d0*/  LOP3.LUT R13, RZ, R14, RZ, 0x33, !PT ;  /* 0x0000000eff0d7212 */ /* 0x000fe200078e33ff */
[----:B------:R-:W-:-:S04]  /*06e0*/  IMAD.X R10, R14, 0x1, R9, P0 ;  /* 0x000000010e0a7824 */ /* 0x000fc800000e0609 */
[----:B------:R-:W-:Y:S02]  /*06f0*/  IMAD.X R18, R13, 0x1, R8, P1 ;  /* 0x000000010d127824 */ /* 0x000fe400008e0608 */
[----:B0-----:R-:W-:-:S04]  /*0700*/  IMAD.WIDE.U32 R12, R19, 0x18, R2 ;  /* 0x00000018130c7825 */ /* 0x001fc800078e0002 */
[----:B------:R-:W-:Y:S02]  /*0710*/  IMAD R19, R10, 0x18, RZ ;  /* 0x000000180a137824 */ /* 0x000fe400078e02ff */
[----:B------:R-:W-:-:S04]  /*0720*/  IMAD.WIDE.U32 R10, R11, 0x18, R2 ;  /* 0x000000180b0a7825 */ /* 0x000fc800078e0002 */
[----:B------:R-:W-:Y:S02]  /*0730*/  IMAD R21, R18, 0x18, RZ ;  /* 0x0000001812157824 */ /* 0x000fe400078e02ff */
[----:B------:R-:W-:Y:S02]  /*0740*/  IMAD.IADD R13, R13, 0x1, R19 ;  /* 0x000000010d0d7824 */ /* 0x000fe400078e0213 */
[----:B------:R-:W-:-:S03]  /*0750*/  IMAD.IADD R11, R11, 0x1, R21 ;  /* 0x000000010b0b7824 */ /* 0x000fc600078e0215 */
[----:B------:R-:W2:Y:S04]  /*0760*/  LDG.E R12, desc[UR8][R12.64+0x8] ;  /* 0x000008080c0c7981 */ /* 0x000ea8000c1e1900 */
[----:B------:R-:W2:Y:S01]  /*0770*/  LDG.E R11, desc[UR8][R10.64+0x8] ;  /* 0x000008080a0b7981 */ /* 0x000ea2000c1e1900 */
[----:B------:R-:W-:-:S05]  /*0780*/  IADD3 R19, P1, PT, R16, 0x1, RZ ;  /* 0x0000000110137810 */ /* 0x000fca0007f3e0ff */
[----:B------:R-:W-:Y:S01]  /*0790*/  IMAD.X R21, RZ, RZ, R14, P1 ;  /* 0x000000ffff157224 */ /* 0x000fe200008e060e */
[----:B--2---:R-:W-:-:S04]  /*07a0*/  ISETP.GE.AND P0, PT, R11, R12, PT ;  /* 0x0000000c0b00720c */ /* 0x004fc80003f06270 */
[----:B------:R-:W-:Y:S02]  /*07b0*/  SEL R4, R4, R19, !P0 ;  /* 0x0000001304047207 */ /* 0x000fe40004000000 */
[----:B------:R-:W-:Y:S02]  /*07c0*/  SEL R15, R16, R15, !P0 ;  /* 0x0000000f100f7207 */ /* 0x000fe40004000000 */
[----:B------:R-:W-:Y:S02]  /*07d0*/  SEL R0, R0, R21, !P0 ;  /* 0x0000001500007207 */ /* 0x000fe40004000000 */
[----:B------:R-:W-:Y:S02]  /*07e0*/  SEL R17, R14, R17, !P0 ;  /* 0x000000110e117207 */ /* 0x000fe40004000000 */
[----:B------:R-:W-:-:S04]  /*07f0*/  ISETP.GE.U32.AND P0, PT, R4, R15, PT ;  /* 0x0000000f0400720c */ /* 0x000fc80003f06070 */
[----:B------:R-:W-:-:S13]  /*0800*/  ISETP.GE.U32.AND.EX P0, PT, R0, R17, PT, P0 ;  /* 0x000000110000720c */ /* 0x000fda0003f06100 */
[----:B------:R-:W-:Y:S05]  /*0810*/  @!P0 BRA `(.L_x_251) ;  /* 0xfffffffc00888947 */ /* 0x000fea000383ffff */
.L_x_250:
[----:B------:R-:W-:Y:S05]  /*0820*/  BSYNC.RECONVERGENT B1 ;  /* 0x0000000000017941 */ /* 0x000fea0003800200 */
.L_x_249:
[----:B------:R-:W-:Y:S05]  /*0830*/  BRA `(.L_x_252) ;  /* 0x0000000000d07947 */ /* 0x000fea0003800000 */
.L_x_248:
[----:B------:R-:W-:Y:S02]  /*0840*/  IADD3 R4, P0, PT, R19, -R10, RZ ;  /* 0x8000000a13047210 */ /* 0x000fe40007f1e0ff */
        /* <DEDUP_REMOVED lines=21> */
.L_x_253:
        /* <DEDUP_REMOVED lines=30> */
.L_x_252:
[----:B------:R-:W-:Y:S05]  /*0b80*/  BSYNC.RECONVERGENT B0 ;  /* 0x0000000000007941 */ /* 0x000fea0003800200 */
.L_x_247:
[----:B------:R-:W0:Y:S01]  /*0b90*/  LDCU.64 UR4, c[0x0][0x3a8] ;  /* 0x00007500ff0477ac */ /* 0x000e220008000a00 */
[----:B------:R-:W-:-:S05]  /*0ba0*/  IADD3 R2, P0, PT, R4, R7, RZ ;  /* 0x0000000704027210 */ /* 0x000fca0007f1e0ff */
[----:B------:R-:W-:Y:S01]  /*0bb0*/  IMAD.X R3, R0, 0x1, R9, P0 ;  /* 0x0000000100037824 */ /* 0x000fe200000e0609 */
[----:B0-----:R-:W-:-:S04]  /*0bc0*/  LEA R4, P1, R5, UR4, 0x3 ;  /* 0x0000000405047c11 */ /* 0x001fc8000f8218ff */
[----:B------:R-:W-:-:S05]  /*0bd0*/  LEA.HI.X R5, R5, UR5, RZ, 0x3, P1 ;  /* 0x0000000505057c11 */ /* 0x000fca00088f1cff */
[----:B------:R-:W-:Y:S01]  /*0be0*/  STG.E.64 desc[UR8][R4.64], R2 ;  /* 0x0000000204007986 */ /* 0x000fe2000c101b08 */
[----:B------:R-:W-:Y:S05]  /*0bf0*/  EXIT ;  /* 0x000000000000794d */ /* 0x000fea0003800000 */
.L_x_254:
        /* <DEDUP_REMOVED lines=16> */
.L_x_408:


//--------------------- .text._ZN3cub18CUB_300001_SM_10006detail10merge_sort30DeviceMergeSortBlockSortKernelINS2_10policy_hubIN6thrust24THRUST_300001_SM_1000_NS6detail15normal_iteratorINS6_10device_ptrI9SortTupleEEEEE9Policy600ESC_PNS0_8NullTypeESC_SG_mN4cuda3std3__44lessISA_EESA_SF_EEvbT0_T1_T2_T3_T4_PT6_PT7_T5_NS1_7vsmem_tE --------------------------
	.section	.text._ZN3cub18CUB_300001_SM_10006detail10merge_sort30DeviceMergeSortBlockSortKernelINS2_10policy_hubIN6thrust24THRUST_300001_SM_1000_NS6detail15normal_iteratorINS6_10device_ptrI9SortTupleEEEEE9Policy600ESC_PNS0_8NullTypeESC_SG_mN4cuda3std3__44lessISA_EESA_SF_EEvbT0_T1_T2_T3_T4_PT6_PT7_T5_NS1_7vsmem_tE,"ax",@progbits
	.align	128
        .global         _ZN3cub18CUB_300001_SM_10006detail10merge_sort30DeviceMergeSortBlockSortKernelINS2_10policy_hubIN6thrust24THRUST_300001_SM_1000_NS6detail15normal_iteratorINS6_10device_ptrI9SortTupleEEEEE9Policy600ESC_PNS0_8NullTypeESC_SG_mN4cuda3std3__44lessISA_EESA_SF_EEvbT0_T1_T2_T3_T4_PT6_PT7_T5_NS1_7vsmem_tE
        .type           _ZN3cub18CUB_300001_SM_10006detail10merge_sort30DeviceMergeSortBlockSortKernelINS2_10policy_hubIN6thrust24THRUST_300001_SM_1000_NS6detail15normal_iteratorINS6_10device_ptrI9SortTupleEEEEE9Policy600ESC_PNS0_8NullTypeESC_SG_mN4cuda3std3__44lessISA_EESA_SF_EEvbT0_T1_T2_T3_T4_PT6_PT7_T5_NS1_7vsmem_tE,@function
        .size           _ZN3cub18CUB_300001_SM_10006detail10merge_sort30DeviceMergeSortBlockSortKernelINS2_10policy_hubIN6thrust24THRUST_300001_SM_1000_NS6detail15normal_iteratorINS6_10device_ptrI9SortTupleEEEEE9Policy600ESC_PNS0_8NullTypeESC_SG_mN4cuda3std3__44lessISA_EESA_SF_EEvbT0_T1_T2_T3_T4_PT6_PT7_T5_NS1_7vsmem_tE,(.L_x_409 - _ZN3cub18CUB_300001_SM_10006detail10merge_sort30DeviceMergeSortBlockSortKernelINS2_10policy_hubIN6thrust24THRUST_300001_SM_1000_NS6detail15normal_iteratorINS6_10device_ptrI9SortTupleEEEEE9Policy600ESC_PNS0_8NullTypeESC_SG_mN4cuda3std3__44lessISA_EESA_SF_EEvbT0_T1_T2_T3_T4_PT6_PT7_T5_NS1_7vsmem_tE)
        .other          _ZN3cub18CUB_300001_SM_10006detail10merge_sort30DeviceMergeSortBlockSortKernelINS2_10policy_hubIN6thrust24THRUST_300001_SM_1000_NS6detail15normal_iteratorINS6_10device_ptrI9SortTupleEEEEE9Policy600ESC_PNS0_8NullTypeESC_SG_mN4cuda3std3__44lessISA_EESA_SF_EEvbT0_T1_T2_T3_T4_PT6_PT7_T5_NS1_7vsmem_tE,@"STO_CUDA_ENTRY STV_DEFAULT"
_ZN3cub18CUB_300001_SM_10006detail10merge_sort30DeviceMergeSortBlockSortKernelINS2_10policy_hubIN6thrust24THRUST_300001_SM_1000_NS6detail15normal_iteratorINS6_10device_ptrI9SortTupleEEEEE9Policy600ESC_PNS0_8NullTypeESC_SG_mN4cuda3std3__44lessISA_EESA_SF_EEvbT0_T1_T2_T3_T4_PT6_PT7_T5_NS1_7vsmem_tE:
.text._ZN3cub18CUB_300001_SM_10006detail10merge_sort30DeviceMergeSortBlockSortKernelINS2_10policy_hubIN6thrust24THRUST_300001_SM_1000_NS6detail15normal_iteratorINS6_10device_ptrI9SortTupleEEEEE9Policy600ESC_PNS0_8NullTypeESC_SG_mN4cuda3std3__44lessISA_EESA_SF_EEvbT0_T1_T2_T3_T4_PT6_PT7_T5_NS1_7vsmem_tE:
[----:B------:R-:W-:Y:S01]  /*0000*/  LDC R1, c[0x0][0x37c] ;  /* 0x0000df00ff017b82 */ /* 0x000fe20000000800 */
[----:B------:R-:W0:Y:S01]  /*0010*/  S2R R0, SR_CTAID.X ;  /* 0x0000000000007919 */ /* 0x000e220000002500 */
[----:B------:R-:W1:Y:S01]  /*0020*/  LDCU UR4, c[0x0][0x370] ;  /* 0x00006e00ff0477ac */ /* 0x000e620008000800 */
[----:B------:R-:W2:Y:S01]  /*0030*/  LDCU.64 UR8, c[0x0][0x358] ;  /* 0x00006b00ff0877ac */ /* 0x000ea20008000a00 */
[----:B-1----:R-:W-:-:S04]  /*0040*/  UIADD3 UR4, UP0, UPT, UR4, -0x1, URZ ;  /* 0xffffffff04047890 */ /* 0x002fc8000ff1e0ff */
[----:B------:R-:W-:-:S06]  /*0050*/  UIADD3.X UR5, UPT, UPT, URZ, -0x1, URZ, UP0, !UPT ;  /* 0xffffffffff057890 */ /* 0x000fcc00087fe4ff */
[----:B------:R-:W-:Y:S01]  /*0060*/  IMAD.U32 R2, RZ, RZ, UR5 ;  /* 0x00000005ff027e24 */ /* 0x000fe2000f8e00ff */
[----:B0-----:R-:W-:-:S04]  /*0070*/  ISETP.LT.U32.AND P0, PT, R0, UR4, PT ;  /* 0x0000000400007c0c */ /* 0x001fc8000bf01070 */
[----:B------:R-:W-:Y:S01]  /*0080*/  ISETP.GT.U32.AND.EX P0, PT, R2, RZ, PT, P0 ;  /* 0x000000ff0200720c */ /* 0x000fe20003f04100 */
[----:B------:R-:W-:-:S12]  /*0090*/  IMAD.WIDE.U32 R2, R0, 0x200, RZ ;  /* 0x0000020000027825 */ /* 0x000fd800078e00ff */
[----:B--2---:R-:W-:Y:S05]  /*00a0*/  @!P0 BRA `(.L_x_255) ;  /* 0x0000001400448947 */ /* 0x004fea0003800000 */
[----:B------:R-:W0:Y:S01]  /*00b0*/  S2R R17, SR_TID.X ;  /* 0x0000000000117919 */ /* 0x000e220000002100 */
[----:B------:R-:W1:Y:S01]  /*00c0*/  LDC.64 R4, c[0x0][0x388] ;  /* 0x0000e200ff047b82 */ /* 0x000e620000000a00 */
[----:B------:R-:W-:Y:S01]  /*00d0*/  ACQBULK ;  /* 0x000000000000782e */ /* 0x000fe20000000000 */
[----:B0-----:R-:W-:-:S05]  /*00e0*/  IMAD.SHL.U32 R6, R17, 0x2, RZ ;  /* 0x0000000211067824 */ /* 0x001fca00078e00ff */
[----:B------:R-:W-:-:S04]  /*00f0*/  LOP3.LUT R6, R6, 0x7c0, RZ, 0xc0, !PT ;  /* 0x000007c006067812 */ /* 0x000fc800078ec0ff */
[----:B------:R-:W-:-:S04]  /*0100*/  LOP3.LUT R17, R6, 0x1f, R17, 0xf8, !PT ;  /* 0x0000001f06117812 */ /* 0x000fc800078ef811 */
[----:B------:R-:W-:-:S05]  /*0110*/  IADD3 R17, P0, PT, R2, R17, RZ ;  /* 0x0000001102117210 */ /* 0x000fca0007f1e0ff */
[----:B------:R-:W-:Y:S02]  /*0120*/  IMAD.X R16, RZ, RZ, R3, P0 ;  /* 0x000000ffff107224 */ /* 0x000fe400000e0603 */
[----:B-1----:R-:W-:-:S04]  /*0130*/  IMAD.WIDE.U32 R2, R17, 0x18, R4 ;  /* 0x0000001811027825 */ /* 0x002fc800078e0004 */
[----:B------:R-:W-:-:S04]  /*0140*/  IMAD R5, R16, 0x18, RZ ;  /* 0x0000001810057824 */ /* 0x000fc800078e02ff */
[----:B------:R-:W-:-:S05]  /*0150*/  IMAD.IADD R3, R3, 0x1, R5 ;  /* 0x0000000103037824 */ /* 0x000fca00078e0205 */
[----:B------:R-:W2:Y:S04]  /*0160*/  LDG.E.64 R8, desc[UR8][R2.64] ;  /* 0x0000000802087981 */ /* 0x000ea8000c1e1b00 */
[----:B------:R-:W3:Y:S04]  /*0170*/  LDG.E.64 R18, desc[UR8][R2.64+0x10] ;  /* 0x0000100802127981 */ /* 0x000ee8000c1e1b00 */
[----:B------:R-:W4:Y:S04]  /*0180*/  LDG.E.64 R10, desc[UR8][R2.64+0x300] ;  /* 0x00030008020a7981 */ /* 0x000f28000c1e1b00 */
[----:B------:R-:W5:Y:S04]  /*0190*/  LDG.E R13, desc[UR8][R2.64+0x8] ;  /* 0x00000808020d7981 */ /* 0x000f68000c1e1900 */
[----:B------:R-:W5:Y:S04]  /*01a0*/  LDG.E.U8 R14, desc[UR8][R2.64+0xc] ;  /* 0x00000c08020e7981 */ /* 0x000f68000c1e1100 */
[----:B------:R-:W5:Y:S04]  /*01b0*/  LDG.E R15, desc[UR8][R2.64+0x308] ;  /* 0x00030808020f7981 */ /* 0x000f68000c1e1900 */
[----:B------:R-:W5:Y:S04]  /*01c0*/  LDG.E.U8 R20, desc[UR8][R2.64+0x30c] ;  /* 0x00030c0802147981 */ /* 0x000f68000c1e1100 */
[----:B------:R-:W5:Y:S01]  /*01d0*/  LDG.E.64 R22, desc[UR8][R2.64+0x310] ;  /* 0x0003100802167981 */ /* 0x000f62000c1e1b00 */
[----:B------:R-:W-:Y:S01]  /*01e0*/  MOV R12, 0x400 ;  /* 0x00000400000c7802 */ /* 0x000fe20000000f00 */
[----:B------:R-:W0:Y:S01]  /*01f0*/  S2R R5, SR_CgaCtaId ;  /* 0x0000000000057919 */ /* 0x000e220000008800 */
[----:B------:R-:W1:Y:S02]  /*0200*/  S2R R24, SR_LANEID ;  /* 0x0000000000187919 */ /* 0x000e640000000000 */
[----:B0-----:R-:W-:Y:S01]  /*0210*/  LEA R12, R5, R12, 0x18 ;  /* 0x0000000c050c7211 */ /* 0x001fe200078ec0ff */
[----:B-1----:R-:W-:-:S04]  /*0220*/  IMAD.IADD R5, R6, 0x1, R24 ;  /* 0x0000000106057824 */ /* 0x002fc800078e0218 */
[----:B------:R-:W-:-:S04]  /*0230*/  IMAD R21, R5, 0x18, R12 ;  /* 0x0000001805157824 */ /* 0x000fc800078e020c */
[----:B------:R-:W-:Y:S01]  /*0240*/  IMAD R24, R24, 0x18, R21 ;  /* 0x0000001818187824 */ /* 0x000fe200078e0215 */
[----:B--2---:R-:W-:Y:S04]  /*0250*/  STS.64 [R21], R8 ;  /* 0x0000000815007388 */ /* 0x004fe80000000a00 */
[----:B---3--:R-:W-:Y:S04]  /*0260*/  STS.64 [R21+0x10], R18 ;  /* 0x0000101215007388 */ /* 0x008fe80000000a00 */
[----:B----4-:R-:W-:Y:S04]  /*0270*/  STS.64 [R21+0x300], R10 ;  /* 0x0003000a15007388 */ /* 0x010fe80000000a00 */
[----:B-----5:R-:W-:Y:S04]  /*0280*/  STS [R21+0x8], R13 ;  /* 0x0000080d15007388 */ /* 0x020fe80000000800 */
[----:B------:R-:W-:Y:S04]  /*0290*/  STS.U8 [R21+0xc], R14 ;  /* 0x00000c0e15007388 */ /* 0x000fe80000000000 */
[----:B------:R-:W-:Y:S04]  /*02a0*/  STS [R21+0x308], R15 ;  /* 0x0003080f15007388 */ /* 0x000fe80000000800 */
[----:B------:R-:W-:Y:S04]  /*02b0*/  STS.U8 [R21+0x30c], R20 ;  /* 0x00030c1415007388 */ /* 0x000fe80000000000 */
[----:B------:R-:W-:Y:S01]  /*02c0*/  STS.64 [R21+0x310], R22 ;  /* 0x0003101615007388 */ /* 0x000fe20000000a00 */
[----:B------:R-:W-:-:S03]  /*02d0*/  NOP ;  /* 0x0000000000007918 */ /* 0x000fc60000000000 */
[----:B------:R-:W0:Y:S04]  /*02e0*/  LDS.U8 R8, [R24+0xc] ;  /* 0x00000c0018087984 */ /* 0x000e280000000000 */
[----:B------:R-:W1:Y:S04]  /*02f0*/  LDS.128 R4, [R24+0x20] ;  /* 0x0000200018047984 */ /* 0x000e680000000c00 */
[----:B------:R-:W2:Y:S04]  /*0300*/  LDS.64 R28, [R24+0x10] ;  /* 0x00001000181c7984 */ /* 0x000ea80000000a00 */
[----:B------:R-:W3:Y:S04]  /*0310*/  LDS R25, [R24+0x8] ;  /* 0x0000080018197984 */ /* 0x000ee80000000800 */
[----:B------:R-:W-:Y:S04]  /*0320*/  LDS.64 R2, [R24] ;  /* 0x0000000018027984 */ /* 0x000fe80000000a00 */
[----:B------:R-:W4:Y:S01]  /*0330*/  LDS.64 R10, [R24+0x18] ;  /* 0x00001800180a7984 */ /* 0x000f220000000a00 */
[----:B0-----:R-:W-:-:S02]  /*0340*/  PRMT R18, R8, 0x7610, R18 ;  /* 0x0000761008127816 */ /* 0x001fc40000000012 */
[----:B-1----:R-:W-:Y:S02]  /*0350*/  PRMT R5, R5, 0x5410, R5 ;  /* 0x0000541005057816 */ /* 0x002fe40000000005 */
[C---:B------:R-:W-:Y:S02]  /*0360*/  PRMT R20, R7.reuse, 0x7770, RZ ;  /* 0x0000777007147816 */ /* 0x040fe400000000ff */
[C---:B------:R-:W-:Y:S01]  /*0370*/  PRMT R23, R7.reuse, 0x7771, RZ ;  /* 0x0000777107177816 */ /* 0x040fe200000000ff */
[----:B--2---:R-:W-:Y:S01]  /*0380*/  IMAD.MOV.U32 R8, RZ, RZ, R28 ;  /* 0x000000ffff087224 */ /* 0x004fe200078e001c */
[C---:B------:R-:W-:Y:S02]  /*0390*/  PRMT R26, R7.reuse, 0x7772, RZ ;  /* 0x00007772071a7816 */ /* 0x040fe400000000ff */
[----:B------:R-:W-:Y:S02]  /*03a0*/  PRMT R27, R7, 0x7773, RZ ;  /* 0x00007773071b7816 */ /* 0x000fe400000000ff */
[----:B------:R-:W-:-:S02]  /*03b0*/  PRMT R22, R29, 0x7770, RZ ;  /* 0x000077701d167816 */ /* 0x000fc400000000ff */
[C---:B------:R-:W-:Y:S02]  /*03c0*/  PRMT R21, R29.reuse, 0x7771, RZ ;  /* 0x000077711d157816 */ /* 0x040fe400000000ff */
[C---:B------:R-:W-:Y:S02]  /*03d0*/  PRMT R13, R29.reuse, 0x7772, RZ ;  /* 0x000077721d0d7816 */ /* 0x040fe400000000ff */
[----:B------:R-:W-:Y:S01]  /*03e0*/  PRMT R9, R29, 0x7773, RZ ;  /* 0x000077731d097816 */ /* 0x000fe200000000ff */
[----:B------:R-:W-:Y:S06]  /*03f0*/  BAR.SYNC.DEFER_BLOCKING 0x0 ;  /* 0x0000000000007b1d */ /* 0x000fec0000010000 */
[----:B------:R-:W0:Y:S01]  /*0400*/  S2R R19, SR_TID.X ;  /* 0x0000000000137919 */ /* 0x000e220000002100 */
[----:B---3--:R-:W-:Y:S01]  /*0410*/  ISETP.GE.AND P0, PT, R4, R25, PT ;  /* 0x000000190400720c */ /* 0x008fe20003f06270 */
[----:B------:R-:W-:Y:S01]  /*0420*/  PREEXIT ;  /* 0x000000000000782d */ /* 0x000fe20000000000 */
[----:B------:R-:W-:Y:S01]  /*0430*/  PRMT R5, R27, 0x7610, R5 ;  /* 0x000076101b057816 */ /* 0x000fe20000000005 */
[----:B----4-:R-:W-:Y:S01]  /*0440*/  IMAD.MOV.U32 R15, RZ, RZ, R11 ;  /* 0x000000ffff0f7224 */ /* 0x010fe200078e000b */
[----:B------:R-:W-:Y:S01]  /*0450*/  PRMT R7, R26, 0x7610, R7 ;  /* 0x000076101a077816 */ /* 0x000fe20000000007 */
[----:B------:R-:W-:-:S08]  /*0460*/  IMAD.MOV.U32 R14, RZ, RZ, R10 ;  /* 0x000000ffff0e7224 */ /* 0x000fd000078e000a */
[----:B------:R-:W-:Y:S01]  /*0470*/  @!P0 PRMT R5, R9, 0x7610, R5 ;  /* 0x0000761009058816 */ /* 0x000fe20000000005 */
[----:B------:R-:W-:Y:S01]  /*0480*/  @!P0 IMAD.MOV.U32 R15, RZ, RZ, R3 ;  /* 0x000000ffff0f8224 */ /* 0x000fe200078e0003 */
[----:B------:R-:W-:Y:S01]  /*0490*/  @!P0 PRMT R9, R27, 0x7610, R9 ;  /* 0x000076101b098816 */ /* 0x000fe20000000009 */
[--C-:B------:R-:W-:Y:S01]  /*04a0*/  @!P0 IMAD.MOV.U32 R3, RZ, RZ, R11.reuse ;  /* 0x000000ffff038224 */ /* 0x100fe200078e000b */
[----:B------:R-:W-:Y:S01]  /*04b0*/  PRMT R11, R23, 0x7610, R11 ;  /* 0x00007610170b7816 */ /* 0x000fe2000000000b */
[----:B------:R-:W-:Y:S01]  /*04c0*/  @!P0 IMAD.MOV.U32 R14, RZ, RZ, R2 ;  /* 0x000000ffff0e8224 */ /* 0x000fe200078e0002 */
[----:B------:R-:W-:Y:S01]  /*04d0*/  PRMT R27, R20, 0x7610, R27 ;  /* 0x00007610141b7816 */ /* 0x000fe2000000001b */
[----:B------:R-:W-:Y:S01]  /*04e0*/  @!P0 IMAD.MOV.U32 R2, RZ, RZ, R10 ;  /* 0x000000ffff028224 */ /* 0x000fe200078e000a */
[----:B------:R-:W-:Y:S01]  /*04f0*/  PRMT R29, R5, 0x7632, R29 ;  /* 0x00007632051d7816 */ /* 0x000fe2000000001d */
[----:B------:R-:W-:Y:S01]  /*0500*/  IMAD.MOV.U32 R10, RZ, RZ, R6 ;  /* 0x000000ffff0a7224 */ /* 0x000fe200078e0006 */
[----:B------:R-:W-:Y:S01]  /*0510*/  @!P0 PRMT R7, R13, 0x7610, R7 ;  /* 0x000076100d078816 */ /* 0x000fe20000000007 */
[----:B------:R-:W-:Y:S01]  /*0520*/  @!P0 IMAD.MOV.U32 R10, RZ, RZ, R8 ;  /* 0x000000ffff0a8224 */ /* 0x000fe200078e0008 */
[----:B------:R-:W-:Y:S01]  /*0530*/  @!P0 PRMT R13, R26, 0x7610, R13 ;  /* 0x000076101a0d8816 */ /* 0x000fe2000000000d */
[----:B------:R-:W-:Y:S01]  /*0540*/  IMAD.MOV.U32 R26, RZ, RZ, R25 ;  /* 0x000000ffff1a7224 */ /* 0x000fe200078e0019 */
[----:B------:R-:W-:Y:S01]  /*0550*/  @!P0 PRMT R11, R21, 0x7610, R11 ;  /* 0x00007610150b8816 */ /* 0x000fe2000000000b */
[----:B------:R-:W-:Y:S01]  /*0560*/  @!P0 IMAD.MOV.U32 R26, RZ, RZ, R4 ;  /* 0x000000ffff1a8224 */ /* 0x000fe200078e0004 */
[----:B------:R-:W-:Y:S01]  /*0570*/  @!P0 PRMT R27, R22, 0x7610, R27 ;  /* 0x00007610161b8816 */ /* 0x000fe2000000001b */
[----:B------:R-:W-:Y:S01]  /*0580*/  @!P0 IMAD.MOV.U32 R8, RZ, RZ, R6 ;  /* 0x000000ffff088224 */ /* 0x000fe200078e0006 */
[----:B------:R-:W-:Y:S01]  /*0590*/  @!P0 PRMT R21, R23, 0x7610, R21 ;  /* 0x0000761017158816 */ /* 0x000fe20000000015 */
[----:B------:R-:W-:Y:S01]  /*05a0*/  @!P0 IMAD.MOV.U32 R4, RZ, RZ, R25 ;  /* 0x000000ffff048224 */ /* 0x000fe200078e0019 */
[----:B------:R-:W-:Y:S01]  /*05b0*/  @!P0 PRMT R22, R20, 0x7610, R22 ;  /* 0x0000761014168816 */ /* 0x000fe20000000016 */
[----:B------:R-:W-:Y:S01]  /*05c0*/  IMAD.MOV.U32 R20, RZ, RZ, 0x2 ;  /* 0x00000002ff147424 */ /* 0x000fe200078e00ff */
[----:B------:R-:W-:Y:S01]  /*05d0*/  @!P0 PRMT R29, R18, 0x7610, R29 ;  /* 0x00007610121d8816 */ /* 0x000fe2000000001d */
[----:B0-----:R-:W-:Y:S01]  /*05e0*/  IMAD R23, R19, 0x30, R12 ;  /* 0x0000003013177824 */ /* 0x001fe200078e020c */
[----:B------:R-:W-:-:S07]  /*05f0*/  @!P0 PRMT R18, R5, 0x7632, R18 ;  /* 0x0000763205128816 */ /* 0x000fce0000000012 */
.L_x_262:
[----:B------:R-:W-:Y:S01]  /*0600*/  BAR.SYNC.DEFER_BLOCKING 0x0 ;  /* 0x0000000000007b1d */ /* 0x000fe20000010000 */
[----:B------:R-:W-:Y:S01]  /*0610*/  IMAD.MOV R12, RZ, RZ, -R20 ;  /* 0x000000ffff0c7224 */ /* 0x000fe200078e0a14 */
[----:B------:R-:W-:Y:S01]  /*0620*/  LOP3.LUT R9, R9, 0xffff, RZ, 0xc0, !PT ;  /* 0x0000ffff09097812 */ /* 0x000fe200078ec0ff */
[----:B------:R-:W-:Y:S01]  /*0630*/  VIADD R24, R20, 0xffffffff ;  /* 0xffffffff14187836 */ /* 0x000fe20000000000 */
[----:B------:R-:W-:Y:S02]  /*0640*/  LOP3.LUT R28, R13, 0xffff, RZ, 0xc0, !PT ;  /* 0x0000ffff0d1c7812 */ /* 0x000fe400078ec0ff */
[----:B------:R-:W-:Y:S01]  /*0650*/  LOP3.LUT R12, R19, R12, RZ, 0xc0, !PT ;  /* 0x0000000c130c7212 */ /* 0x000fe200078ec0ff */
[----:B------:R-:W-:Y:S01]  /*0660*/  BSSY.RECONVERGENT B0, `(.L_x_256) ;  /* 0x000003a000007945 */ /* 0x000fe20003800200 */
[----:B------:R-:W-:Y:S01]  /*0670*/  LOP3.LUT R24, R24, R19, RZ, 0xc0, !PT ;  /* 0x0000001318187212 */ /* 0x000fe200078ec0ff */
[----:B------:R-:W0:Y:S01]  /*0680*/  S2R R6, SR_CgaCtaId ;  /* 0x0000000000067919 */ /* 0x000e220000008800 */
[----:B------:R-:W-:Y:S01]  /*0690*/  LOP3.LUT R21, R21, 0xffff, RZ, 0xc0, !PT ;  /* 0x0000ffff15157812 */ /* 0x000fe200078ec0ff */
[----:B------:R-:W-:Y:S01]  /*06a0*/  IMAD.SHL.U32 R12, R12, 0x2, RZ ;  /* 0x000000020c0c7824 */ /* 0x000fe200078e00ff */
[----:B------:R-:W-:-:S02]  /*06b0*/  LOP3.LUT R22, R22, 0xffff, RZ, 0xc0, !PT ;  /* 0x0000ffff16167812 */ /* 0x000fc400078ec0ff */
[----:B------:R-:W-:Y:S02]  /*06c0*/  LOP3.LUT R5, R5, 0xffff, RZ, 0xc0, !PT ;  /* 0x0000ffff05057812 */ /* 0x000fe400078ec0ff */
[----:B------:R-:W-:Y:S02]  /*06d0*/  VIMNMX.U32 R12, PT, PT, R12, 0x200, PT ;  /* 0x000002000c0c7848 */ /* 0x000fe40003fe0000 */
[----:B------:R-:W-:Y:S02]  /*06e0*/  LOP3.LUT R11, R11, 0xffff, RZ, 0xc0, !PT ;  /* 0x0000ffff0b0b7812 */ /* 0x000fe400078ec0ff */
[----:B------:R-:W-:Y:S02]  /*06f0*/  VIADDMNMX R25, R12, R20, 0x200, PT ;  /* 0x000002000c197446 */ /* 0x000fe40003800114 */
[----:B------:R-:W-:Y:S01]  /*0700*/  PRMT R9, R28, 0x3340, R9 ;  /* 0x000033401c097816 */ /* 0x000fe20000000009 */
[----:B------:R1:W-:Y:S01]  /*0710*/  STS.64 [R23], R2 ;  /* 0x0000000217007388 */ /* 0x0003e20000000a00 */
[----:B------:R-:W-:-:S02]  /*0720*/  PRMT R22, R22, 0x3340, R21 ;  /* 0x0000334016167816 */ /* 0x000fc40000000015 */
[----:B------:R-:W-:Y:S01]  /*0730*/  MOV R13, 0x400 ;  /* 0x00000400000d7802 */ /* 0x000fe20000000f00 */
[----:B------:R2:W-:Y:S01]  /*0740*/  STS.64 [R23+0x18], R14 ;  /* 0x0000180e17007388 */ /* 0x0005e20000000a00 */
[----:B------:R-:W-:-:S03]  /*0750*/  PRMT R9, R22, 0x5410, R9 ;  /* 0x0000541016097816 */ /* 0x000fc60000000009 */
[----:B------:R3:W-:Y:S01]  /*0760*/  STS [R23+0x8], R26 ;  /* 0x0000081a17007388 */ /* 0x0007e20000000800 */
[----:B-1----:R-:W-:Y:S01]  /*0770*/  IMAD.SHL.U32 R2, R24, 0x2, RZ ;  /* 0x0000000218027824 */ /* 0x002fe200078e00ff */
[----:B------:R-:W-:Y:S02]  /*0780*/  VIADDMNMX R24, R25, R20, 0x200, PT ;  /* 0x0000020019187446 */ /* 0x000fe40003800114 */
[----:B------:R1:W-:Y:S01]  /*0790*/  STS [R23+0x20], R4 ;  /* 0x0000200417007388 */ /* 0x0003e20000000800 */
[----:B--2---:R-:W-:Y:S02]  /*07a0*/  LOP3.LUT R14, R7, 0xffff, RZ, 0xc0, !PT ;  /* 0x0000ffff070e7812 */ /* 0x004fe400078ec0ff */
[----:B------:R-:W-:Y:S01]  /*07b0*/  IMAD.IADD R3, R24, 0x1, -R25 ;  /* 0x0000000118037824 */ /* 0x000fe200078e0a19 */
[----:B------:R-:W-:Y:S01]  /*07c0*/  VIMNMX.U32 R2, PT, PT, R2, 0x200, PT ;  /* 0x0000020002027848 */ /* 0x000fe20003fe0000 */
[----:B------:R1:W-:Y:S01]  /*07d0*/  STS.U8 [R23+0xc], R18 ;  /* 0x00000c1217007388 */ /* 0x0003e20000000000 */
[----:B---3--:R-:W-:-:S02]  /*07e0*/  LOP3.LUT R26, R27, 0xffff, RZ, 0xc0, !PT ;  /* 0x0000ffff1b1a7812 */ /* 0x008fc400078ec0ff */
[C---:B------:R-:W-:Y:S01]  /*07f0*/  ISETP.GE.AND P0, PT, R2.reuse, R3, PT ;  /* 0x000000030200720c */ /* 0x040fe20003f06270 */
[----:B------:R-:W-:Y:S01]  /*0800*/  IMAD.IADD R3, R2, 0x1, -R3 ;  /* 0x0000000102037824 */ /* 0x000fe200078e0a03 */
[----:B------:R-:W-:Y:S01]  /*0810*/  VIADDMNMX R7, R25, -R12, R2, PT ;  /* 0x8000000c19077246 */ /* 0x000fe20003800102 */
[----:B------:R1:W-:Y:S01]  /*0820*/  STS.U8 [R23+0x24], R29 ;  /* 0x0000241d17007388 */ /* 0x0003e20000000000 */
[----:B------:R-:W-:Y:S02]  /*0830*/  PRMT R5, R14, 0x3340, R5 ;  /* 0x000033400e057816 */ /* 0x000fe40000000005 */
[----:B------:R-:W-:Y:S01]  /*0840*/  SEL R3, R3, RZ, P0 ;  /* 0x000000ff03037207 */ /* 0x000fe20000000000 */
[----:B------:R1:W-:Y:S01]  /*0850*/  STS.64 [R23+0x10], R8 ;  /* 0x0000100817007388 */ /* 0x0003e20000000a00 */
[----:B------:R-:W-:Y:S02]  /*0860*/  PRMT R26, R26, 0x3340, R11 ;  /* 0x000033401a1a7816 */ /* 0x000fe4000000000b */
[----:B------:R-:W-:-:S02]  /*0870*/  ISETP.GE.AND P0, PT, R3, R7, PT ;  /* 0x000000070300720c */ /* 0x000fc40003f06270 */
[----:B------:R-:W-:Y:S02]  /*0880*/  PRMT R11, R26, 0x5410, R5 ;  /* 0x000054101a0b7816 */ /* 0x000fe40000000005 */
[----:B0-----:R-:W-:-:S03]  /*0890*/  LEA R13, R6, R13, 0x18 ;  /* 0x0000000d060d7211 */ /* 0x001fc600078ec0ff */
[----:B------:R1:W-:Y:S01]  /*08a0*/  STS.64 [R23+0x28], R10 ;  /* 0x0000280a17007388 */ /* 0x0003e20000000a00 */
[----:B------:R-:W-:Y:S06]  /*08b0*/  BAR.SYNC.DEFER_BLOCKING 0x0 ;  /* 0x0000000000007b1d */ /* 0x000fec0000010000 */
[----:B------:R-:W-:Y:S05]  /*08c0*/  @P0 BRA `(.L_x_257) ;  /* 0x00000000004c0947 */ /* 0x000fea0003800000 */
[----:B------:R-:W0:Y:S01]  /*08d0*/  S2R R5, SR_CgaCtaId ;  /* 0x0000000000057919 */ /* 0x000e220000008800 */
[----:B-1----:R-:W-:Y:S01]  /*08e0*/  MOV R4, 0x400 ;  /* 0x0000040000047802 */ /* 0x002fe20000000f00 */
[----:B------:R-:W-:-:S03]  /*08f0*/  IMAD.IADD R9, R2, 0x1, R25 ;  /* 0x0000000102097824 */ /* 0x000fc600078e0219 */
[----:B0-----:R-:W-:-:S07]  /*0900*/  LEA R8, R5, R4, 0x18 ;  /* 0x0000000405087211 */ /* 0x001fce00078ec0ff */
.L_x_258:
[----:B------:R-:W-:-:S05]  /*0910*/  IMAD.IADD R4, R7, 0x1, -R3 ;  /* 0x0000000107047824 */ /* 0x000fca00078e0a03 */
[----:B------:R-:W-:-:S04]  /*0920*/  LEA.HI R4, R4, R4, RZ, 0x1 ;  /* 0x0000000404047211 */ /* 0x000fc800078f08ff */
[----:B------:R-:W-:-:S04]  /*0930*/  LEA.HI.SX32 R4, R4, R3, 0x1f ;  /* 0x0000000304047211 */ /* 0x000fc800078ffaff */
[----:B------:R-:W-:Y:S01]  /*0940*/  LOP3.LUT R6, RZ, R4, RZ, 0x33, !PT ;  /* 0x00000004ff067212 */ /* 0x000fe200078e33ff */
[----:B------:R-:W-:-:S04]  /*0950*/  IMAD.IADD R5, R12, 0x1, R4 ;  /* 0x000000010c057824 */ /* 0x000fc800078e0204 */
        /* <DEDUP_REMOVED lines=10> */
.L_x_257:
[----:B------:R-:W-:Y:S05]  /*0a00*/  BSYNC.RECONVERGENT B0 ;  /* 0x0000000000007941 */ /* 0x000fea0003800200 */
.L_x_256:
[----:B-1----:R-:W-:Y:S01]  /*0a10*/  IMAD.IADD R8, R12, 0x1, R3 ;  /* 0x000000010c087824 */ /* 0x002fe200078e0203 */
[----:B------:R-:W-:Y:S01]  /*0a20*/  IADD3 R3, PT, PT, -R3, R25, R2 ;  /* 0x0000001903037210 */ /* 0x000fe20007ffe102 */
[----:B------:R-:W-:Y:S01]  /*0a30*/  BSSY.RECONVERGENT B0, `(.L_x_259) ;  /* 0x000003b000007945 */ /* 0x000fe20003800200 */
[----:B------:R-:W-:Y:S01]  /*0a40*/  PLOP3.LUT P0, PT, PT, PT, PT, 0x8, 0x80 ;  /* 0x000000000080781c */ /* 0x000fe20003f0e170 */
[C-C-:B------:R-:W-:Y:S01]  /*0a50*/  IMAD R14, R8.reuse, 0x18, R13.reuse ;  /* 0x00000018080e7824 */ /* 0x140fe200078e020d */
[C---:B------:R-:W-:Y:S01]  /*0a60*/  ISETP.GE.AND P1, PT, R3.reuse, R24, PT ;  /* 0x000000180300720c */ /* 0x040fe20003f26270 */
[C---:B------:R-:W-:Y:S02]  /*0a70*/  IMAD R33, R3.reuse, 0x18, R13 ;  /* 0x0000001803217824 */ /* 0x040fe400078e020d */
[----:B------:R-:W-:Y:S01]  /*0a80*/  VIADD R31, R3, 0x1 ;  /* 0x00000001031f7836 */ /* 0x000fe20000000000 */
[----:B------:R-:W-:Y:S01]  /*0a90*/  LDS R28, [R14+0x8] ;  /* 0x000008000e1c7984 */ /* 0x000fe20000000800 */
[----:B------:R-:W-:-:S03]  /*0aa0*/  VIADD R30, R8, 0x1 ;  /* 0x00000001081e7836 */ /* 0x000fc60000000000 */
[----:B------:R-:W0:Y:S04]  /*0ab0*/  LDS R27, [R33+0x8] ;  /* 0x00000800211b7984 */ /* 0x000e280000000800 */
[----:B------:R-:W1:Y:S04]  /*0ac0*/  LDS.64 R12, [R33+0x10] ;  /* 0x00001000210c7984 */ /* 0x000e680000000a00 */
[----:B------:R-:W2:Y:S04]  /*0ad0*/  LDS.64 R10, [R14+0x10] ;  /* 0x000010000e0a7984 */ /* 0x000ea80000000a00 */
[----:B------:R-:W-:Y:S04]  /*0ae0*/  LDS.U8 R32, [R14+0xc] ;  /* 0x00000c000e207984 */ /* 0x000fe80000000000 */
[----:B------:R-:W3:Y:S04]  /*0af0*/  LDS.U8 R29, [R33+0xc] ;  /* 0x00000c00211d7984 */ /* 0x000ee80000000000 */
[----:B------:R-:W-:Y:S04]  /*0b00*/  LDS.64 R4, [R14] ;  /* 0x000000000e047984 */ /* 0x000fe80000000a00 */
[----:B------:R-:W4:Y:S01]  /*0b10*/  LDS.64 R6, [R33] ;  /* 0x0000000021067984 */ /* 0x000f220000000a00 */
[----:B0-----:R-:W-:-:S04]  /*0b20*/  @!P1 ISETP.GE.AND P2, PT, R27, R28, PT ;  /* 0x0000001c1b00920c */ /* 0x001fc80003f46270 */
[----:B------:R-:W-:Y:S02]  /*0b30*/  @!P1 ISETP.GE.OR P0, PT, R8, R25, !P2 ;  /* 0x000000190800920c */ /* 0x000fe40005706670 */
[C---:B-1----:R-:W-:Y:S02]  /*0b40*/  PRMT R38, R13.reuse, 0x7770, RZ ;  /* 0x000077700d267816 */ /* 0x042fe400000000ff */
[C---:B------:R-:W-:Y:S02]  /*0b50*/  PRMT R37, R13.reuse, 0x7771, RZ ;  /* 0x000077710d257816 */ /* 0x040fe400000000ff */
[----:B------:R-:W-:Y:S02]  /*0b60*/  PRMT R40, R13, 0x7772, RZ ;  /* 0x000077720d287816 */ /* 0x000fe400000000ff */
[----:B--2---:R-:W-:Y:S02]  /*0b70*/  PRMT R2, R11, 0x7770, RZ ;  /* 0x000077700b027816 */ /* 0x004fe400000000ff */
[----:B------:R-:W-:-:S02]  /*0b80*/  PRMT R13, R13, 0x7773, RZ ;  /* 0x000077730d0d7816 */ /* 0x000fc400000000ff */
[C---:B------:R-:W-:Y:S01]  /*0b90*/  PRMT R34, R11.reuse, 0x7771, RZ ;  /* 0x000077710b227816 */ /* 0x040fe200000000ff */
[----:B------:R-:W-:Y:S01]  /*0ba0*/  @!P0 IMAD.MOV R31, RZ, RZ, R3 ;  /* 0x000000ffff1f8224 */ /* 0x000fe200078e0203 */
[C---:B------:R-:W-:Y:S01]  /*0bb0*/  PRMT R35, R11.reuse, 0x7772, RZ ;  /* 0x000077720b237816 */ /* 0x040fe200000000ff */
[----:B------:R-:W-:Y:S01]  /*0bc0*/  @P0 IMAD.MOV R30, RZ, RZ, R8 ;  /* 0x000000ffff1e0224 */ /* 0x000fe200078e0208 */
[----:B------:R-:W-:Y:S02]  /*0bd0*/  PRMT R36, R11, 0x7773, RZ ;  /* 0x000077730b247816 */ /* 0x000fe400000000ff */
[----:B------:R-:W-:Y:S02]  /*0be0*/  PRMT R11, R2, 0x7610, R11 ;  /* 0x00007610020b7816 */ /* 0x000fe4000000000b */
[----:B------:R-:W-:Y:S02]  /*0bf0*/  PRMT R39, R13, 0x7610, R39 ;  /* 0x000076100d277816 */ /* 0x000fe40000000027 */
[----:B---3--:R-:W-:-:S02]  /*0c00*/  SEL R18, R29, R32, P0 ;  /* 0x000000201d127207 */ /* 0x008fc40000000000 */
[----:B------:R-:W-:Y:S02]  /*0c10*/  SEL R26, R27, R28, P0 ;  /* 0x0000001c1b1a7207 */ /* 0x000fe40000000000 */
[----:B------:R-:W-:Y:S02]  /*0c20*/  SEL R22, R38, R11, P0 ;  /* 0x0000000b26167207 */ /* 0x000fe40000000000 */
[----:B------:R-:W-:Y:S02]  /*0c30*/  SEL R21, R37, R34, P0 ;  /* 0x0000002225157207 */ /* 0x000fe40000000000 */
[----:B------:R-:W-:Y:S02]  /*0c40*/  SEL R13, R40, R35, P0 ;  /* 0x00000023280d7207 */ /* 0x000fe40000000000 */
[----:B------:R-:W-:Y:S02]  /*0c50*/  SEL R9, R39, R36, P0 ;  /* 0x0000002427097207 */ /* 0x000fe40000000000 */
[----:B----4-:R-:W-:-:S02]  /*0c60*/  SEL R2, R6, R4, P0 ;  /* 0x0000000406027207 */ /* 0x010fc40000000000 */
[----:B------:R-:W-:Y:S02]  /*0c70*/  SEL R3, R7, R5, P0 ;  /* 0x0000000507037207 */ /* 0x000fe40000000000 */
[----:B------:R-:W-:Y:S01]  /*0c80*/  SEL R8, R12, R10, P0 ;  /* 0x0000000a0c087207 */ /* 0x000fe20000000000 */
[----:B------:R-:W-:Y:S06]  /*0c90*/  @!P0 BRA `(.L_x_260) ;  /* 0x00000000002c8947 */ /* 0x000fec0003800000 */
[----:B------:R-:W0:Y:S04]  /*0ca0*/  LDS.64 R14, [R33+0x28] ;  /* 0x00002800210e7984 */ /* 0x000e280000000a00 */
[----:B------:R1:W2:Y:S04]  /*0cb0*/  LDS.U8 R29, [R33+0x24] ;  /* 0x00002400211d7984 */ /* 0x0002a80000000000 */
[----:B------:R1:W3:Y:S04]  /*0cc0*/  LDS R27, [R33+0x20] ;  /* 0x00002000211b7984 */ /* 0x0002e80000000800 */
[----:B------:R1:W4:Y:S01]  /*0cd0*/  LDS.64 R6, [R33+0x18] ;  /* 0x0000180021067984 */ /* 0x0003220000000a00 */
[C---:B0-----:R-:W-:Y:S01]  /*0ce0*/  PRMT R38, R15.reuse, 0x7770, RZ ;  /* 0x000077700f267816 */ /* 0x041fe200000000ff */
[----:B------:R-:W-:Y:S01]  /*0cf0*/  IMAD.MOV.U32 R12, RZ, RZ, R14 ;  /* 0x000000ffff0c7224 */ /* 0x000fe200078e000e */
[----:B------:R-:W-:-:S02]  /*0d00*/  PRMT R37, R15, 0x7771, RZ ;  /* 0x000077710f257816 */ /* 0x000fc400000000ff */
[C---:B------:R-:W-:Y:S02]  /*0d10*/  PRMT R40, R15.reuse, 0x7772, RZ ;  /* 0x000077720f287816 */ /* 0x040fe400000000ff */
[----:B------:R-:W-:-:S04]  /*0d20*/  PRMT R15, R15, 0x7773, RZ ;  /* 0x000077730f0f7816 */ /* 0x000fc800000000ff */
[----:B------:R-:W-:Y:S01]  /*0d30*/  PRMT R39, R15, 0x7610, R39 ;  /* 0x000076100f277816 */ /* 0x000fe20000000027 */
[----:B-123--:R-:W-:Y:S06]  /*0d40*/  BRA `(.L_x_261) ;  /* 0x0000000000247947 */ /* 0x00efec0003800000 */
.L_x_260:
        /* <DEDUP_REMOVED lines=9> */
.L_x_261:
[----:B------:R-:W-:Y:S05]  /*0de0*/  BSYNC.RECONVERGENT B0 ;  /* 0x0000000000007941 */ /* 0x000fea0003800200 */
.L_x_259:
[----:B------:R-:W-:Y:S02]  /*0df0*/  ISETP.GE.AND P1, PT, R31, R24, PT ;  /* 0x000000181f00720c */ /* 0x000fe40003f26270 */
[----:B------:R-:W-:-:S11]  /*0e00*/  PLOP3.LUT P0, PT, PT, PT, PT, 0x8, 0x80 ;  /* 0x000000000080781c */ /* 0x000fd60003f0e170 */
[----:B------:R-:W-:-:S04]  /*0e10*/  @!P1 ISETP.GE.AND P2, PT, R27, R28, PT ;  /* 0x0000001c1b00920c */ /* 0x000fc80003f46270 */
[----:B------:R-:W-:Y:S02]  /*0e20*/  @!P1 ISETP.GE.OR P0, PT, R30, R25, !P2 ;  /* 0x000000191e00920c */ /* 0x000fe40005706670 */
[C---:B------:R-:W-:Y:S01]  /*0e30*/  ISETP.GE.U32.AND P1, PT, R20.reuse, 0x81, PT ;  /* 0x000000811400780c */ /* 0x040fe20003f26070 */
[----:B------:R-:W-:Y:S01]  /*0e40*/  IMAD.SHL.U32 R20, R20, 0x2, RZ ;  /* 0x0000000214147824 */ /* 0x000fe200078e00ff */
[----:B------:R-:W-:Y:S02]  /*0e50*/  SEL R11, R38, R11, P0 ;  /* 0x0000000b260b7207 */ /* 0x000fe40000000000 */
[----:B------:R-:W-:Y:S02]  /*0e60*/  SEL R34, R37, R34, P0 ;  /* 0x0000002225227207 */ /* 0x000fe40000000000 */
[----:B----4-:R-:W-:Y:S02]  /*0e70*/  SEL R14, R6, R4, P0 ;  /* 0x00000004060e7207 */ /* 0x010fe40000000000 */
[----:B------:R-:W-:-:S02]  /*0e80*/  SEL R4, R27, R28, P0 ;  /* 0x0000001c1b047207 */ /* 0x000fc40000000000 */
[----:B------:R-:W-:Y:S02]  /*0e90*/  SEL R15, R7, R5, P0 ;  /* 0x00000005070f7207 */ /* 0x000fe40000000000 */
[----:B------:R-:W-:Y:S02]  /*0ea0*/  PRMT R27, R11, 0x7610, R27 ;  /* 0x000076100b1b7816 */ /* 0x000fe4000000001b */
[----:B------:R-:W-:Y:S02]  /*0eb0*/  SEL R29, R29, R32, P0 ;  /* 0x000000201d1d7207 */ /* 0x000fe40000000000 */
[----:B------:R-:W-:Y:S02]  /*0ec0*/  SEL R10, R12, R10, P0 ;  /* 0x0000000a0c0a7207 */ /* 0x000fe40000000000 */
[----:B------:R-:W-:Y:S02]  /*0ed0*/  SEL R7, R40, R35, P0 ;  /* 0x0000002328077207 */ /* 0x000fe40000000000 */
[----:B------:R-:W-:-:S02]  /*0ee0*/  SEL R5, R39, R36, P0 ;  /* 0x0000002427057207 */ /* 0x000fc40000000000 */
[----:B------:R-:W-:Y:S01]  /*0ef0*/  PRMT R11, R34, 0x7610, R11 ;  /* 0x00007610220b7816 */ /* 0x000fe2000000000b */
[----:B------:R-:W-:Y:S06]  /*0f00*/  @!P1 BRA `(.L_x_262) ;  /* 0xfffffff400bc9947 */ /* 0x000fec000383ffff */
[----:B------:R-:W0:Y:S01]  /*0f10*/  S2R R19, SR_TID.X ;  /* 0x0000000000137919 */ /* 0x000e220000002100 */
[----:B------:R-:W1:Y:S01]  /*0f20*/  LDCU.U8 UR4, c[0x0][0x380] ;  /* 0x00007000ff0477ac */ /* 0x000e620008000000 */
[----:B------:R-:W-:Y:S01]  /*0f30*/  MOV R6, 0x400 ;  /* 0x0000040000067802 */ /* 0x000fe20000000f00 */
[----:B------:R-:W2:Y:S01]  /*0f40*/  S2R R25, SR_CgaCtaId ;  /* 0x0000000000197919 */ /* 0x000ea20000008800 */
[----:B------:R-:W3:Y:S01]  /*0f50*/  S2R R23, SR_LANEID ;  /* 0x0000000000177919 */ /* 0x000ee20000000000 */
[----:B-1----:R-:W-:-:S04]  /*0f60*/  UPRMT UR4, UR4, 0x8880, URZ ;  /* 0x0000888004047896 */ /* 0x002fc800080000ff */
[----:B------:R-:W-:Y:S01]  /*0f70*/  UISETP.NE.AND UP0, UPT, UR4, URZ, UPT ;  /* 0x000000ff0400728c */ /* 0x000fe2000bf05270 */
[----:B0-----:R-:W-:Y:S01]  /*0f80*/  IMAD.SHL.U32 R12, R19, 0x2, RZ ;  /* 0x00000002130c7824 */ /* 0x001fe200078e00ff */
[----:B--2---:R-:W-:-:S04]  /*0f90*/  LEA R25, R25, R6, 0x18 ;  /* 0x0000000619197211 */ /* 0x004fc800078ec0ff */
[----:B------:R-:W-:-:S05]  /*0fa0*/  LOP3.LUT R12, R12, 0x7c0, RZ, 0xc0, !PT ;  /* 0x000007c00c0c7812 */ /* 0x000fca00078ec0ff */
[----:B---3--:R-:W-:-:S04]  /*0fb0*/  IMAD.IADD R6, R12, 0x1, R23 ;  /* 0x000000010c067824 */ /* 0x008fc800078e0217 */
[----:B------:R-:W-:-:S04]  /*0fc0*/  IMAD R6, R6, 0x18, R25 ;  /* 0x0000001806067824 */ /* 0x000fc800078e0219 */
[----:B------:R-:W-:Y:S01]  /*0fd0*/  IMAD R23, R23, 0x18, R6 ;  /* 0x0000001817177824 */ /* 0x000fe200078e0206 */
[----:B------:R-:W-:Y:S06]  /*0fe0*/  BAR.SYNC.DEFER_BLOCKING 0x0 ;  /* 0x0000000000007b1d */ /* 0x000fec0000010000 */
[----:B------:R-:W-:Y:S05]  /*0ff0*/  BRA.U !UP0, `(.L_x_263) ;  /* 0x0000000108b87547 */ /* 0x000fea000b800000 */
[----:B------:R-:W-:Y:S01]  /*1000*/  LOP3.LUT R9, R9, 0xffff, RZ, 0xc0, !PT ;  /* 0x0000ffff09097812 */ /* 0x000fe200078ec0ff */
[----:B------:R-:W-:Y:S01]  /*1010*/  IMAD.MOV.U32 R30, RZ, RZ, R8 ;  /* 0x000000ffff1e7224 */ /* 0x000fe200078e0008 */
[----:B------:R-:W-:Y:S01]  /*1020*/  LOP3.LUT R16, R13, 0xffff, RZ, 0xc0, !PT ;  /* 0x0000ffff0d107812 */ /* 0x000fe200078ec0ff */
[----:B------:R-:W-:Y:S01]  /*1030*/  IMAD.MOV.U32 R32, RZ, RZ, R10 ;  /* 0x000000ffff207224 */ /* 0x000fe200078e000a */
[----:B------:R-:W-:Y:S01]  /*1040*/  LOP3.LUT R21, R21, 0xffff, RZ, 0xc0, !PT ;  /* 0x0000ffff15157812 */ /* 0x000fe200078ec0ff */
[----:B------:R0:W-:Y:S01]  /*1050*/  STS.64 [R23], R2 ;  /* 0x0000000217007388 */ /* 0x0001e20000000a00 */
[----:B------:R-:W-:Y:S02]  /*1060*/  LOP3.LUT R22, R22, 0xffff, RZ, 0xc0, !PT ;  /* 0x0000ffff16167812 */ /* 0x000fe400078ec0ff */
[----:B------:R-:W-:Y:S01]  /*1070*/  LOP3.LUT R5, R5, 0xffff, RZ, 0xc0, !PT ;  /* 0x0000ffff05057812 */ /* 0x000fe200078ec0ff */
[----:B------:R-:W-:Y:S01]  /*1080*/  STS.64 [R23+0x18], R14 ;  /* 0x0000180e17007388 */ /* 0x000fe20000000a00 */
[----:B------:R-:W-:-:S02]  /*1090*/  LOP3.LUT R20, R7, 0xffff, RZ, 0xc0, !PT ;  /* 0x0000ffff07147812 */ /* 0x000fc400078ec0ff */
[----:B------:R-:W-:Y:S01]  /*10a0*/  LOP3.LUT R11, R11, 0xffff, RZ, 0xc0, !PT ;  /* 0x0000ffff0b0b7812 */ /* 0x000fe200078ec0ff */
[----:B------:R-:W-:Y:S01]  /*10b0*/  STS [R23+0x8], R26 ;  /* 0x0000081a17007388 */ /* 0x000fe20000000800 */
[----:B------:R-:W-:Y:S02]  /*10c0*/  LOP3.LUT R24, R27, 0xffff, RZ, 0xc0, !PT ;  /* 0x0000ffff1b187812 */ /* 0x000fe400078ec0ff */
[----:B------:R-:W-:Y:S01]  /*10d0*/  PRMT R9, R16, 0x3340, R9 ;  /* 0x0000334010097816 */ /* 0x000fe20000000009 */
[----:B------:R1:W-:Y:S01]  /*10e0*/  STS [R23+0x20], R4 ;  /* 0x0000200417007388 */ /* 0x0003e20000000800 */
[----:B------:R-:W-:Y:S01]  /*10f0*/  PRMT R22, R22, 0x3340, R21 ;  /* 0x0000334016167816 */ /* 0x000fe20000000015 */
[----:B0-----:R-:W0:Y:S01]  /*1100*/  LDC.64 R2, c[0x0][0x398] ;  /* 0x0000e600ff027b82 */ /* 0x001e220000000a00 */
[----:B------:R-:W-:Y:S01]  /*1110*/  PRMT R5, R20, 0x3340, R5 ;  /* 0x0000334014057816 */ /* 0x000fe20000000005 */
[----:B------:R-:W-:Y:S01]  /*1120*/  STS.U8 [R23+0xc], R18 ;  /* 0x00000c1217007388 */ /* 0x000fe20000000000 */
[----:B------:R-:W-:-:S02]  /*1130*/  PRMT R24, R24, 0x3340, R11 ;  /* 0x0000334018187816 */ /* 0x000fc4000000000b */
[----:B------:R-:W-:Y:S01]  /*1140*/  PRMT R31, R22, 0x5410, R9 ;  /* 0x00005410161f7816 */ /* 0x000fe20000000009 */
[----:B------:R-:W-:Y:S01]  /*1150*/  STS.U8 [R23+0x24], R29 ;  /* 0x0000241d17007388 */ /* 0x000fe20000000000 */
[----:B------:R-:W-:Y:S01]  /*1160*/  PRMT R33, R24, 0x5410, R5 ;  /* 0x0000541018217816 */ /* 0x000fe20000000005 */
[----:B-1----:R-:W-:Y:S01]  /*1170*/  IMAD.WIDE.U32 R4, R0, 0x200, RZ ;  /* 0x0000020000047825 */ /* 0x002fe200078e00ff */
[----:B------:R-:W-:Y:S01]  /*1180*/  LOP3.LUT R7, R19, 0x1f, RZ, 0xc0, !PT ;  /* 0x0000001f13077812 */ /* 0x000fe200078ec0ff */
[----:B------:R-:W-:Y:S03]  /*1190*/  STS.64 [R23+0x10], R30 ;  /* 0x0000101e17007388 */ /* 0x000fe60000000a00 */
[----:B------:R-:W-:Y:S01]  /*11a0*/  IADD3 R7, P0, P1, R12, R4, R7 ;  /* 0x000000040c077210 */ /* 0x000fe2000791e007 */
[----:B------:R-:W-:Y:S01]  /*11b0*/  STS.64 [R23+0x28], R32 ;  /* 0x0000282017007388 */ /* 0x000fe20000000a00 */
[----:B------:R-:W-:-:S03]  /*11c0*/  NOP ;  /* 0x0000000000007918 */ /* 0x000fc60000000000 */
[----:B------:R-:W1:Y:S01]  /*11d0*/  LDS.64 R8, [R6] ;  /* 0x0000000006087984 */ /* 0x000e620000000a00 */
[----:B------:R-:W-:Y:S01]  /*11e0*/  IADD3.X R4, PT, PT, RZ, R5, RZ, P0, P1 ;  /* 0x00000005ff047210 */ /* 0x000fe200007e24ff */
[----:B0-----:R-:W-:Y:S02]  /*11f0*/  IMAD.WIDE.U32 R2, R7, 0x18, R2 ;  /* 0x0000001807027825 */ /* 0x001fe400078e0002 */
[----:B------:R-:W0:Y:S02]  /*1200*/  LDS.64 R10, [R6+0x8] ;  /* 0x00000800060a7984 */ /* 0x000e240000000a00 */
[----:B------:R-:W-:Y:S02]  /*1210*/  IMAD R5, R4, 0x18, RZ ;  /* 0x0000001804057824 */ /* 0x000fe400078e02ff */
[----:B------:R-:W2:Y:S02]  /*1220*/  LDS.64 R14, [R6+0x10] ;  /* 0x00001000060e7984 */ /* 0x000ea40000000a00 */
[----:B------:R-:W-:-:S02]  /*1230*/  IMAD.IADD R3, R3, 0x1, R5 ;  /* 0x0000000103037824 */ /* 0x000fc400078e0205 */
[----:B------:R-:W3:Y:S04]  /*1240*/  LDS.64 R16, [R6+0x300] ;  /* 0x0003000006107984 */ /* 0x000ee80000000a00 */
[----:B------:R-:W4:Y:S04]  /*1250*/  LDS.64 R20, [R6+0x308] ;  /* 0x0003080006147984 */ /* 0x000f280000000a00 */
[----:B------:R-:W5:Y:S04]  /*1260*/  LDS.64 R24, [R6+0x310] ;  /* 0x0003100006187984 */ /* 0x000f680000000a00 */
[----:B-1----:R-:W-:Y:S04]  /*1270*/  STG.E.64 desc[UR8][R2.64], R8 ;  /* 0x0000000802007986 */ /* 0x002fe8000c101b08 */
[----:B0-----:R-:W-:Y:S04]  /*1280*/  STG.E.64 desc[UR8][R2.64+0x8], R10 ;  /* 0x0000080a02007986 */ /* 0x001fe8000c101b08 */
[----:B--2---:R-:W-:Y:S04]  /*1290*/  STG.E.64 desc[UR8][R2.64+0x10], R14 ;  /* 0x0000100e02007986 */ /* 0x004fe8000c101b08 */
[----:B---3--:R-:W-:Y:S04]  /*12a0*/  STG.E.64 desc[UR8][R2.64+0x300], R16 ;  /* 0x0003001002007986 */ /* 0x008fe8000c101b08 */
[----:B----4-:R-:W-:Y:S04]  /*12b0*/  STG.E.64 desc[UR8][R2.64+0x308], R20 ;  /* 0x0003081402007986 */ /* 0x010fe8000c101b08 */
[----:B-----5:R-:W-:Y:S01]  /*12c0*/  STG.E.64 desc[UR8][R2.64+0x310], R24 ;  /* 0x0003101802007986 */ /* 0x020fe2000c101b08 */
[----:B------:R-:W-:Y:S05]  /*12d0*/  EXIT ;  /* 0x000000000000794d */ /* 0x000fea0003800000 */
.L_x_263:
[----:B------:R-:W-:Y:S01]  /*12e0*/  LOP3.LUT R9, R9, 0xffff, RZ, 0xc0, !PT ;  /* 0x0000ffff09097812 */ /* 0x000fe200078ec0ff */
[----:B------:R-:W-:Y:S01]  /*12f0*/  IMAD.MOV.U32 R24, RZ, RZ, R8 ;  /* 0x000000ffff187224 */ /* 0x000fe200078e0008 */
[----:B------:R-:W-:Y:S01]  /*1300*/  LOP3.LUT R0, R13, 0xffff, RZ, 0xc0, !PT ;  /* 0x0000ffff0d007812 */ /* 0x000fe200078ec0ff */
[----:B------:R-:W-:Y:S01]  /*1310*/  IMAD.MOV.U32 R30, RZ, RZ, R10 ;  /* 0x000000ffff1e7224 */ /* 0x000fe200078e000a */
[----:B------:R-:W-:Y:S01]  /*1320*/  LOP3.LUT R21, R21, 0xffff, RZ, 0xc0, !PT ;  /* 0x0000ffff15157812 */ /* 0x000fe200078ec0ff */
[----:B------:R-:W-:Y:S01]  /*1330*/  STS.64 [R23], R2 ;  /* 0x0000000217007388 */ /* 0x000fe20000000a00 */
        /* <DEDUP_REMOVED lines=9> */
[----:B------:R-:W-:Y:S02]  /*13d0*/  PRMT R21, R22, 0x3340, R21 ;  /* 0x0000334016157816 */ /* 0x000fe40000000015 */
[----:B------:R-:W-:Y:S01]  /*13e0*/  PRMT R5, R12, 0x3340, R5 ;  /* 0x000033400c057816 */ /* 0x000fe20000000005 */
[----:B------:R-:W-:Y:S01]  /*13f0*/  STS.U8 [R23+0xc], R18 ;  /* 0x00000c1217007388 */ /* 0x000fe20000000000 */
[----:B------:R-:W-:-:S02]  /*1400*/  PRMT R20, R20, 0x3340, R11 ;  /* 0x0000334014147816 */ /* 0x000fc4000000000b */
[----:B------:R-:W-:Y:S01]  /*1410*/  PRMT R25, R21, 0x5410, R0 ;  /* 0x0000541015197816 */ /* 0x000fe20000000000 */
[----:B------:R-:W-:Y:S01]  /*1420*/  STS.U8 [R23+0x24], R29 ;  /* 0x0000241d17007388 */ /* 0x000fe20000000000 */
[----:B------:R-:W-:Y:S01]  /*1430*/  PRMT R31, R20, 0x5410, R5 ;  /* 0x00005410141f7816 */ /* 0x000fe20000000005 */
[----:B------:R-:W0:Y:S02]  /*1440*/  LDC.64 R10, c[0x0][0x3b0] ;  /* 0x0000ec00ff0a7b82 */ /* 0x000e240000000a00 */
[----:B------:R-:W-:Y:S04]  /*1450*/  STS.64 [R23+0x10], R24 ;  /* 0x0000101817007388 */ /* 0x000fe80000000a00 */
[----:B------:R-:W-:Y:S01]  /*1460*/  STS.64 [R23+0x28], R30 ;  /* 0x0000281e17007388 */ /* 0x000fe20000000a00 */
[----:B------:R-:W-:-:S03]  /*1470*/  NOP ;  /* 0x0000000000007918 */ /* 0x000fc60000000000 */
[----:B------:R-:W1:Y:S04]  /*1480*/  LDS.64 R2, [R6] ;  /* 0x0000000006027984 */ /* 0x000e680000000a00 */
[----:B------:R-:W2:Y:S04]  /*1490*/  LDS.64 R14, [R6+0x10] ;  /* 0x00001000060e7984 */ /* 0x000ea80000000a00 */
[----:B------:R-:W3:Y:S01]  /*14a0*/  LDS.64 R8, [R6+0x300] ;  /* 0x0003000006087984 */ /* 0x000ee20000000a00 */
[----:B0-----:R-:W-:-:S03]  /*14b0*/  IMAD.WIDE.U32 R4, R17, 0x18, R10 ;  /* 0x0000001811047825 */ /* 0x001fc600078e000a */
[----:B------:R-:W0:Y:S01]  /*14c0*/  LDS R7, [R6+0x8] ;  /* 0x0000080006077984 */ /* 0x000e220000000800 */
[----:B------:R-:W-:-:S03]  /*14d0*/  IMAD R11, R16, 0x18, RZ ;  /* 0x00000018100b7824 */ /* 0x000fc600078e02ff */
[----:B------:R-:W4:Y:S01]  /*14e0*/  LDS.U8 R13, [R6+0xc] ;  /* 0x00000c00060d7984 */ /* 0x000f220000000000 */
[----:B------:R-:W-:-:S03]  /*14f0*/  IMAD.IADD R5, R11, 0x1, R5 ;  /* 0x000000010b057824 */ /* 0x000fc600078e0205 */
[----:B------:R-:W5:Y:S04]  /*1500*/  LDS R19, [R6+0x308] ;  /* 0x0003080006137984 */ /* 0x000f680000000800 */
[----:B------:R-:W5:Y:S04]  /*1510*/  LDS.U8 R21, [R6+0x30c] ;  /* 0x00030c0006157984 */ /* 0x000f680000000000 */
[----:B------:R-:W5:Y:S04]  /*1520*/  LDS.64 R24, [R6+0x310] ;  /* 0x0003100006187984 */ /* 0x000f680000000a00 */
[----:B-1----:R-:W-:Y:S04]  /*1530*/  STG.E.64 desc[UR8][R4.64], R2 ;  /* 0x0000000204007986 */ /* 0x002fe8000c101b08 */
[----:B--2---:R-:W-:Y:S04]  /*1540*/  STG.E.64 desc[UR8][R4.64+0x10], R14 ;  /* 0x0000100e04007986 */ /* 0x004fe8000c101b08 */
[----:B---3--:R-:W-:Y:S04]  /*1550*/  STG.E.64 desc[UR8][R4.64+0x300], R8 ;  /* 0x0003000804007986 */ /* 0x008fe8000c101b08 */
[----:B0-----:R-:W-:Y:S04]  /*1560*/  STG.E desc[UR8][R4.64+0x8], R7 ;  /* 0x0000080704007986 */ /* 0x001fe8000c101908 */
[----:B----4-:R-:W-:Y:S04]  /*1570*/  STG.E.U8 desc[UR8][R4.64+0xc], R13 ;  /* 0x00000c0d04007986 */ /* 0x010fe8000c101108 */
[----:B-----5:R-:W-:Y:S04]  /*1580*/  STG.E desc[UR8][R4.64+0x308], R19 ;  /* 0x0003081304007986 */ /* 0x020fe8000c101908 */
[----:B------:R-:W-:Y:S04]  /*1590*/  STG.E.U8 desc[UR8][R4.64+0x30c], R21 ;  /* 0x00030c1504007986 */ /* 0x000fe8000c101108 */
[----:B------:R-:W-:Y:S01]  /*15a0*/  STG.E.64 desc[UR8][R4.64+0x310], R24 ;  /* 0x0003101804007986 */ /* 0x000fe2000c101b08 */
[----:B------:R-:W-:Y:S05]  /*15b0*/  EXIT ;  /* 0x000000000000794d */ /* 0x000fea0003800000 */
.L_x_255:
[----:B------:R-:W0:Y:S01]  /*15c0*/  LDC.64 R14, c[0x0][0x388] ;  /* 0x0000e200ff0e7b82 */ /* 0x000e220000000a00 */
[----:B------:R-:W-:Y:S01]  /*15d0*/  IMAD.WIDE.U32 R16, R0, 0x200, RZ ;  /* 0x0000020000107825 */ /* 0x000fe200078e00ff */
[----:B------:R-:W-:-:S03]  /*15e0*/  ACQBULK ;  /* 0x000000000000782e */ /* 0x000fc60000000000 */
[----:B------:R-:W-:Y:S01]  /*15f0*/  IMAD R3, R17, 0x18, RZ ;  /* 0x0000001811037824 */ /* 0x000fe200078e02ff */
[----:B------:R-:W1:Y:S02]  /*1600*/  S2R R10, SR_TID.X ;  /* 0x00000000000a7919 */ /* 0x000e640000002100 */
[----:B------:R-:W2:Y:S01]  /*1610*/  LDC R18, c[0x0][0x3a8] ;  /* 0x0000ea00ff127b82 */ /* 0x000ea20000000800 */
[----:B0-----:R-:W-:-:S04]  /*1620*/  IMAD.WIDE.U32 R14, R16, 0x18, R14 ;  /* 0x00000018100e7825 */ /* 0x001fc800078e000e */
[----:B------:R-:W-:-:S05]  /*1630*/  IMAD.IADD R15, R15, 0x1, R3 ;  /* 0x000000010f0f7824 */ /* 0x000fca00078e0203 */
[----:B------:R-:W3:Y:S04]  /*1640*/  LDG.E.64 R6, desc[UR8][R14.64] ;  /* 0x000000080e067981 */ /* 0x000ee8000c1e1b00 */
[----:B------:R-:W4:Y:S04]  /*1650*/  LDG.E R4, desc[UR8][R14.64+0x8] ;  /* 0x000008080e047981 */ /* 0x000f28000c1e1900 */
[----:B------:R-:W5:Y:S04]  /*1660*/  LDG.E.U8 R8, desc[UR8][R14.64+0xc] ;  /* 0x00000c080e087981 */ /* 0x000f68000c1e1100 */
[----:B------:R-:W5:Y:S01]  /*1670*/  LDG.E.64 R2, desc[UR8][R14.64+0x10] ;  /* 0x000010080e027981 */ /* 0x000f62000c1e1b00 */
[----:B-1----:R-:W-:-:S02]  /*1680*/  IMAD.SHL.U32 R12, R10, 0x2, RZ ;  /* 0x000000020a0c7824 */ /* 0x002fc400078e00ff */
[----:B------:R-:W-:-:S03]  /*1690*/  IMAD.MOV R11, RZ, RZ, -R16 ;  /* 0x000000ffff0b7224 */ /* 0x000fc600078e0a10 */
[----:B------:R-:W-:Y:S02]  /*16a0*/  LOP3.LUT R22, R12, 0x7c0, RZ, 0xc0, !PT ;  /* 0x000007c00c167812 */ /* 0x000fe400078ec0ff */
[----:B--2---:R-:W-:Y:S02]  /*16b0*/  VIADDMNMX R11, R11, R18, 0x200, PT ;  /* 0x000002000b0b7446 */ /* 0x004fe40003800112 */
[----:B------:R-:W-:-:S04]  /*16c0*/  LOP3.LUT R20, R22, 0x1f, R10, 0xf8, !PT ;  /* 0x0000001f16147812 */ /* 0x000fc800078ef80a */
[C---:B------:R-:W-:Y:S01]  /*16d0*/  ISETP.GE.AND P0, PT, R20.reuse, R11, PT ;  /* 0x0000000b1400720c */ /* 0x040fe20003f06270 */
[C---:B------:R-:W-:Y:S02]  /*16e0*/  VIADD R16, R20.reuse, 0x20 ;  /* 0x0000002014107836 */ /* 0x040fe40000000000 */
[----:B------:R-:W-:-:S03]  /*16f0*/  IMAD R21, R20, 0x18, RZ ;  /* 0x0000001814157824 */ /* 0x000fc600078e02ff */
[----:B------:R-:W-:Y:S02]  /*1700*/  ISETP.GE.AND P1, PT, R16, R11, PT ;  /* 0x0000000b1000720c */ /* 0x000fe40003f26270 */
[----:B------:R-:W-:-:S05]  /*1710*/  IADD3 R20, P2, PT, R21, R14, RZ ;  /* 0x0000000e15147210 */ /* 0x000fca0007f5e0ff */
[----:B------:R-:W-:-:S05]  /*1720*/  IMAD.X R21, RZ, RZ, R15, P2 ;  /* 0x000000ffff157224 */ /* 0x000fca00010e060f */
[----:B------:R-:W2:Y:S04]  /*1730*/  @!P0 LDG.E R24, desc[UR8][R20.64+0x14] ;  /* 0x0000140814188981 */ /* 0x000ea8000c1e1900 */
[----:B------:R-:W2:Y:S01]  /*1740*/  @!P1 LDG.E R25, desc[UR8][R20.64+0x314] ;  /* 0x0003140814199981 */ /* 0x000ea2000c1e1900 */
[----:B---3--:R-:W-:Y:S02]  /*1750*/  IMAD.MOV.U32 R16, RZ, RZ, R6 ;  /* 0x000000ffff107224 */ /* 0x008fe400078e0006 */
[----:B------:R-:W-:Y:S02]  /*1760*/  IMAD.MOV.U32 R17, RZ, RZ, R7 ;  /* 0x000000ffff117224 */ /* 0x000fe400078e0007 */
[----:B------:R-:W3:Y:S01]  /*1770*/  @!P0 LDG.E.64 R6, desc[UR8][R20.64] ;  /* 0x0000000814068981 */ /* 0x000ee2000c1e1b00 */
[----:B----4-:R-:W-:Y:S01]  /*1780*/  IMAD.MOV.U32 R9, RZ, RZ, R4 ;  /* 0x000000ffff097224 */ /* 0x010fe200078e0004 */
[----:B-----5:R-:W-:-:S02]  /*1790*/  PRMT R13, R8, 0x7610, R13 ;  /* 0x00007610080d7816 */ /* 0x020fc4000000000d */
[----:B------:R-:W4:Y:S01]  /*17a0*/  @!P1 LDG.E.64 R16, desc[UR8][R20.64+0x300] ;  /* 0x0003000814109981 */ /* 0x000f22000c1e1b00 */
[----:B------:R-:W-:-:S03]  /*17b0*/  IMAD.MOV.U32 R14, RZ, RZ, R2 ;  /* 0x000000ffff0e7224 */ /* 0x000fc600078e0002 */
[----:B------:R-:W5:Y:S04]  /*17c0*/  @!P0 LDG.E R4, desc[UR8][R20.64+0x8] ;  /* 0x0000080814048981 */ /* 0x000f68000c1e1900 */
[----:B------:R-:W4:Y:S04]  /*17d0*/  @!P0 LDG.E R2, desc[UR8][R20.64+0x10] ;  /* 0x0000100814028981 */ /* 0x000f28000c1e1900 */
[----:B------:R-:W5:Y:S04]  /*17e0*/  @!P1 LDG.E R9, desc[UR8][R20.64+0x308] ;  /* 0x0003080814099981 */ /* 0x000f68000c1e1900 */
[----:B------:R-:W5:Y:S04]  /*17f0*/  @!P0 LDG.E.U8 R8, desc[UR8][R20.64+0xc] ;  /* 0x00000c0814088981 */ /* 0x000f68000c1e1100 */
[----:B------:R-:W5:Y:S04]  /*1800*/  @!P1 LDG.E.U8 R13, desc[UR8][R20.64+0x30c] ;  /* 0x00030c08140d9981 */ /* 0x000f68000c1e1100 */
[----:B------:R0:W5:Y:S01]  /*1810*/  @!P1 LDG.E R14, desc[UR8][R20.64+0x310] ;  /* 0x00031008140e9981 */ /* 0x000162000c1e1900 */
[----:B------:R-:W1:Y:S01]  /*1820*/  S2R R18, SR_CgaCtaId ;  /* 0x0000000000127919 */ /* 0x000e620000008800 */
[----:B------:R-:W1:Y:S01]  /*1830*/  S2R R5, SR_LANEID ;  /* 0x0000000000057919 */ /* 0x000e620000000000 */
[----:B------:R-:W-:-:S02]  /*1840*/  MOV R19, 0x400 ;  /* 0x0000040000137802 */ /* 0x000fc40000000f00 */
[C---:B------:R-:W-:Y:S02]  /*1850*/  PRMT R23, R3.reuse, 0x7770, RZ ;  /* 0x0000777003177816 */ /* 0x040fe400000000ff */
[C---:B0-----:R-:W-:Y:S02]  /*1860*/  PRMT R21, R3.reuse, 0x7772, RZ ;  /* 0x0000777203157816 */ /* 0x041fe400000000ff */
[----:B------:R-:W-:Y:S02]  /*1870*/  PRMT R20, R3, 0x7773, RZ ;  /* 0x0000777303147816 */ /* 0x000fe400000000ff */
[----:B------:R-:W-:Y:S02]  /*1880*/  PRMT R15, R23, 0x7610, R15 ;  /* 0x00007610170f7816 */ /* 0x000fe4000000000f */
[----:B--2---:R-:W-:Y:S02]  /*1890*/  @!P0 PRMT R23, R24, 0x7770, RZ ;  /* 0x0000777018178816 */ /* 0x004fe400000000ff */
[----:B------:R-:W-:-:S02]  /*18a0*/  @!P1 PRMT R15, R25, 0x7770, RZ ;  /* 0x00007770190f9816 */ /* 0x000fc400000000ff */
[----:B-1----:R-:W-:Y:S01]  /*18b0*/  LEA R19, R18, R19, 0x18 ;  /* 0x0000001312137211 */ /* 0x002fe200078ec0ff */
[----:B------:R-:W-:-:S04]  /*18c0*/  IMAD.IADD R22, R22, 0x1, R5 ;  /* 0x0000000116167824 */ /* 0x000fc800078e0205 */
[----:B------:R-:W-:Y:S01]  /*18d0*/  IMAD R27, R22, 0x18, R19 ;  /* 0x00000018161b7824 */ /* 0x000fe200078e0213 */
[----:B------:R-:W-:Y:S02]  /*18e0*/  PRMT R22, R3, 0x7771, RZ ;  /* 0x0000777103167816 */ /* 0x000fe400000000ff */
[----:B------:R-:W-:Y:S02]  /*18f0*/  PRMT R3, R21, 0x7610, R3 ;  /* 0x0000761015037816 */ /* 0x000fe40000000003 */
[----:B------:R-:W-:Y:S02]  /*1900*/  PRMT R18, R22, 0x7610, R18 ;  /* 0x0000761016127816 */ /* 0x000fe40000000012 */
[C---:B------:R-:W-:Y:S02]  /*1910*/  @!P0 PRMT R22, R24.reuse, 0x7771, RZ ;  /* 0x0000777118168816 */ /* 0x040fe400000000ff */
[----:B------:R-:W-:Y:S02]  /*1920*/  @!P0 PRMT R21, R24, 0x7772, RZ ;  /* 0x0000777218158816 */ /* 0x000fe400000000ff */
[----:B------:R-:W-:-:S02]  /*1930*/  @!P1 PRMT R18, R25, 0x7771, RZ ;  /* 0x0000777119129816 */ /* 0x000fc400000000ff */
[----:B------:R-:W-:Y:S02]  /*1940*/  @!P1 PRMT R3, R25, 0x7772, RZ ;  /* 0x0000777219039816 */ /* 0x000fe400000000ff */
[----:B------:R-:W-:Y:S02]  /*1950*/  LOP3.LUT R23, R23, 0xffff, RZ, 0xc0, !PT ;  /* 0x0000ffff17177812 */ /* 0x000fe400078ec0ff */
[----:B------:R-:W-:Y:S02]  /*1960*/  LOP3.LUT R22, R22, 0xffff, RZ, 0xc0, !PT ;  /* 0x0000ffff16167812 */ /* 0x000fe400078ec0ff */
[----:B------:R-:W-:Y:S02]  /*1970*/  LOP3.LUT R21, R21, 0xffff, RZ, 0xc0, !PT ;  /* 0x0000ffff15157812 */ /* 0x000fe400078ec0ff */
[----:B------:R-:W-:Y:S02]  /*1980*/  LOP3.LUT R15, R15, 0xffff, RZ, 0xc0, !PT ;  /* 0x0000ffff0f0f7812 */ /* 0x000fe400078ec0ff */
[----:B------:R-:W-:-:S02]  /*1990*/  LOP3.LUT R18, R18, 0xffff, RZ, 0xc0, !PT ;  /* 0x0000ffff12127812 */ /* 0x000fc400078ec0ff */
[----:B------:R-:W-:Y:S02]  /*19a0*/  LOP3.LUT R3, R3, 0xffff, RZ, 0xc0, !PT ;  /* 0x0000ffff03037812 */ /* 0x000fe400078ec0ff */
[----:B------:R-:W-:Y:S02]  /*19b0*/  PRMT R23, R23, 0x3340, R22 ;  /* 0x0000334017177816 */ /* 0x000fe40000000016 */
[----:B------:R-:W-:Y:S01]  /*19c0*/  PRMT R18, R15, 0x3340, R18 ;  /* 0x000033400f127816 */ /* 0x000fe20000000012 */
[----:B---3--:R0:W-:Y:S02]  /*19d0*/  STS.64 [R27], R6 ;  /* 0x000000061b007388 */ /* 0x0081e40000000a00 */
[----:B0-----:R-:W-:Y:S02]  /*19e0*/  PRMT R6, R20, 0x7610, R6 ;  /* 0x0000761014067816 */ /* 0x001fe40000000006 */
[----:B------:R-:W-:Y:S02]  /*19f0*/  @!P0 PRMT R20, R24, 0x7773, RZ ;  /* 0x0000777318148816 */ /* 0x000fe400000000ff */
[----:B------:R-:W-:-:S02]  /*1a00*/  @!P1 PRMT R6, R25, 0x7773, RZ ;  /* 0x0000777319069816 */ /* 0x000fc400000000ff */
[----:B------:R-:W-:Y:S02]  /*1a10*/  LOP3.LUT R20, R20, 0xffff, RZ, 0xc0, !PT ;  /* 0x0000ffff14147812 */ /* 0x000fe400078ec0ff */
[----:B------:R-:W-:Y:S02]  /*1a20*/  LOP3.LUT R6, R6, 0xffff, RZ, 0xc0, !PT ;  /* 0x0000ffff06067812 */ /* 0x000fe400078ec0ff */
[----:B------:R-:W-:Y:S02]  /*1a30*/  PRMT R20, R21, 0x3340, R20 ;  /* 0x0000334015147816 */ /* 0x000fe40000000014 */
[----:B------:R-:W-:Y:S01]  /*1a40*/  PRMT R3, R3, 0x3340, R6 ;  /* 0x0000334003037816 */ /* 0x000fe20000000006 */
[----:B----4-:R-:W-:Y:S01]  /*1a50*/  IMAD.MOV.U32 R24, RZ, RZ, R2 ;  /* 0x000000ffff187224 */ /* 0x010fe200078e0002 */
[----:B------:R-:W-:Y:S02]  /*1a60*/  PRMT R25, R23, 0x5410, R20 ;  /* 0x0000541017197816 */ /* 0x000fe40000000014 */
[----:B------:R-:W-:Y:S01]  /*1a70*/  PRMT R15, R18, 0x5410, R3 ;  /* 0x00005410120f7816 */ /* 0x000fe20000000003 */
[----:B------:R-:W-:Y:S01]  /*1a80*/  IMAD R23, R5, 0x18, R27 ;  /* 0x0000001805177824 */ /* 0x000fe200078e021b */
[----:B------:R-:W-:Y:S04]  /*1a90*/  STS.64 [R27+0x300], R16 ;  /* 0x000300101b007388 */ /* 0x000fe80000000a00 */
[----:B-----5:R-:W-:Y:S04]  /*1aa0*/  STS [R27+0x8], R4 ;  /* 0x000008041b007388 */ /* 0x020fe80000000800 */
[----:B------:R-:W-:Y:S04]  /*1ab0*/  STS [R27+0x308], R9 ;  /* 0x000308091b007388 */ /* 0x000fe80000000800 */
[----:B------:R-:W-:Y:S04]  /*1ac0*/  STS.U8 [R27+0xc], R8 ;  /* 0x00000c081b007388 */ /* 0x000fe80000000000 */
[----:B------:R-:W-:Y:S04]  /*1ad0*/  STS.U8 [R27+0x30c], R13 ;  /* 0x00030c0d1b007388 */ /* 0x000fe80000000000 */
[----:B------:R-:W-:Y:S04]  /*1ae0*/  STS.64 [R27+0x10], R24 ;  /* 0x000010181b007388 */ /* 0x000fe80000000a00 */
[----:B------:R-:W-:Y:S01]  /*1af0*/  STS.64 [R27+0x310], R14 ;  /* 0x0003100e1b007388 */ /* 0x000fe20000000a00 */
[----:B------:R-:W-:-:S03]  /*1b00*/  NOP ;  /* 0x0000000000007918 */ /* 0x000fc60000000000 */
[----:B------:R-:W0:Y:S04]  /*1b10*/  LDS.128 R4, [R23+0x20] ;  /* 0x0000200017047984 */ /* 0x000e280000000c00 */
[----:B------:R-:W1:Y:S04]  /*1b20*/  LDS.U8 R18, [R23+0xc] ;  /* 0x00000c0017127984 */ /* 0x000e680000000000 */
[----:B------:R-:W2:Y:S04]  /*1b30*/  LDS.64 R16, [R23+0x10] ;  /* 0x0000100017107984 */ /* 0x000ea80000000a00 */
[----:B------:R-:W3:Y:S04]  /*1b40*/  LDS R9, [R23+0x8] ;  /* 0x0000080017097984 */ /* 0x000ee80000000800 */
[----:B------:R-:W-:Y:S04]  /*1b50*/  LDS.64 R2, [R23] ;  /* 0x0000000017027984 */ /* 0x000fe80000000a00 */
[----:B------:R4:W5:Y:S01]  /*1b60*/  LDS.64 R20, [R23+0x18] ;  /* 0x0000180017147984 */ /* 0x0009620000000a00 */
[----:B0-----:R-:W-:-:S02]  /*1b70*/  PRMT R8, R7, 0x7770, RZ ;  /* 0x0000777007087816 */ /* 0x001fc400000000ff */
[C---:B------:R-:W-:Y:S02]  /*1b80*/  PRMT R13, R7.reuse, 0x7771, RZ ;  /* 0x00007771070d7816 */ /* 0x040fe400000000ff */
[----:B-1----:R-:W-:Y:S02]  /*1b90*/  PRMT R5, R18, 0x5410, R5 ;  /* 0x0000541012057816 */ /* 0x002fe40000000005 */
[C---:B------:R-:W-:Y:S02]  /*1ba0*/  PRMT R24, R7.reuse, 0x7772, RZ ;  /* 0x0000777207187816 */ /* 0x040fe400000000ff */
[----:B------:R-:W-:Y:S02]  /*1bb0*/  PRMT R25, R7, 0x7773, RZ ;  /* 0x0000777307197816 */ /* 0x000fe400000000ff */
[----:B------:R-:W-:Y:S01]  /*1bc0*/  PRMT R26, R26, 0x5410, R8 ;  /* 0x000054101a1a7816 */ /* 0x000fe20000000008 */
[----:B--2---:R-:W-:Y:S01]  /*1bd0*/  IMAD.MOV.U32 R8, RZ, RZ, R16 ;  /* 0x000000ffff087224 */ /* 0x004fe200078e0010 */
[----:B------:R-:W-:-:S02]  /*1be0*/  PRMT R7, R17, 0x7770, RZ ;  /* 0x0000777011077816 */ /* 0x000fc400000000ff */
[C---:B------:R-:W-:Y:S02]  /*1bf0*/  PRMT R22, R17.reuse, 0x7771, RZ ;  /* 0x0000777111167816 */ /* 0x040fe400000000ff */
[C---:B------:R-:W-:Y:S02]  /*1c00*/  PRMT R18, R17.reuse, 0x7772, RZ ;  /* 0x0000777211127816 */ /* 0x040fe400000000ff */
[----:B----4-:R-:W-:Y:S02]  /*1c10*/  PRMT R23, R17, 0x7773, RZ ;  /* 0x0000777311177816 */ /* 0x010fe400000000ff */
[----:B------:R-:W-:Y:S01]  /*1c20*/  PRMT R17, R13, 0x7610, R17 ;  /* 0x000076100d117816 */ /* 0x000fe20000000011 */
[----:B------:R-:W-:Y:S01]  /*1c30*/  BAR.SYNC.DEFER_BLOCKING 0x0 ;  /* 0x0000000000007b1d */ /* 0x000fe20000010000 */
[----:B------:R-:W-:-:S07]  /*1c40*/  VIADD R14, R12, 0x1 ;  /* 0x000000010c0e7836 */ /* 0x000fce0000000000 */
[----:B------:R-:W-:Y:S01]  /*1c50*/  PREEXIT ;  /* 0x000000000000782d */ /* 0x000fe20000000000 */
[----:B------:R-:W-:Y:S01]  /*1c60*/  PRMT R15, R18, 0x7610, R15 ;  /* 0x00007610120f7816 */ /* 0x000fe2000000000f */
[----:B------:R-:W-:Y:S01]  /*1c70*/  IMAD R19, R10, 0x30, R19 ;  /* 0x000000300a137824 */ /* 0x000fe200078e0213 */
[----:B------:R-:W-:Y:S01]  /*1c80*/  UMOV UR4, 0x2 ;  /* 0x0000000200047882 */ /* 0x000fe20000000000 */
[----:B------:R-:W-:-:S13]  /*1c90*/  ISETP.GE.U32.AND P1, PT, R14, R11, PT ;  /* 0x0000000b0e00720c */ /* 0x000fda0003f26070 */
[----:B---3--:R-:W-:Y:S01]  /*1ca0*/  @P1 IMAD.MOV.U32 R4, RZ, RZ, R9 ;  /* 0x000000ffff041224 */ /* 0x008fe200078e0009 */
[----:B------:R-:W-:Y:S01]  /*1cb0*/  @P1 PRMT R26, R26, 0x5410, R7 ;  /* 0x000054101a1a1816 */ /* 0x000fe20000000007 */
[----:B------:R-:W-:Y:S01]  /*1cc0*/  @P1 IMAD.MOV.U32 R6, RZ, RZ, R8 ;  /* 0x000000ffff061224 */ /* 0x000fe200078e0008 */
[----:B------:R-:W-:Y:S01]  /*1cd0*/  @P1 PRMT R24, R18, 0x7610, R24 ;  /* 0x0000761012181816 */ /* 0x000fe20000000018 */
[----:B------:R-:W-:Y:S01]  /*1ce0*/  IMAD.MOV.U32 R16, RZ, RZ, R4 ;  /* 0x000000ffff107224 */ /* 0x000fe200078e0004 */
[----:B------:R-:W-:Y:S01]  /*1cf0*/  ISETP.GE.AND P0, PT, R4, R9, PT ;  /* 0x000000090400720c */ /* 0x000fe20003f06270 */
[----:B------:R-:W-:Y:S01]  /*1d00*/  IMAD.MOV.U32 R14, RZ, RZ, R6 ;  /* 0x000000ffff0e7224 */ /* 0x000fe200078e0006 */
[----:B------:R-:W-:Y:S01]  /*1d10*/  @P1 PRMT R5, R5, 0x5410, R5 ;  /* 0x0000541005051816 */ /* 0x000fe20000000005 */
[----:B-----5:R-:W-:Y:S01]  /*1d20*/  @P1 IMAD.MOV.U32 R20, RZ, RZ, R2 ;  /* 0x000000ffff141224 */ /* 0x020fe200078e0002 */
[----:B------:R-:W-:Y:S01]  /*1d30*/  ISETP.GE.U32.OR P0, PT, R12, R11, P0 ;  /* 0x0000000b0c00720c */ /* 0x000fe20000706470 */
[----:B------:R-:W-:Y:S01]  /*1d40*/  @P1 IMAD.MOV.U32 R21, RZ, RZ, R3 ;  /* 0x000000ffff151224 */ /* 0x000fe200078e0003 */
[----:B------:R-:W-:Y:S01]  /*1d50*/  PRMT R26, R26, 0x7632, R26 ;  /* 0x000076321a1a7816 */ /* 0x000fe2000000001a */
[----:B------:R-:W-:Y:S01]  /*1d60*/  IMAD.MOV.U32 R12, RZ, RZ, R20 ;  /* 0x000000ffff0c7224 */ /* 0x000fe200078e0014 */
[----:B------:R-:W-:Y:S01]  /*1d70*/  @P1 PRMT R17, R22, 0x7610, R17 ;  /* 0x0000761016111816 */ /* 0x000fe20000000011 */
[----:B------:R-:W-:Y:S01]  /*1d80*/  IMAD.MOV.U32 R13, RZ, RZ, R21 ;  /* 0x000000ffff0d7224 */ /* 0x000fe200078e0015 */
[----:B------:R-:W-:-:S07]  /*1d90*/  @P1 PRMT R25, R23, 0x7610, R25 ;  /* 0x0000761017191816 */ /* 0x000fce0000000019 */
[----:B------:R-:W-:Y:S01]  /*1da0*/  @!P0 IMAD.MOV.U32 R14, RZ, RZ, R8 ;  /* 0x000000ffff0e8224 */ /* 0x000fe200078e0008 */
[----:B------:R-:W-:Y:S01]  /*1db0*/  @!P0 PRMT R15, R24, 0x7610, R15 ;  /* 0x00007610180f8816 */ /* 0x000fe2000000000f */
[----:B------:R-:W-:Y:S01]  /*1dc0*/  @!P0 IMAD.MOV.U32 R16, RZ, RZ, R9 ;  /* 0x000000ffff108224 */ /* 0x000fe200078e0009 */
[----:B------:R-:W-:Y:S01]  /*1dd0*/  @!P0 PRMT R24, R18, 0x7610, R24 ;  /* 0x0000761012188816 */ /* 0x000fe20000000018 */
[----:B------:R-:W-:Y:S01]  /*1de0*/  @!P0 IMAD.MOV.U32 R8, RZ, RZ, R6 ;  /* 0x000000ffff088224 */ /* 0x000fe200078e0006 */
[----:B------:R-:W-:Y:S01]  /*1df0*/  PRMT R18, R22, 0x7610, R18 ;  /* 0x0000761016127816 */ /* 0x000fe20000000012 */
[--C-:B------:R-:W-:Y:S01]  /*1e00*/  @!P0 IMAD.MOV.U32 R9, RZ, RZ, R4.reuse ;  /* 0x000000ffff098224 */ /* 0x100fe200078e0004 */
[----:B------:R-:W-:Y:S01]  /*1e10*/  PRMT R4, R23, 0x7610, R4 ;  /* 0x0000761017047816 */ /* 0x000fe20000000004 */
[----:B------:R-:W-:Y:S01]  /*1e20*/  @!P0 IMAD.MOV.U32 R12, RZ, RZ, R2 ;  /* 0x000000ffff0c8224 */ /* 0x000fe200078e0002 */
[----:B------:R-:W-:Y:S01]  /*1e30*/  PRMT R6, R5, 0x7632, R6 ;  /* 0x0000763205067816 */ /* 0x000fe20000000006 */
[----:B------:R-:W-:Y:S01]  /*1e40*/  @!P0 IMAD.MOV.U32 R13, RZ, RZ, R3 ;  /* 0x000000ffff0d8224 */ /* 0x000fe200078e0003 */
[----:B------:R-:W-:Y:S01]  /*1e50*/  @!P0 PRMT R26, R7, 0x7610, R26 ;  /* 0x00007610071a8816 */ /* 0x000fe2000000001a */
[----:B------:R-:W-:Y:S01]  /*1e60*/  @!P0 IMAD.MOV.U32 R2, RZ, RZ, R20 ;  /* 0x000000ffff028224 */ /* 0x000fe200078e0014 */
[----:B------:R-:W-:Y:S01]  /*1e70*/  @!P0 PRMT R18, R17, 0x7610, R18 ;  /* 0x0000761011128816 */ /* 0x000fe20000000012 */
[----:B------:R-:W-:Y:S01]  /*1e80*/  @!P0 IMAD.MOV.U32 R3, RZ, RZ, R21 ;  /* 0x000000ffff038224 */ /* 0x000fe200078e0015 */
[----:B------:R-:W-:-:S02]  /*1e90*/  @!P0 PRMT R4, R25, 0x7610, R4 ;  /* 0x0000761019048816 */ /* 0x000fc40000000004 */
[----:B------:R-:W-:Y:S02]  /*1ea0*/  @!P0 PRMT R6, R5, 0x7610, R6 ;  /* 0x0000761005068816 */ /* 0x000fe40000000006 */
[----:B------:R-:W-:Y:S02]  /*1eb0*/  @!P0 PRMT R17, R22, 0x7610, R17 ;  /* 0x0000761016118816 */ /* 0x000fe40000000011 */
[----:B------:R-:W-:Y:S02]  /*1ec0*/  @!P0 PRMT R25, R23, 0x7610, R25 ;  /* 0x0000761017198816 */ /* 0x000fe40000000019 */
[----:B------:R-:W-:Y:S02]  /*1ed0*/  @!P0 PRMT R7, R26, 0x7632, R7 ;  /* 0x000076321a078816 */ /* 0x000fe40000000007 */
[----:B------:R-:W-:-:S07]  /*1ee0*/  @!P0 PRMT R5, R5, 0x7632, R5 ;  /* 0x0000763205058816 */ /* 0x000fce0000000005 */
.L_x_270:
[----:B------:R-:W-:Y:S01]  /*1ef0*/  UIADD3 UR5, UPT, UPT, -UR4, URZ, URZ ;  /* 0x000000ff04057290 */ /* 0x000fe2000fffe1ff */
[----:B------:R-:W-:Y:S01]  /*1f00*/  BAR.SYNC.DEFER_BLOCKING 0x0 ;  /* 0x0000000000007b1d */ /* 0x000fe20000010000 */
[----:B------:R-:W-:Y:S02]  /*1f10*/  LOP3.LUT R4, R4, 0xffff, RZ, 0xc0, !PT ;  /* 0x0000ffff04047812 */ /* 0x000fe400078ec0ff */
[----:B------:R-:W-:Y:S02]  /*1f20*/  LOP3.LUT R15, R15, 0xffff, RZ, 0xc0, !PT ;  /* 0x0000ffff0f0f7812 */ /* 0x000fe400078ec0ff */
[----:B------:R-:W-:Y:S01]  /*1f30*/  LOP3.LUT R21, R10, UR5, RZ, 0xc0, !PT ;  /* 0x000000050a157c12 */ /* 0x000fe2000f8ec0ff */
[----:B------:R-:W-:Y:S01]  /*1f40*/  UIADD3 UR5, UPT, UPT, UR4, -0x1, URZ ;  /* 0xffffffff04057890 */ /* 0x000fe2000fffe0ff */
[----:B------:R-:W-:Y:S01]  /*1f50*/  LOP3.LUT R18, R18, 0xffff, RZ, 0xc0, !PT ;  /* 0x0000ffff12127812 */ /* 0x000fe200078ec0ff */
[----:B------:R-:W0:Y:S01]  /*1f60*/  S2R R20, SR_CgaCtaId ;  /* 0x0000000000147919 */ /* 0x000e220000008800 */
[----:B------:R-:W-:Y:S01]  /*1f70*/  LOP3.LUT R7, R7, 0xffff, RZ, 0xc0, !PT ;  /* 0x0000ffff07077812 */ /* 0x000fe200078ec0ff */
[----:B------:R-:W-:Y:S01]  /*1f80*/  IMAD.SHL.U32 R28, R21, 0x2, RZ ;  /* 0x00000002151c7824 */ /* 0x000fe200078e00ff */
[----:B------:R-:W-:Y:S01]  /*1f90*/  LOP3.LUT R25, R25, 0xffff, RZ, 0xc0, !PT ;  /* 0x0000ffff19197812 */ /* 0x000fe200078ec0ff */
[----:B------:R-:W-:Y:S01]  /*1fa0*/  BSSY.RECONVERGENT B0, `(.L_x_264) ;  /* 0x0000035000007945 */ /* 0x000fe20003800200 */
[----:B------:R-:W-:-:S02]  /*1fb0*/  LOP3.LUT R21, R10, UR5, RZ, 0xc0, !PT ;  /* 0x000000050a157c12 */ /* 0x000fc4000f8ec0ff */
[----:B------:R-:W-:Y:S02]  /*1fc0*/  VIMNMX R28, PT, PT, R11, R28, PT ;  /* 0x0000001c0b1c7248 */ /* 0x000fe40003fe0100 */
[----:B------:R-:W-:Y:S02]  /*1fd0*/  LOP3.LUT R24, R24, 0xffff, RZ, 0xc0, !PT ;  /* 0x0000ffff18187812 */ /* 0x000fe400078ec0ff */
[--C-:B------:R-:W-:Y:S02]  /*1fe0*/  VIADDMNMX R23, R28, UR4, R11.reuse, PT ;  /* 0x000000041c177c46 */ /* 0x100fe4000b80010b */
[----:B------:R-:W-:Y:S02]  /*1ff0*/  LOP3.LUT R17, R17, 0xffff, RZ, 0xc0, !PT ;  /* 0x0000ffff11117812 */ /* 0x000fe400078ec0ff */
[----:B------:R-:W-:Y:S01]  /*2000*/  VIADDMNMX R22, R23, UR4, R11, PT ;  /* 0x0000000417167c46 */ /* 0x000fe2000b80010b */
[----:B------:R1:W-:Y:S01]  /*2010*/  STS.64 [R19], R2 ;  /* 0x0000000213007388 */ /* 0x0003e20000000a00 */
[----:B------:R-:W-:-:S02]  /*2020*/  LOP3.LUT R26, R26, 0xffff, RZ, 0xc0, !PT ;  /* 0x0000ffff1a1a7812 */ /* 0x000fc400078ec0ff */
[----:B------:R-:W-:Y:S01]  /*2030*/  PRMT R4, R15, 0x3340, R4 ;  /* 0x000033400f047816 */ /* 0x000fe20000000004 */
[----:B------:R2:W-:Y:S01]  /*2040*/  STS.64 [R19+0x18], R12 ;  /* 0x0000180c13007388 */ /* 0x0005e20000000a00 */
[----:B------:R-:W-:Y:S02]  /*2050*/  PRMT R7, R7, 0x3340, R18 ;  /* 0x0000334007077816 */ /* 0x000fe40000000012 */
[----:B------:R-:W-:Y:S01]  /*2060*/  PRMT R15, R24, 0x3340, R25 ;  /* 0x00003340180f7816 */ /* 0x000fe20000000019 */
[----:B------:R3:W-:Y:S01]  /*2070*/  STS [R19+0x8], R9 ;  /* 0x0000080913007388 */ /* 0x0007e20000000800 */
[----:B------:R-:W-:Y:S01]  /*2080*/  PRMT R26, R26, 0x3340, R17 ;  /* 0x000033401a1a7816 */ /* 0x000fe20000000011 */
[----:B-1----:R-:W-:-:S03]  /*2090*/  IMAD.SHL.U32 R2, R21, 0x2, RZ ;  /* 0x0000000215027824 */ /* 0x002fc600078e00ff */
[----:B------:R-:W-:Y:S01]  /*20a0*/  PRMT R15, R26, 0x5410, R15 ;  /* 0x000054101a0f7816 */ /* 0x000fe2000000000f */
[----:B------:R-:W-:Y:S01]  /*20b0*/  IMAD.IADD R3, R22, 0x1, -R23 ;  /* 0x0000000116037824 */ /* 0x000fe200078e0a17 */
[----:B------:R1:W-:Y:S01]  /*20c0*/  STS [R19+0x20], R16 ;  /* 0x0000201013007388 */ /* 0x0003e20000000800 */
[----:B--2---:R-:W-:Y:S02]  /*20d0*/  MOV R13, 0x400 ;  /* 0x00000400000d7802 */ /* 0x004fe40000000f00 */
[----:B------:R-:W-:Y:S01]  /*20e0*/  VIMNMX R2, PT, PT, R11, R2, PT ;  /* 0x000000020b027248 */ /* 0x000fe20003fe0100 */
[----:B------:R1:W-:Y:S01]  /*20f0*/  STS.U8 [R19+0xc], R5 ;  /* 0x00000c0513007388 */ /* 0x0003e20000000000 */
[----:B---3--:R-:W-:Y:S02]  /*2100*/  PRMT R9, R7, 0x5410, R4 ;  /* 0x0000541007097816 */ /* 0x008fe40000000004 */
[C---:B------:R-:W-:Y:S01]  /*2110*/  ISETP.GE.AND P0, PT, R2.reuse, R3, PT ;  /* 0x000000030200720c */ /* 0x040fe20003f06270 */
[----:B------:R-:W-:Y:S01]  /*2120*/  IMAD.IADD R3, R2, 0x1, -R3 ;  /* 0x0000000102037824 */ /* 0x000fe200078e0a03 */
[----:B------:R-:W-:Y:S01]  /*2130*/  VIADDMNMX R12, R23, -R28, R2, PT ;  /* 0x8000001c170c7246 */ /* 0x000fe20003800102 */
[----:B------:R1:W-:Y:S01]  /*2140*/  STS.U8 [R19+0x24], R6 ;  /* 0x0000240613007388 */ /* 0x0003e20000000000 */
[----:B0-----:R-:W-:-:S02]  /*2150*/  LEA R20, R20, R13, 0x18 ;  /* 0x0000000d14147211 */ /* 0x001fc400078ec0ff */
[----:B------:R-:W-:Y:S01]  /*2160*/  SEL R3, R3, RZ, P0 ;  /* 0x000000ff03037207 */ /* 0x000fe20000000000 */
[----:B------:R1:W-:Y:S03]  /*2170*/  STS.64 [R19+0x10], R8 ;  /* 0x0000100813007388 */ /* 0x0003e60000000a00 */
[----:B------:R-:W-:Y:S01]  /*2180*/  ISETP.GE.AND P0, PT, R3, R12, PT ;  /* 0x0000000c0300720c */ /* 0x000fe20003f06270 */
[----:B------:R1:W-:Y:S01]  /*2190*/  STS.64 [R19+0x28], R14 ;  /* 0x0000280e13007388 */ /* 0x0003e20000000a00 */
[----:B------:R-:W-:Y:S11]  /*21a0*/  BAR.SYNC.DEFER_BLOCKING 0x0 ;  /* 0x0000000000007b1d */ /* 0x000ff60000010000 */
[----:B-1----:R-:W-:Y:S05]  /*21b0*/  @P0 BRA `(.L_x_265) ;  /* 0x00000000004c0947 */ /* 0x002fea0003800000 */
[----:B------:R-:W0:Y:S01]  /*21c0*/  S2R R5, SR_CgaCtaId ;  /* 0x0000000000057919 */ /* 0x000e220000008800 */
[----:B------:R-:W-:Y:S01]  /*21d0*/  MOV R4, 0x400 ;  /* 0x0000040000047802 */ /* 0x000fe20000000f00 */
[----:B------:R-:W-:-:S03]  /*21e0*/  IMAD.IADD R9, R2, 0x1, R23 ;  /* 0x0000000102097824 */ /* 0x000fc600078e0217 */
[----:B0-----:R-:W-:-:S07]  /*21f0*/  LEA R13, R5, R4, 0x18 ;  /* 0x00000004050d7211 */ /* 0x001fce00078ec0ff */
.L_x_266:
        /* <DEDUP_REMOVED lines=15> */
.L_x_265:
[----:B------:R-:W-:Y:S05]  /*22f0*/  BSYNC.RECONVERGENT B0 ;  /* 0x0000000000007941 */ /* 0x000fea0003800200 */
.L_x_264:
[----:B------:R-:W-:Y:S01]  /*2300*/  IMAD.IADD R4, R28, 0x1, R3 ;  /* 0x000000011c047824 */ /* 0x000fe200078e0203 */
        /* <DEDUP_REMOVED lines=51> */
.L_x_268:
        /* <DEDUP_REMOVED lines=9> */
[----:B-123--:R-:W-:-:S07]  /*26d0*/  PRMT R35, R21, 0x7610, R35 ;  /* 0x0000761015237816 */ /* 0x00efce0000000023 */
.L_x_269:
[----:B------:R-:W-:Y:S05]  /*26e0*/  BSYNC.RECONVERGENT B0 ;  /* 0x0000000000007941 */ /* 0x000fea0003800200 */
.L_x_267:
[----:B------:R-:W-:Y:S01]  /*26f0*/  ISETP.GE.AND P1, PT, R29, R22, PT ;  /* 0x000000161d00720c */ /* 0x000fe20003f26270 */
[----:B------:R-:W-:Y:S01]  /*2700*/  UISETP.GE.U32.AND UP0, UPT, UR4, 0x81, UPT ;  /* 0x000000810400788c */ /* 0x000fe2000bf06070 */
[----:B------:R-:W-:Y:S01]  /*2710*/  PLOP3.LUT P0, PT, PT, PT, PT, 0x8, 0x80 ;  /* 0x000000000080781c */ /* 0x000fe20003f0e170 */
[----:B------:R-:W-:-:S07]  /*2720*/  USHF.L.U32 UR5, UR4, 0x1, URZ ;  /* 0x0000000104057899 */ /* 0x000fce00080006ff */
[----:B------:R-:W-:-:S03]  /*2730*/  UMOV UR4, UR5 ;  /* 0x0000000500047c82 */ /* 0x000fc60008000000 */
[----:B------:R-:W-:-:S04]  /*2740*/  @!P1 ISETP.GE.AND P2, PT, R24, R25, PT ;  /* 0x000000191800920c */ /* 0x000fc80003f46270 */
[----:B------:R-:W-:-:S04]  /*2750*/  @!P1 ISETP.GE.OR P0, PT, R28, R23, !P2 ;  /* 0x000000171c00920c */ /* 0x000fc80005706670 */
[----:B------:R-:W-:Y:S02]  /*2760*/  SEL R26, R26, R27, P0 ;  /* 0x0000001b1a1a7207 */ /* 0x000fe40000000000 */
[----:B------:R-:W-:Y:S02]  /*2770*/  SEL R30, R37, R30, P0 ;  /* 0x0000001e251e7207 */ /* 0x000fe40000000000 */
[----:B----4-:R-:W-:Y:S02]  /*2780*/  SEL R12, R12, R16, P0 ;  /* 0x000000100c0c7207 */ /* 0x010fe40000000000 */
[----:B------:R-:W-:Y:S02]  /*2790*/  SEL R14, R6, R14, P0 ;  /* 0x0000000e060e7207 */ /* 0x000fe40000000000 */
[----:B------:R-:W-:Y:S02]  /*27a0*/  SEL R13, R13, R17, P0 ;  /* 0x000000110d0d7207 */ /* 0x000fe40000000000 */
[----:B------:R-:W-:-:S02]  /*27b0*/  SEL R16, R24, R25, P0 ;  /* 0x0000001918107207 */ /* 0x000fc40000000000 */
[----:B------:R-:W-:Y:S02]  /*27c0*/  PRMT R6, R26, 0x7610, R6 ;  /* 0x000076101a067816 */ /* 0x000fe40000000006 */
[----:B------:R-:W-:Y:S02]  /*27d0*/  SEL R17, R36, R33, P0 ;  /* 0x0000002124117207 */ /* 0x000fe40000000000 */
[----:B------:R-:W-:Y:S02]  /*27e0*/  SEL R24, R39, R34, P0 ;  /* 0x0000002227187207 */ /* 0x000fe40000000000 */
[----:B------:R-:W-:Y:S02]  /*27f0*/  SEL R25, R38, R35, P0 ;  /* 0x0000002326197207 */ /* 0x000fe40000000000 */
[----:B------:R-:W-:Y:S01]  /*2800*/  PRMT R26, R30, 0x7610, R26 ;  /* 0x000076101e1a7816 */ /* 0x000fe2000000001a */
[----:B------:R-:W-:Y:S06]  /*2810*/  BRA.U !UP0, `(.L_x_270) ;  /* 0xfffffff508b47547 */ /* 0x000fec000b83ffff */
[----:B------:R-:W0:Y:S01]  /*2820*/  S2R R20, SR_CgaCtaId ;  /* 0x0000000000147919 */ /* 0x000e220000008800 */
[----:B------:R-:W1:Y:S01]  /*2830*/  LDCU.U8 UR4, c[0x0][0x380] ;  /* 0x00007000ff0477ac */ /* 0x000e620008000000 */
[----:B------:R-:W2:Y:S01]  /*2840*/  S2UR UR6, SR_CgaCtaId ;  /* 0x00000000000679c3 */ /* 0x000ea20000008800 */
[----:B------:R-:W-:Y:S01]  /*2850*/  IMAD.SHL.U32 R27, R10, 0x2, RZ ;  /* 0x000000020a1b7824 */ /* 0x000fe200078e00ff */
[----:B------:R-:W3:Y:S01]  /*2860*/  S2R R29, SR_LANEID ;  /* 0x00000000001d7919 */ /* 0x000ee20000000000 */
[----:B------:R-:W-:Y:S01]  /*2870*/  MOV R19, 0x400 ;  /* 0x0000040000137802 */ /* 0x000fe20000000f00 */
[----:B------:R-:W-:Y:S01]  /*2880*/  UMOV UR5, 0x400 ;  /* 0x0000040000057882 */ /* 0x000fe20000000000 */
[----:B------:R-:W4:Y:S01]  /*2890*/  S2R R23, SR_TID.X ;  /* 0x0000000000177919 */ /* 0x000f220000002100 */
[----:B------:R-:W-:Y:S01]  /*28a0*/  LOP3.LUT R27, R27, 0x7c0, RZ, 0xc0, !PT ;  /* 0x000007c01b1b7812 */ /* 0x000fe200078ec0ff */
[----:B-1----:R-:W-:-:S04]  /*28b0*/  UPRMT UR4, UR4, 0x8880, URZ ;  /* 0x0000888004047896 */ /* 0x002fc800080000ff */
[----:B------:R-:W-:Y:S02]  /*28c0*/  UISETP.NE.AND UP0, UPT, UR4, URZ, UPT ;  /* 0x000000ff0400728c */ /* 0x000fe4000bf05270 */
[----:B--2---:R-:W-:Y:S01]  /*28d0*/  ULEA UR5, UR6, UR5, 0x18 ;  /* 0x0000000506057291 */ /* 0x004fe2000f8ec0ff */
[----:B0-----:R-:W-:Y:S01]  /*28e0*/  LEA R19, R20, R19, 0x18 ;  /* 0x0000001314137211 */ /* 0x001fe200078ec0ff */
[----:B------:R-:W-:-:S04]  /*28f0*/  IMAD.WIDE.U32 R20, R0, 0x200, RZ ;  /* 0x0000020000147825 */ /* 0x000fc800078e00ff */
[----:B---3--:R-:W-:-:S04]  /*2900*/  IMAD.IADD R22, R27, 0x1, R29 ;  /* 0x000000011b167824 */ /* 0x008fc800078e021d */
[----:B------:R-:W-:Y:S01]  /*2910*/  IMAD R22, R22, 0x18, R19 ;  /* 0x0000001816167824 */ /* 0x000fe200078e0213 */
[----:B----4-:R-:W-:-:S03]  /*2920*/  LOP3.LUT R19, R27, 0x1f, R23, 0xf8, !PT ;  /* 0x0000001f1b137812 */ /* 0x010fc600078ef817 */
[----:B------:R-:W-:Y:S02]  /*2930*/  IMAD R29, R29, 0x18, R22 ;  /* 0x000000181d1d7824 */ /* 0x000fe400078e0216 */
[----:B------:R-:W-:Y:S01]  /*2940*/  VIADD R0, R19, 0x20 ;  /* 0x0000002013007836 */ /* 0x000fe20000000000 */
[----:B------:R-:W-:Y:S06]  /*2950*/  BAR.SYNC.DEFER_BLOCKING 0x0 ;  /* 0x0000000000007b1d */ /* 0x000fec0000010000 */
[----:B------:R-:W-:Y:S05]  /*2960*/  BRA.U !UP0, `(.L_x_271) ;  /* 0x0000000108e87547 */ /* 0x000fea000b800000 */
        /* <DEDUP_REMOVED lines=13> */
[----:B------:R-:W-:Y:S01]  /*2a40*/  ISETP.NE.AND P0, PT, R10, RZ, PT ;  /* 0x000000ff0a00720c */ /* 0x000fe20003f05270 */
[----:B------:R-:W-:Y:S01]  /*2a50*/  STS [R29+0x20], R16 ;  /* 0x000020101d007388 */ /* 0x000fe20000000800 */
[----:B------:R-:W-:Y:S02]  /*2a60*/  PRMT R4, R15, 0x3340, R4 ;  /* 0x000033400f047816 */ /* 0x000fe40000000004 */
[----:B------:R-:W-:Y:S01]  /*2a70*/  PRMT R7, R7, 0x3340, R18 ;  /* 0x0000334007077816 */ /* 0x000fe20000000012 */
[----:B------:R-:W-:Y:S01]  /*2a80*/  STS.U8 [R29+0xc], R5 ;  /* 0x00000c051d007388 */ /* 0x000fe20000000000 */
[----:B------:R-:W-:-:S02]  /*2a90*/  PRMT R24, R24, 0x3340, R25 ;  /* 0x0000334018187816 */ /* 0x000fc40000000019 */
[----:B------:R-:W-:Y:S01]  /*2aa0*/  PRMT R17, R26, 0x3340, R17 ;  /* 0x000033401a117816 */ /* 0x000fe20000000011 */
[----:B------:R0:W-:Y:S01]  /*2ab0*/  STS.U8 [R29+0x24], R6 ;  /* 0x000024061d007388 */ /* 0x0001e20000000000 */
[----:B------:R-:W-:Y:S02]  /*2ac0*/  PRMT R33, R7, 0x5410, R4 ;  /* 0x0000541007217816 */ /* 0x000fe40000000004 */
[----:B------:R-:W-:Y:S02]  /*2ad0*/  PRMT R35, R17, 0x5410, R24 ;  /* 0x0000541011237816 */ /* 0x000fe40000000018 */
[----:B------:R-:W-:Y:S01]  /*2ae0*/  LOP3.LUT R23, R23, 0x1f, RZ, 0xc0, !PT ;  /* 0x0000001f17177812 */ /* 0x000fe200078ec0ff */
[----:B------:R-:W-:Y:S04]  /*2af0*/  STS.64 [R29+0x10], R32 ;  /* 0x000010201d007388 */ /* 0x000fe80000000a00 */
[----:B------:R-:W-:Y:S01]  /*2b00*/  STS.64 [R29+0x28], R34 ;  /* 0x000028221d007388 */ /* 0x000fe20000000a00 */
[----:B------:R-:W-:-:S03]  /*2b10*/  NOP ;  /* 0x0000000000007918 */ /* 0x000fc60000000000 */
[----:B------:R-:W-:Y:S01]  /*2b20*/  LDS R13, [R22+0x8] ;  /* 0x00000800160d7984 */ /* 0x000fe20000000800 */
[----:B0-----:R-:W0:Y:S03]  /*2b30*/  LDC.64 R6, c[0x0][0x398] ;  /* 0x0000e600ff067b82 */ /* 0x001e260000000a00 */
[----:B------:R-:W-:Y:S04]  /*2b40*/  LDS.U8 R15, [R22+0xc] ;  /* 0x00000c00160f7984 */ /* 0x000fe80000000000 */
[----:B------:R-:W-:Y:S04]  /*2b50*/  LDS R17, [R22+0x308] ;  /* 0x0003080016117984 */ /* 0x000fe80000000800 */
[----:B------:R-:W-:Y:S04]  /*2b60*/  LDS.U8 R25, [R22+0x30c] ;  /* 0x00030c0016197984 */ /* 0x000fe80000000000 */
[----:B------:R-:W-:Y:S04]  /*2b70*/  LDS.64 R8, [R22] ;  /* 0x0000000016087984 */ /* 0x000fe80000000a00 */
[----:B------:R-:W-:Y:S04]  /*2b80*/  LDS.64 R2, [R22+0x300] ;  /* 0x0003000016027984 */ /* 0x000fe80000000a00 */
[----:B------:R-:W-:Y:S04]  /*2b90*/  LDS.64 R4, [R22+0x10] ;  /* 0x0000100016047984 */ /* 0x000fe80000000a00 */
[----:B------:R-:W-:Y:S04]  /*2ba0*/  LDS.64 R30, [R22+0x310] ;  /* 0x00031000161e7984 */ /* 0x000fe80000000a00 */
[----:B------:R-:W-:Y:S01]  /*2bb0*/  @!P0 STS [UR5+0x3000], R11 ;  /* 0x0030000bff008988 */ /* 0x000fe20008000805 */
[----:B------:R-:W-:Y:S01]  /*2bc0*/  BAR.SYNC.DEFER_BLOCKING 0x0 ;  /* 0x0000000000007b1d */ /* 0x000fe20000010000 */
[----:B------:R-:W-:-:S04]  /*2bd0*/  IADD3 R27, P0, P1, R27, R20, R23 ;  /* 0x000000141b1b7210 */ /* 0x000fc8000791e017 */
[----:B------:R-:W-:Y:S01]  /*2be0*/  IADD3.X R20, PT, PT, RZ, R21, RZ, P0, P1 ;  /* 0x00000015ff147210 */ /* 0x000fe200007e24ff */
[----:B0-----:R-:W-:Y:S01]  /*2bf0*/  IMAD.WIDE.U32 R6, R27, 0x18, R6 ;  /* 0x000000181b067825 */ /* 0x001fe200078e0006 */
[----:B------:R-:W0:Y:S02]  /*2c00*/  LDS R10, [UR5+0x3000] ;  /* 0x00300005ff0a7984 */ /* 0x000e240008000800 */
[----:B0-----:R-:W-:Y:S01]  /*2c10*/  ISETP.GE.AND P0, PT, R19, R10, PT ;  /* 0x0000000a1300720c */ /* 0x001fe20003f06270 */
[----:B------:R-:W-:-:S04]  /*2c20*/  IMAD R19, R20, 0x18, RZ ;  /* 0x0000001814137824 */ /* 0x000fc800078e02ff */
[----:B------:R-:W-:-:S08]  /*2c30*/  IMAD.IADD R7, R7, 0x1, R19 ;  /* 0x0000000107077824 */ /* 0x000fd000078e0213 */
        /* <DEDUP_REMOVED lines=13> */
.L_x_271:
[----:B------:R-:W-:Y:S01]  /*2d10*/  LOP3.LUT R4, R4, 0xffff, RZ, 0xc0, !PT ;  /* 0x0000ffff04047812 */ /* 0x000fe200078ec0ff */
[----:B------:R-:W-:Y:S01]  /*2d20*/  IMAD.MOV.U32 R30, RZ, RZ, R14 ;  /* 0x000000ffff1e7224 */ /* 0x000fe200078e000e */
[----:B------:R-:W-:Y:S01]  /*2d30*/  LOP3.LUT R15, R15, 0xffff, RZ, 0xc0, !PT ;  /* 0x0000ffff0f0f7812 */ /* 0x000fe200078ec0ff */
[----:B------:R-:W-:Y:S01]  /*2d40*/  STS.64 [R29], R2 ;  /* 0x000000021d007388 */ /* 0x000fe20000000a00 */
[----:B------:R-:W-:Y:S02]  /*2d50*/  LOP3.LUT R18, R18, 0xffff, RZ, 0xc0, !PT ;  /* 0x0000ffff12127812 */ /* 0x000fe400078ec0ff */
[----:B------:R-:W-:Y:S01]  /*2d60*/  LOP3.LUT R7, R7, 0xffff, RZ, 0xc0, !PT ;  /* 0x0000ffff07077812 */ /* 0x000fe200078ec0ff */
[----:B------:R-:W-:Y:S01]  /*2d70*/  STS.64 [R29+0x18], R12 ;  /* 0x0000180c1d007388 */ /* 0x000fe20000000a00 */
[----:B------:R-:W-:Y:S02]  /*2d80*/  LOP3.LUT R25, R25, 0xffff, RZ, 0xc0, !PT ;  /* 0x0000ffff19197812 */ /* 0x000fe400078ec0ff */
[----:B------:R-:W-:Y:S01]  /*2d90*/  LOP3.LUT R24, R24, 0xffff, RZ, 0xc0, !PT ;  /* 0x0000ffff18187812 */ /* 0x000fe200078ec0ff */
[----:B------:R-:W-:Y:S01]  /*2da0*/  STS [R29+0x8], R9 ;  /* 0x000008091d007388 */ /* 0x000fe20000000800 */
[----:B------:R-:W-:-:S02]  /*2db0*/  LOP3.LUT R17, R17, 0xffff, RZ, 0xc0, !PT ;  /* 0x0000ffff11117812 */ /* 0x000fc400078ec0ff */
[----:B------:R-:W-:Y:S01]  /*2dc0*/  LOP3.LUT R26, R26, 0xffff, RZ, 0xc0, !PT ;  /* 0x0000ffff1a1a7812 */ /* 0x000fe200078ec0ff */
[----:B------:R-:W-:Y:S01]  /*2dd0*/  STS [R29+0x20], R16 ;  /* 0x000020101d007388 */ /* 0x000fe20000000800 */
[----:B------:R-:W-:Y:S02]  /*2de0*/  ISETP.NE.AND P0, PT, R10, RZ, PT ;  /* 0x000000ff0a00720c */ /* 0x000fe40003f05270 */
[----:B------:R-:W-:Y:S01]  /*2df0*/  PRMT R4, R15, 0x3340, R4 ;  /* 0x000033400f047816 */ /* 0x000fe20000000004 */
[----:B------:R0:W-:Y:S01]  /*2e00*/  STS.U8 [R29+0xc], R5 ;  /* 0x00000c051d007388 */ /* 0x0001e20000000000 */
[----:B------:R-:W-:Y:S02]  /*2e10*/  PRMT R7, R7, 0x3340, R18 ;  /* 0x0000334007077816 */ /* 0x000fe40000000012 */
[----:B------:R-:W-:Y:S01]  /*2e20*/  PRMT R24, R24, 0x3340, R25 ;  /* 0x0000334018187816 */ /* 0x000fe20000000019 */
[----:B------:R-:W-:Y:S01]  /*2e30*/  STS.U8 [R29+0x24], R6 ;  /* 0x000024061d007388 */ /* 0x000fe20000000000 */
[----:B------:R-:W-:Y:S01]  /*2e40*/  PRMT R17, R26, 0x3340, R17 ;  /* 0x000033401a117816 */ /* 0x000fe20000000011 */
[----:B------:R-:W-:Y:S01]  /*2e50*/  IMAD.MOV.U32 R26, RZ, RZ, R8 ;  /* 0x000000ffff1a7224 */ /* 0x000fe200078e0008 */
[----:B------:R-:W-:-:S02]  /*2e60*/  PRMT R27, R7, 0x5410, R4 ;  /* 0x00005410071b7816 */ /* 0x000fc40000000004 */
[----:B------:R-:W-:Y:S01]  /*2e70*/  PRMT R31, R17, 0x5410, R24 ;  /* 0x00005410111f7816 */ /* 0x000fe20000000018 */
[----:B0-----:R-:W0:Y:S02]  /*2e80*/  LDC.64 R4, c[0x0][0x3b0] ;  /* 0x0000ec00ff047b82 */ /* 0x001e240000000a00 */
[----:B------:R1:W-:Y:S04]  /*2e90*/  STS.64 [R29+0x10], R26 ;  /* 0x0000101a1d007388 */ /* 0x0003e80000000a00 */
[----:B------:R-:W-:Y:S01]  /*2ea0*/  STS.64 [R29+0x28], R30 ;  /* 0x0000281e1d007388 */ /* 0x000fe20000000a00 */
[----:B------:R-:W-:-:S03]  /*2eb0*/  NOP ;  /* 0x0000000000007918 */ /* 0x000fc60000000000 */
[----:B------:R-:W-:Y:S04]  /*2ec0*/  LDS R7, [R22+0x8] ;  /* 0x0000080016077984 */ /* 0x000fe80000000800 */
        /* <DEDUP_REMOVED lines=9> */
[----:B-1----:R-:W-:-:S05]  /*2f60*/  IADD3 R27, P0, PT, R20, R19, RZ ;  /* 0x00000013141b7210 */ /* 0x002fca0007f1e0ff */
[----:B------:R-:W-:Y:S02]  /*2f70*/  IMAD.X R20, RZ, RZ, R21, P0 ;  /* 0x000000ffff147224 */ /* 0x000fe400000e0615 */
[----:B0-----:R-:W-:Y:S01]  /*2f80*/  IMAD.WIDE.U32 R4, R27, 0x18, R4 ;  /* 0x000000181b047825 */ /* 0x001fe200078e0004 */
[----:B------:R-:W0:Y:S02]  /*2f90*/  LDS R6, [UR5+0x3000] ;  /* 0x00300005ff067984 */ /* 0x000e240008000800 */
[-C--:B0-----:R-:W-:Y:S01]  /*2fa0*/  ISETP.GE.AND P0, PT, R19, R6.reuse, PT ;  /* 0x000000061300720c */ /* 0x081fe20003f06270 */
[----:B------:R-:W-:Y:S01]  /*2fb0*/  IMAD R19, R20, 0x18, RZ ;  /* 0x0000001814137824 */ /* 0x000fe200078e02ff */
[----:B------:R-:W-:-:S03]  /*2fc0*/  ISETP.GE.AND P1, PT, R0, R6, PT ;  /* 0x000000060000720c */ /* 0x000fc60003f26270 */
[----:B------:R-:W-:-:S08]  /*2fd0*/  IMAD.IADD R5, R19, 0x1, R5 ;  /* 0x0000000113057824 */ /* 0x000fd000078e0205 */
        /* <DEDUP_REMOVED lines=12> */
.L_x_272:
        /* <DEDUP_REMOVED lines=14> */
.L_x_409:


//--------------------- .text._ZN3cub18CUB_300001_SM_10006detail10merge_sort26DeviceMergeSortMergeKernelINS2_10policy_hubIN6thrust24THRUST_300001_SM_1000_NS6detail15normal_iteratorINS6_10device_ptrI9SortTupleEEEEE9Policy600ESC_PNS0_8NullTypeESC_SG_jN4cuda3std3__44lessISA_EESA_SF_EEvbT2_T3_T4_PT6_PT7_T5_PSO_SO_NS1_7vsmem_tE --------------------------
	.section	.text._ZN3cub18CUB_300001_SM_10006detail10merge_sort26DeviceMergeSortMergeKernelINS2_10policy_hubIN6thrust24THRUST_300001_SM_1000_NS6detail15normal_iteratorINS6_10device_ptrI9SortTupleEEEEE9Policy600ESC_PNS0_8NullTypeESC_SG_jN4cuda3std3__44lessISA_EESA_SF_EEvbT2_T3_T4_PT6_PT7_T5_PSO_SO_NS1_7vsmem_tE,"ax",@progbits
	.align	128
        .global         _ZN3cub18CUB_300001_SM_10006detail10merge_sort26DeviceMergeSortMergeKernelINS2_10policy_hubIN6thrust24THRUST_300001_SM_1000_NS6detail15normal_iteratorINS6_10device_ptrI9SortTupleEEEEE9Policy600ESC_PNS0_8NullTypeESC_SG_jN4cuda3std3__44lessISA_EESA_SF_EEvbT2_T3_T4_PT6_PT7_T5_PSO_SO_NS1_7vsmem_tE
        .type           _ZN3cub18CUB_300001_SM_10006detail10merge_sort26DeviceMergeSortMergeKernelINS2_10policy_hubIN6thrust24THRUST_300001_SM_1000_NS6detail15normal_iteratorINS6_10device_ptrI9SortTupleEEEEE9Policy600ESC_PNS0_8NullTypeESC_SG_jN4cuda3std3__44lessISA_EESA_SF_EEvbT2_T3_T4_PT6_PT7_T5_PSO_SO_NS1_7vsmem_tE,@function
        .size           _ZN3cub18CUB_300001_SM_10006detail10merge_sort26DeviceMergeSortMergeKernelINS2_10policy_hubIN6thrust24THRUST_300001_SM_1000_NS6detail15normal_iteratorINS6_10device_ptrI9SortTupleEEEEE9Policy600ESC_PNS0_8NullTypeESC_SG_jN4cuda3std3__44lessISA_EESA_SF_EEvbT2_T3_T4_PT6_PT7_T5_PSO_SO_NS1_7vsmem_tE,(.L_x_410 - _ZN3cub18CUB_300001_SM_10006detail10merge_sort26DeviceMergeSortMergeKernelINS2_10policy_hubIN6thrust24THRUST_300001_SM_1000_NS6detail15normal_iteratorINS6_10device_ptrI9SortTupleEEEEE9Policy600ESC_PNS0_8NullTypeESC_SG_jN4cuda3std3__44lessISA_EESA_SF_EEvbT2_T3_T4_PT6_PT7_T5_PSO_SO_NS1_7vsmem_tE)
        .other          _ZN3cub18CUB_300001_SM_10006detail10merge_sort26DeviceMergeSortMergeKernelINS2_10policy_hubIN6thrust24THRUST_300001_SM_1000_NS6detail15normal_iteratorINS6_10device_ptrI9SortTupleEEEEE9Policy600ESC_PNS0_8NullTypeESC_SG_jN4cuda3std3__44lessISA_EESA_SF_EEvbT2_T3_T4_PT6_PT7_T5_PSO_SO_NS1_7vsmem_tE,@"STO_CUDA_ENTRY STV_DEFAULT"
_ZN3cub18CUB_300001_SM_10006detail10merge_sort26DeviceMergeSortMergeKernelINS2_10policy_hubIN6thrust24THRUST_300001_SM_1000_NS6detail15normal_iteratorINS6_10device_ptrI9SortTupleEEEEE9Policy600ESC_PNS0_8NullTypeESC_SG_jN4cuda3std3__44lessISA_EESA_SF_EEvbT2_T3_T4_PT6_PT7_T5_PSO_SO_NS1_7vsmem_tE:
.text._ZN3cub18CUB_300001_SM_10006detail10merge_sort26DeviceMergeSortMergeKernelINS2_10policy_hubIN6thrust24THRUST_300001_SM_1000_NS6detail15normal_iteratorINS6_10device_ptrI9SortTupleEEEEE9Policy600ESC_PNS0_8NullTypeESC_SG_jN4cuda3std3__44lessISA_EESA_SF_EEvbT2_T3_T4_PT6_PT7_T5_PSO_SO_NS1_7vsmem_tE:
[----:B------:R-:W-:Y:S01]  /*0000*/  LDC R1, c[0x0][0x37c] ;  /* 0x0000df00ff017b82 */ /* 0x000fe20000000800 */
[----:B------:R-:W0:Y:S01]  /*0010*/  S2R R2, SR_CTAID.X ;  /* 0x0000000000027919 */ /* 0x000e220000002500 */
[----:B------:R-:W1:Y:S06]  /*0020*/  LDCU UR4, c[0x0][0x370] ;  /* 0x00006e00ff0477ac */ /* 0x000e6c0008000800 */
[----:B------:R-:W2:Y:S01]  /*0030*/  LDC R7, c[0x0][0x3c0] ;  /* 0x0000f000ff077b82 */ /* 0x000ea20000000800 */
[----:B------:R-:W3:Y:S01]  /*0040*/  S2R R0, SR_TID.X ;  /* 0x0000000000007919 */ /* 0x000ee20000002100 */
[----:B------:R-:W4:Y:S01]  /*0050*/  LDCU.64 UR6, c[0x0][0x358] ;  /* 0x00006b00ff0677ac */ /* 0x000f220008000a00 */
[----:B-1----:R-:W-:Y:S01]  /*0060*/  UIADD3 UR4, UPT, UPT, UR4, -0x1, URZ ;  /* 0xffffffff04047890 */ /* 0x002fe2000fffe0ff */
[----:B--2---:R-:W-:-:S05]  /*0070*/  IMAD.SHL.U32 R9, R7, 0x100, RZ ;  /* 0x0000010007097824 */ /* 0x004fca00078e00ff */
[----:B0-----:R-:W-:-:S13]  /*0080*/  ISETP.GE.U32.AND P0, PT, R2, UR4, PT ;  /* 0x0000000402007c0c */ /* 0x001fda000bf06070 */
[----:B---34-:R-:W-:Y:S05]  /*0090*/  @P0 BRA `(.L_x_273) ;  /* 0x0000001800240947 */ /* 0x018fea0003800000 */
[----:B------:R-:W0:Y:S01]  /*00a0*/  LDC.64 R4, c[0x0][0x3b8] ;  /* 0x0000ee00ff047b82 */ /* 0x000e220000000a00 */
[----:B------:R-:W-:Y:S01]  /*00b0*/  IMAD.MOV R11, RZ, RZ, -R7 ;  /* 0x000000ffff0b7224 */ /* 0x000fe200078e0a07 */
[----:B------:R-:W1:Y:S06]  /*00c0*/  LDCU.U8 UR4, c[0x0][0x380] ;  /* 0x00007000ff0477ac */ /* 0x000e6c0008000000 */
[----:B------:R-:W2:Y:S01]  /*00d0*/  LDC R13, c[0x0][0x398] ;  /* 0x0000e600ff0d7b82 */ /* 0x000ea20000000800 */
[----:B0-----:R-:W-:-:S05]  /*00e0*/  IMAD.WIDE.U32 R4, R2, 0x4, R4 ;  /* 0x0000000402047825 */ /* 0x001fca00078e0004 */
[----:B------:R-:W3:Y:S04]  /*00f0*/  LDG.E R6, desc[UR6][R4.64+0x4] ;  /* 0x0000040604067981 */ /* 0x000ee8000c1e1900 */
[----:B------:R0:W4:Y:S01]  /*0100*/  LDG.E R3, desc[UR6][R4.64] ;  /* 0x0000000604037981 */ /* 0x000122000c1e1900 */
[C---:B------:R-:W-:Y:S01]  /*0110*/  LOP3.LUT R7, R2.reuse, R11, RZ, 0xc0, !PT ;  /* 0x0000000b02077212 */ /* 0x040fe200078ec0ff */
[----:B-1----:R-:W-:Y:S01]  /*0120*/  UPRMT UR4, UR4, 0x8880, URZ ;  /* 0x0000888004047896 */ /* 0x002fe200080000ff */
[----:B------:R-:W-:Y:S01]  /*0130*/  LOP3.LUT R9, R9, 0xfffffe00, RZ, 0xc0, !PT ;  /* 0xfffffe0009097812 */ /* 0x000fe200078ec0ff */
[----:B------:R-:W-:Y:S02]  /*0140*/  ACQBULK ;  /* 0x000000000000782e */ /* 0x000fe40000000000 */
[----:B------:R-:W-:Y:S01]  /*0150*/  IMAD.IADD R8, R2, 0x1, -R7 ;  /* 0x0000000102087824 */ /* 0x000fe200078e0a07 */
[----:B------:R-:W-:-:S03]  /*0160*/  UISETP.NE.AND UP0, UPT, UR4, URZ, UPT ;  /* 0x000000ff0400728c */ /* 0x000fc6000bf05270 */
[----:B------:R-:W-:Y:S01]  /*0170*/  IMAD.SHL.U32 R10, R8, 0x200, RZ ;  /* 0x00000200080a7824 */ /* 0x000fe200078e00ff */
[----:B------:R-:W-:-:S03]  /*0180*/  LOP3.LUT R8, R2, R11, RZ, 0xfc, !PT ;  /* 0x0000000b02087212 */ /* 0x000fc600078efcff */
[C---:B0-----:R-:W-:Y:S01]  /*0190*/  VIADD R5, R10.reuse, 0x1ff ;  /* 0x000001ff0a057836 */ /* 0x041fe20000000000 */
[----:B------:R-:W-:Y:S02]  /*01a0*/  ISETP.NE.AND P0, PT, R10, -0x200, PT ;  /* 0xfffffe000a00780c */ /* 0x000fe40003f05270 */
[----:B------:R-:W-:Y:S01]  /*01b0*/  ISETP.NE.AND P1, PT, R8, -0x1, PT ;  /* 0xffffffff0800780c */ /* 0x000fe20003f25270 */
[----:B------:R-:W-:-:S04]  /*01c0*/  IMAD.SHL.U32 R8, R7, 0x200, RZ ;  /* 0x0000020007087824 */ /* 0x000fc800078e00ff */
[----:B--2---:R-:W-:-:S05]  /*01d0*/  IMAD.IADD R4, R13, 0x1, -R8 ;  /* 0x000000010d047824 */ /* 0x004fca00078e0a08 */
[----:B------:R-:W-:Y:S01]  /*01e0*/  VIMNMX.U32 R12, PT, PT, R9, R4, !PT ;  /* 0x00000004090c7248 */ /* 0x000fe20007fe0000 */
[----:B------:R-:W-:-:S04]  /*01f0*/  @P0 VIADD R5, R10, 0x200 ;  /* 0x000002000a050836 */ /* 0x000fc80000000000 */
[----:B------:R-:W-:Y:S02]  /*0200*/  IMAD.IADD R12, R12, 0x1, -R9 ;  /* 0x000000010c0c7824 */ /* 0x000fe400078e0a09 */
[----:B---3--:R-:W-:-:S04]  /*0210*/  IMAD.IADD R6, R6, 0x1, -R8 ;  /* 0x0000000106067824 */ /* 0x008fc800078e0a08 */
[----:B------:R-:W-:Y:S01]  /*0220*/  IMAD.IADD R14, R5, 0x1, -R6 ;  /* 0x00000001050e7824 */ /* 0x000fe200078e0a06 */
[----:B------:R-:W-:Y:S01]  /*0230*/  @!P1 VIMNMX.U32 R6, PT, PT, R9, R4, PT ;  /* 0x0000000409069248 */ /* 0x000fe20003fe0000 */
[----:B----4-:R-:W-:-:S03]  /*0240*/  IMAD.IADD R5, R3, 0x1, -R8 ;  /* 0x0000000103057824 */ /* 0x010fc600078e0a08 */
[----:B------:R-:W-:Y:S01]  /*0250*/  SEL R7, R9, R14, !P1 ;  /* 0x0000000e09077207 */ /* 0x000fe20004800000 */
[----:B------:R-:W-:Y:S01]  /*0260*/  IMAD.IADD R31, R6, 0x1, -R5 ;  /* 0x00000001061f7824 */ /* 0x000fe200078e0a05 */
[----:B------:R-:W-:Y:S02]  /*0270*/  VIADDMNMX.U32 R3, R10, -R5, R12, PT ;  /* 0x800000050a037246 */ /* 0x000fe4000380000c */
[----:B------:R-:W-:Y:S01]  /*0280*/  VIMNMX.U32 R10, PT, PT, R12, R7, PT ;  /* 0x000000070c0a7248 */ /* 0x000fe20003fe0000 */
[----:B------:R-:W-:Y:S06]  /*0290*/  BRA.U !UP0, `(.L_x_274) ;  /* 0x0000000508107547 */ /* 0x000fec000b800000 */
[----:B------:R-:W0:Y:S01]  /*02a0*/  LDC.64 R20, c[0x0][0x388] ;  /* 0x0000e200ff147b82 */ /* 0x000e220000000a00 */
[C---:B------:R-:W-:Y:S01]  /*02b0*/  IMAD.IADD R4, R0.reuse, 0x1, -R31 ;  /* 0x0000000100047824 */ /* 0x040fe200078e0a1f */
[----:B------:R-:W-:Y:S02]  /*02c0*/  IADD3 R9, P0, P1, R3, R8, R9 ;  /* 0x0000000803097210 */ /* 0x000fe4000791e009 */
[----:B------:R-:W-:Y:S02]  /*02d0*/  IADD3 R15, P2, P3, R0, R5, R8 ;  /* 0x00000005000f7210 */ /* 0x000fe40007b5e008 */
[----:B------:R-:W-:Y:S02]  /*02e0*/  IADD3 R5, P4, PT, R4, R9, RZ ;  /* 0x0000000904057210 */ /* 0x000fe40007f9e0ff */
[----:B------:R-:W-:Y:S02]  /*02f0*/  IADD3.X R9, PT, PT, RZ, RZ, RZ, P0, P1 ;  /* 0x000000ffff097210 */ /* 0x000fe400007e24ff */
[----:B------:R-:W-:-:S02]  /*0300*/  IADD3.X R7, PT, PT, RZ, RZ, RZ, P2, P3 ;  /* 0x000000ffff077210 */ /* 0x000fc400017e64ff */
[----:B------:R-:W-:Y:S01]  /*0310*/  LEA.HI.X.SX32 R6, R4, R9, 0x1, P4 ;  /* 0x0000000904067211 */ /* 0x000fe200020f0eff */
[C---:B------:R-:W-:Y:S01]  /*0320*/  VIADD R4, R0.reuse, 0x100 ;  /* 0x0000010000047836 */ /* 0x040fe20000000000 */
[----:B------:R-:W-:Y:S01]  /*0330*/  ISETP.GE.AND P0, PT, R0, R31, PT ;  /* 0x0000001f0000720c */ /* 0x000fe20003f06270 */
[----:B------:R-:W-:-:S03]  /*0340*/  IMAD R7, R7, 0x18, RZ ;  /* 0x0000001807077824 */ /* 0x000fc600078e02ff */
[----:B------:R-:W-:Y:S01]  /*0350*/  ISETP.GE.AND P1, PT, R4, R31, PT ;  /* 0x0000001f0400720c */ /* 0x000fe20003f26270 */
[----:B0-----:R-:W-:-:S04]  /*0360*/  IMAD.WIDE.U32 R14, R15, 0x18, R20 ;  /* 0x000000180f0e7825 */ /* 0x001fc800078e0014 */
[----:B------:R-:W-:-:S04]  /*0370*/  IMAD.WIDE.U32 R20, R5, 0x18, R20 ;  /* 0x0000001805147825 */ /* 0x000fc800078e0014 */
[----:B------:R-:W-:Y:S02]  /*0380*/  IMAD R5, R6, 0x18, RZ ;  /* 0x0000001806057824 */ /* 0x000fe400078e02ff */
[----:B------:R-:W-:Y:S02]  /*0390*/  IMAD.IADD R15, R15, 0x1, R7 ;  /* 0x000000010f0f7824 */ /* 0x000fe400078e0207 */
[----:B------:R-:W-:-:S03]  /*03a0*/  IMAD.IADD R21, R21, 0x1, R5 ;  /* 0x0000000115157824 */ /* 0x000fc600078e0205 */
[----:B------:R-:W2:Y:S04]  /*03b0*/  @!P0 LDG.E R9, desc[UR6][R14.64+0x14] ;  /* 0x000014060e098981 */ /* 0x000ea8000c1e1900 */
[----:B------:R-:W5:Y:S04]  /*03c0*/  @P1 LDG.E R18, desc[UR6][R20.64+0x1808] ;  /* 0x0018080614121981 */ /* 0x000f68000c1e1900 */
[----:B------:R-:W5:Y:S04]  /*03d0*/  @P1 LDG.E.U8 R19, desc[UR6][R20.64+0x180c] ;  /* 0x00180c0614131981 */ /* 0x000f68000c1e1100 */
[----:B------:R-:W5:Y:S04]  /*03e0*/  @P1 LDG.E.64 R6, desc[UR6][R20.64+0x1800] ;  /* 0x0018000614061981 */ /* 0x000f68000c1e1b00 */
[----:B------:R-:W5:Y:S04]  /*03f0*/  @P1 LDG.E R4, desc[UR6][R20.64+0x1810] ;  /* 0x0018100614041981 */ /* 0x000f68000c1e1900 */
[----:B------:R-:W5:Y:S04]  /*0400*/  @!P0 LDG.E.64 R12, desc[UR6][R14.64] ;  /* 0x000000060e0c8981 */ /* 0x000f68000c1e1b00 */
[----:B------:R-:W5:Y:S04]  /*0410*/  @!P0 LDG.E R16, desc[UR6][R14.64+0x8] ;  /* 0x000008060e108981 */ /* 0x000f68000c1e1900 */
[----:B------:R-:W5:Y:S04]  /*0420*/  @!P0 LDG.E.U8 R17, desc[UR6][R14.64+0xc] ;  /* 0x00000c060e118981 */ /* 0x000f68000c1e1100 */
[----:B------:R-:W5:Y:S04]  /*0430*/  @!P0 LDG.E R8, desc[UR6][R14.64+0x10] ;  /* 0x000010060e088981 */ /* 0x000f68000c1e1900 */
[----:B------:R-:W3:Y:S04]  /*0440*/  @P0 LDG.E R26, desc[UR6][R20.64+0x14] ;  /* 0x00001406141a0981 */ /* 0x000ee8000c1e1900 */
[----:B------:R-:W4:Y:S04]  /*0450*/  @P1 LDG.E R5, desc[UR6][R20.64+0x1814] ;  /* 0x0018140614051981 */ /* 0x000f28000c1e1900 */
[----:B------:R-:W4:Y:S01]  /*0460*/  @!P1 LDG.E R23, desc[UR6][R14.64+0x1814] ;  /* 0x001814060e179981 */ /* 0x000f22000c1e1900 */
[----:B--2---:R-:W-:-:S02]  /*0470*/  @!P0 PRMT R11, R9, 0x7770, RZ ;  /* 0x00007770090b8816 */ /* 0x004fc400000000ff */
[C---:B------:R-:W-:Y:S02]  /*0480*/  @!P0 PRMT R24, R9.reuse, 0x7772, RZ ;  /* 0x0000777209188816 */ /* 0x040fe400000000ff */
[C---:B------:R-:W-:Y:S01]  /*0490*/  @!P0 PRMT R22, R9.reuse, 0x7771, RZ ;  /* 0x0000777109168816 */ /* 0x040fe200000000ff */
[----:B------:R-:W5:Y:S01]  /*04a0*/  @!P1 LDG.E R18, desc[UR6][R14.64+0x1808] ;  /* 0x001808060e129981 */ /* 0x000f62000c1e1900 */
[----:B------:R-:W-:Y:S02]  /*04b0*/  @!P0 PRMT R25, R9, 0x7773, RZ ;  /* 0x0000777309198816 */ /* 0x000fe400000000ff */
[----:B------:R-:W-:Y:S01]  /*04c0*/  @!P0 PRMT R9, R11, 0x7610, R9 ;  /* 0x000076100b098816 */ /* 0x000fe20000000009 */
[----:B------:R-:W5:Y:S01]  /*04d0*/  @!P1 LDG.E.U8 R19, desc[UR6][R14.64+0x180c] ;  /* 0x00180c060e139981 */ /* 0x000f62000c1e1100 */
[----:B------:R-:W-:-:S03]  /*04e0*/  @!P0 PRMT R11, R24, 0x7610, R11 ;  /* 0x00007610180b8816 */ /* 0x000fc6000000000b */
[----:B------:R-:W5:Y:S04]  /*04f0*/  @!P1 LDG.E.64 R6, desc[UR6][R14.64+0x1800] ;  /* 0x001800060e069981 */ /* 0x000f68000c1e1b00 */
[----:B------:R3:W5:Y:S04]  /*0500*/  @!P1 LDG.E R4, desc[UR6][R14.64+0x1810] ;  /* 0x001810060e049981 */ /* 0x000768000c1e1900 */
[----:B------:R-:W5:Y:S04]  /*0510*/  @P0 LDG.E.64 R12, desc[UR6][R20.64] ;  /* 0x00000006140c0981 */ /* 0x000f68000c1e1b00 */
[----:B------:R-:W5:Y:S04]  /*0520*/  @P0 LDG.E R16, desc[UR6][R20.64+0x8] ;  /* 0x0000080614100981 */ /* 0x000f68000c1e1900 */
[----:B------:R-:W5:Y:S04]  /*0530*/  @P0 LDG.E.U8 R17, desc[UR6][R20.64+0xc] ;  /* 0x00000c0614110981 */ /* 0x000f68000c1e1100 */
[----:B------:R0:W5:Y:S01]  /*0540*/  @P0 LDG.E R8, desc[UR6][R20.64+0x10] ;  /* 0x0000100614080981 */ /* 0x000162000c1e1900 */
[----:B---3--:R-:W-:-:S02]  /*0550*/  @P0 PRMT R14, R26, 0x7772, RZ ;  /* 0x000077721a0e0816 */ /* 0x008fc400000000ff */
[----:B------:R-:W-:Y:S02]  /*0560*/  @P0 PRMT R24, R26, 0x7771, RZ ;  /* 0x000077711a180816 */ /* 0x000fe400000000ff */
[----:B------:R-:W-:Y:S02]  /*0570*/  @P0 PRMT R11, R14, 0x7610, R11 ;  /* 0x000076100e0b0816 */ /* 0x000fe4000000000b */
[C---:B0-----:R-:W-:Y:S02]  /*0580*/  @P0 PRMT R21, R26.reuse, 0x7770, RZ ;  /* 0x000077701a150816 */ /* 0x041fe400000000ff */
[----:B------:R-:W-:Y:S02]  /*0590*/  @!P0 PRMT R20, R25, 0x7610, R20 ;  /* 0x0000761019148816 */ /* 0x000fe40000000014 */
[----:B------:R-:W-:Y:S02]  /*05a0*/  @P0 PRMT R26, R26, 0x7773, RZ ;  /* 0x000077731a1a0816 */ /* 0x000fe400000000ff */
[----:B----4-:R-:W-:-:S02]  /*05b0*/  @P1 PRMT R14, R5, 0x7770, RZ ;  /* 0x00007770050e1816 */ /* 0x010fc400000000ff */
[----:B------:R-:W-:Y:S02]  /*05c0*/  @P0 PRMT R9, R21, 0x7610, R9 ;  /* 0x0000761015090816 */ /* 0x000fe40000000009 */
[----:B------:R-:W-:Y:S02]  /*05d0*/  @P0 PRMT R22, R24, 0x7610, R22 ;  /* 0x0000761018160816 */ /* 0x000fe40000000016 */
[----:B------:R-:W-:Y:S02]  /*05e0*/  @P0 PRMT R20, R26, 0x7610, R20 ;  /* 0x000076101a140816 */ /* 0x000fe40000000014 */
[----:B------:R-:W-:Y:S02]  /*05f0*/  @P1 PRMT R15, R5, 0x7771, RZ ;  /* 0x00007771050f1816 */ /* 0x000fe400000000ff */
[C---:B------:R-:W-:Y:S02]  /*0600*/  @!P1 PRMT R25, R23.reuse, 0x7770, RZ ;  /* 0x0000777017199816 */ /* 0x040fe400000000ff */
[----:B------:R-:W-:-:S02]  /*0610*/  @!P1 PRMT R26, R23, 0x7771, RZ ;  /* 0x00007771171a9816 */ /* 0x000fc400000000ff */
[C---:B------:R-:W-:Y:S02]  /*0620*/  @!P1 PRMT R27, R23.reuse, 0x7772, RZ ;  /* 0x00007772171b9816 */ /* 0x040fe400000000ff */
[----:B------:R-:W-:Y:S02]  /*0630*/  @!P1 PRMT R24, R23, 0x7773, RZ ;  /* 0x0000777317189816 */ /* 0x000fe400000000ff */
[C---:B------:R-:W-:Y:S02]  /*0640*/  @P1 PRMT R21, R5.reuse, 0x7772, RZ ;  /* 0x0000777205151816 */ /* 0x040fe400000000ff */
[----:B------:R-:W-:Y:S02]  /*0650*/  @P1 PRMT R23, R5, 0x7773, RZ ;  /* 0x0000777305171816 */ /* 0x000fe400000000ff */
[----:B------:R-:W-:Y:S02]  /*0660*/  @P1 PRMT R5, R14, 0x7610, R5 ;  /* 0x000076100e051816 */ /* 0x000fe40000000005 */
[----:B------:R-:W-:-:S02]  /*0670*/  @P1 PRMT R14, R15, 0x7610, R14 ;  /* 0x000076100f0e1816 */ /* 0x000fc4000000000e */
[----:B------:R-:W-:Y:S02]  /*0680*/  @P1 PRMT R15, R21, 0x7610, R15 ;  /* 0x00007610150f1816 */ /* 0x000fe4000000000f */
[----:B------:R-:W-:Y:S02]  /*0690*/  @!P1 PRMT R5, R25, 0x7610, R5 ;  /* 0x0000761019059816 */ /* 0x000fe40000000005 */
[----:B------:R-:W-:Y:S02]  /*06a0*/  @!P1 PRMT R14, R26, 0x7610, R14 ;  /* 0x000076101a0e9816 */ /* 0x000fe4000000000e */
[----:B------:R-:W-:Y:S02]  /*06b0*/  @!P1 PRMT R15, R27, 0x7610, R15 ;  /* 0x000076101b0f9816 */ /* 0x000fe4000000000f */
[----:B------:R-:W-:Y:S01]  /*06c0*/  @!P1 PRMT R23, R24, 0x7610, R23 ;  /* 0x0000761018179816 */ /* 0x000fe20000000017 */
[----:B------:R-:W-:Y:S06]  /*06d0*/  BRA `(.L_x_275) ;  /* 0x0000000000d07947 */ /* 0x000fec0003800000 */
.L_x_274:
[----:B------:R-:W-:Y:S01]  /*06e0*/  IADD3 R7, P2, PT, R8, R5, RZ ;  /* 0x0000000508077210 */ /* 0x000fe20007f5e0ff */
[C---:B------:R-:W-:Y:S01]  /*06f0*/  VIADD R16, R0.reuse, 0x100 ;  /* 0x0000010000107836 */ /* 0x040fe20000000000 */
[----:B------:R-:W-:Y:S01]  /*0700*/  IADD3 R8, P3, P4, R3, R8, R9 ;  /* 0x0000000803087210 */ /* 0x000fe20007c7e009 */
[----:B------:R-:W0:Y:S01]  /*0710*/  LDC.64 R4, c[0x0][0x3a0] ;  /* 0x0000e800ff047b82 */ /* 0x000e220000000a00 */
[C---:B------:R-:W-:Y:S01]  /*0720*/  IMAD.IADD R9, R0.reuse, 0x1, -R31 ;  /* 0x0000000100097824 */ /* 0x040fe200078e0a1f */
[C---:B------:R-:W-:Y:S01]  /*0730*/  ISETP.GE.AND P1, PT, R0.reuse, R31, PT ;  /* 0x0000001f0000720c */ /* 0x040fe20003f26270 */
[----:B------:R-:W-:Y:S01]  /*0740*/  IMAD.X R11, RZ, RZ, RZ, P2 ;  /* 0x000000ffff0b7224 */ /* 0x000fe200010e06ff */
[----:B------:R-:W-:Y:S02]  /*0750*/  IADD3.X R14, PT, PT, RZ, RZ, RZ, P3, P4 ;  /* 0x000000ffff0e7210 */ /* 0x000fe40001fe84ff */
[----:B------:R-:W-:Y:S02]  /*0760*/  SEL R6, R7, R8, !P1 ;  /* 0x0000000807067207 */ /* 0x000fe40004800000 */
[----:B------:R-:W-:-:S02]  /*0770*/  SEL R15, R0, R9, !P1 ;  /* 0x00000009000f7207 */ /* 0x000fc40004800000 */
[----:B------:R-:W-:Y:S02]  /*0780*/  SHF.R.S32.HI R9, RZ, 0x1f, R9 ;  /* 0x0000001fff097819 */ /* 0x000fe40000011409 */
[----:B------:R-:W-:Y:S01]  /*0790*/  IADD3 R15, P0, PT, R15, R6, RZ ;  /* 0x000000060f0f7210 */ /* 0x000fe20007f1e0ff */
[C---:B------:R-:W-:Y:S01]  /*07a0*/  IMAD.IADD R6, R16.reuse, 0x1, -R31 ;  /* 0x0000000110067824 */ /* 0x040fe200078e0a1f */
[C---:B------:R-:W-:Y:S02]  /*07b0*/  ISETP.GE.AND P2, PT, R16.reuse, R31, PT ;  /* 0x0000001f1000720c */ /* 0x040fe40003f46270 */
[----:B------:R-:W-:Y:S02]  /*07c0*/  SEL R9, R9, RZ, P1 ;  /* 0x000000ff09097207 */ /* 0x000fe40000800000 */
[----:B------:R-:W-:Y:S02]  /*07d0*/  SEL R12, R11, R14, !P1 ;  /* 0x0000000e0b0c7207 */ /* 0x000fe40004800000 */
[----:B------:R-:W-:-:S02]  /*07e0*/  SEL R25, R16, R6, !P2 ;  /* 0x0000000610197207 */ /* 0x000fc40005000000 */
[----:B------:R-:W-:Y:S01]  /*07f0*/  SEL R8, R7, R8, !P2 ;  /* 0x0000000807087207 */ /* 0x000fe20005000000 */
[----:B------:R-:W-:Y:S01]  /*0800*/  IMAD.X R9, R9, 0x1, R12, P0 ;  /* 0x0000000109097824 */ /* 0x000fe200000e060c */
[----:B------:R-:W-:Y:S02]  /*0810*/  SHF.R.S32.HI R6, RZ, 0x1f, R6 ;  /* 0x0000001fff067819 */ /* 0x000fe40000011406 */
[----:B------:R-:W-:Y:S01]  /*0820*/  SEL R7, R11, R14, !P2 ;  /* 0x0000000e0b077207 */ /* 0x000fe20005000000 */
[--C-:B0-----:R-:W-:Y:S01]  /*0830*/  IMAD.WIDE.U32 R14, R15, 0x18, R4.reuse ;  /* 0x000000180f0e7825 */ /* 0x101fe200078e0004 */
[----:B------:R-:W-:Y:S02]  /*0840*/  IADD3 R25, P0, PT, R25, R8, RZ ;  /* 0x0000000819197210 */ /* 0x000fe40007f1e0ff */
[----:B------:R-:W-:Y:S01]  /*0850*/  SEL R6, R6, RZ, P2 ;  /* 0x000000ff06067207 */ /* 0x000fe20001000000 */
[----:B------:R-:W-:Y:S02]  /*0860*/  IMAD R9, R9, 0x18, RZ ;  /* 0x0000001809097824 */ /* 0x000fe400078e02ff */
[----:B------:R-:W-:-:S04]  /*0870*/  IMAD.WIDE.U32 R24, R25, 0x18, R4 ;  /* 0x0000001819187825 */ /* 0x000fc800078e0004 */
[----:B------:R-:W-:Y:S02]  /*0880*/  IMAD.X R6, R6, 0x1, R7, P0 ;  /* 0x0000000106067824 */ /* 0x000fe400000e0607 */
[----:B------:R-:W-:Y:S02]  /*0890*/  IMAD.IADD R15, R15, 0x1, R9 ;  /* 0x000000010f0f7824 */ /* 0x000fe400078e0209 */
[----:B------:R-:W-:-:S03]  /*08a0*/  IMAD R5, R6, 0x18, RZ ;  /* 0x0000001806057824 */ /* 0x000fc600078e02ff */
[----:B------:R-:W2:Y:S01]  /*08b0*/  LDG.E.64 R8, desc[UR6][R14.64+0x10] ;  /* 0x000010060e087981 */ /* 0x000ea2000c1e1b00 */
[----:B------:R-:W-:-:S03]  /*08c0*/  IMAD.IADD R25, R25, 0x1, R5 ;  /* 0x0000000119197824 */ /* 0x000fc600078e0205 */
[----:B------:R-:W5:Y:S04]  /*08d0*/  LDG.E R16, desc[UR6][R14.64+0x8] ;  /* 0x000008060e107981 */ /* 0x000f68000c1e1900 */
[----:B------:R-:W3:Y:S04]  /*08e0*/  LDG.E.64 R4, desc[UR6][R24.64+0x10] ;  /* 0x0000100618047981 */ /* 0x000ee8000c1e1b00 */
[----:B------:R-:W5:Y:S04]  /*08f0*/  LDG.E R18, desc[UR6][R24.64+0x8] ;  /* 0x0000080618127981 */ /* 0x000f68000c1e1900 */
[----:B------:R-:W5:Y:S04]  /*0900*/  LDG.E.U8 R19, desc[UR6][R24.64+0xc] ;  /* 0x00000c0618137981 */ /* 0x000f68000c1e1100 */
[----:B------:R-:W5:Y:S04]  /*0910*/  LDG.E.64 R6, desc[UR6][R24.64] ;  /* 0x0000000618067981 */ /* 0x000f68000c1e1b00 */
[----:B------:R-:W5:Y:S04]  /*0920*/  LDG.E.U8 R17, desc[UR6][R14.64+0xc] ;  /* 0x00000c060e117981 */ /* 0x000f68000c1e1100 */
[----:B------:R3:W5:Y:S01]  /*0930*/  LDG.E.64 R12, desc[UR6][R14.64] ;  /* 0x000000060e0c7981 */ /* 0x000762000c1e1b00 */
[----:B--2---:R-:W-:-:S02]  /*0940*/  PRMT R11, R9, 0x7770, RZ ;  /* 0x00007770090b7816 */ /* 0x004fc400000000ff */
[C---:B------:R-:W-:Y:S02]  /*0950*/  PRMT R20, R9.reuse, 0x7772, RZ ;  /* 0x0000777209147816 */ /* 0x040fe400000000ff */
[C---:B------:R-:W-:Y:S02]  /*0960*/  PRMT R21, R9.reuse, 0x7773, RZ ;  /* 0x0000777309157816 */ /* 0x040fe400000000ff */
[----:B------:R-:W-:Y:S02]  /*0970*/  PRMT R22, R9, 0x7771, RZ ;  /* 0x0000777109167816 */ /* 0x000fe400000000ff */
[----:B------:R-:W-:Y:S02]  /*0980*/  PRMT R9, R11, 0x7610, R9 ;  /* 0x000076100b097816 */ /* 0x000fe40000000009 */
[----:B------:R-:W-:Y:S02]  /*0990*/  PRMT R11, R20, 0x7610, R11 ;  /* 0x00007610140b7816 */ /* 0x000fe4000000000b */
[----:B---3--:R-:W-:-:S02]  /*09a0*/  PRMT R14, R5, 0x7770, RZ ;  /* 0x00007770050e7816 */ /* 0x008fc400000000ff */
[----:B------:R-:W-:Y:S02]  /*09b0*/  PRMT R20, R21, 0x7610, R20 ;  /* 0x0000761015147816 */ /* 0x000fe40000000014 */
[C---:B------:R-:W-:Y:S02]  /*09c0*/  PRMT R15, R5.reuse, 0x7771, RZ ;  /* 0x00007771050f7816 */ /* 0x040fe400000000ff */
[C---:B------:R-:W-:Y:S02]  /*09d0*/  PRMT R21, R5.reuse, 0x7772, RZ ;  /* 0x0000777205157816 */ /* 0x040fe400000000ff */
[----:B------:R-:W-:Y:S02]  /*09e0*/  PRMT R23, R5, 0x7773, RZ ;  /* 0x0000777305177816 */ /* 0x000fe400000000ff */
[----:B------:R-:W-:Y:S02]  /*09f0*/  PRMT R5, R14, 0x7610, R5 ;  /* 0x000076100e057816 */ /* 0x000fe40000000005 */
[----:B------:R-:W-:-:S02]  /*0a00*/  PRMT R14, R15, 0x7610, R14 ;  /* 0x000076100f0e7816 */ /* 0x000fc4000000000e */
[----:B------:R-:W-:-:S07]  /*0a10*/  PRMT R15, R21, 0x7610, R15 ;  /* 0x00007610150f7816 */ /* 0x000fce000000000f */
.L_x_275:
[----:B------:R-:W0:Y:S01]  /*0a20*/  S2R R24, SR_CgaCtaId ;  /* 0x0000000000187919 */ /* 0x000e220000008800 */
[----:B------:R-:W-:Y:S01]  /*0a30*/  MOV R21, 0x400 ;  /* 0x0000040000157802 */ /* 0x000fe20000000f00 */
[----:B------:R-:W-:Y:S01]  /*0a40*/  IMAD.IADD R10, R10, 0x1, -R3 ;  /* 0x000000010a0a7824 */ /* 0x000fe200078e0a03 */
        /* <DEDUP_REMOVED lines=10> */
[----:B------:R-:W-:Y:S02]  /*0af0*/  PRMT R14, R5, 0x3340, R14 ;  /* 0x00003340050e7816 */ /* 0x000fe4000000000e */
[----:B------:R-:W-:-:S02]  /*0b00*/  PRMT R9, R9, 0x5410, R20 ;  /* 0x0000541009097816 */ /* 0x000fc40000000014 */
[----:B0-----:R-:W-:Y:S02]  /*0b10*/  LEA R11, R24, R21, 0x18 ;  /* 0x00000015180b7211 */ /* 0x001fe400078ec0ff */
[----:B------:R-:W-:-:S03]  /*0b20*/  LOP3.LUT R24, R15, 0xffff, RZ, 0xc0, !PT ;  /* 0x0000ffff0f187812 */ /* 0x000fc600078ec0ff */
[----:B------:R-:W-:Y:S01]  /*0b30*/  IMAD R5, R0, 0x18, R11 ;  /* 0x0000001800057824 */ /* 0x000fe200078e020b */
[----:B------:R-:W-:-:S04]  /*0b40*/  PRMT R23, R24, 0x3340, R23 ;  /* 0x0000334018177816 */ /* 0x000fc80000000017 */
[----:B------:R-:W-:Y:S01]  /*0b50*/  PRMT R23, R14, 0x5410, R23 ;  /* 0x000054100e177816 */ /* 0x000fe20000000017 */
        /* <DEDUP_REMOVED lines=13> */
[----:B0-----:R-:W-:-:S04]  /*0c30*/  VIMNMX R12, PT, PT, R29, R4, PT ;  /* 0x000000041d0c7248 */ /* 0x001fc80003fe0100 */
[C---:B------:R-:W-:Y:S01]  /*0c40*/  ISETP.GE.AND P0, PT, R12.reuse, R10, PT ;  /* 0x0000000a0c00720c */ /* 0x040fe20003f06270 */
[----:B------:R-:W-:Y:S01]  /*0c50*/  IMAD.IADD R35, R12, 0x1, -R10 ;  /* 0x000000010c237824 */ /* 0x000fe200078e0a0a */
[----:B------:R-:W-:-:S04]  /*0c60*/  VIMNMX R4, PT, PT, R31, R12, PT ;  /* 0x0000000c1f047248 */ /* 0x000fc80003fe0100 */
[----:B------:R-:W-:-:S04]  /*0c70*/  SEL R35, R35, RZ, P0 ;  /* 0x000000ff23237207 */ /* 0x000fc80000000000 */
[----:B------:R-:W-:-:S13]  /*0c80*/  ISETP.GE.AND P0, PT, R35, R4, PT ;  /* 0x000000042300720c */ /* 0x000fda0003f06270 */
[----:B-1----:R-:W-:Y:S05]  /*0c90*/  @P0 BRA `(.L_x_277) ;  /* 0x00000000003c0947 */ /* 0x002fea0003800000 */
[----:B------:R-:W-:-:S07]  /*0ca0*/  IMAD.IADD R10, R31, 0x1, R12 ;  /* 0x000000011f0a7824 */ /* 0x000fce00078e020c */
.L_x_278:
        /* <DEDUP_REMOVED lines=14> */
.L_x_277:
[----:B------:R-:W-:Y:S05]  /*0d90*/  BSYNC.RECONVERGENT B0 ;  /* 0x0000000000007941 */ /* 0x000fea0003800200 */
.L_x_276:
        /* <DEDUP_REMOVED lines=53> */
.L_x_280:
        /* <DEDUP_REMOVED lines=10> */
.L_x_281:
[----:B------:R-:W-:Y:S05]  /*1190*/  BSYNC.RECONVERGENT B0 ;  /* 0x0000000000007941 */ /* 0x000fea0003800200 */
.L_x_279:
[----:B------:R-:W-:Y:S01]  /*11a0*/  BAR.SYNC.DEFER_BLOCKING 0x0 ;  /* 0x0000000000007b1d */ /* 0x000fe20000010000 */
[----:B------:R-:W-:Y:S01]  /*11b0*/  ISETP.GE.AND P1, PT, R26, R29, PT ;  /* 0x0000001d1a00720c */ /* 0x000fe20003f26270 */
[----:B------:R-:W-:Y:S01]  /*11c0*/  IMAD.SHL.U32 R2, R2, 0x200, RZ ;  /* 0x0000020002027824 */ /* 0x000fe200078e00ff */
        /* <DEDUP_REMOVED lines=26> */
[----:B------:R-:W-:Y:S01]  /*1370*/  PRMT R8, R9, 0x3340, R8 ;  /* 0x0000334009087816 */ /* 0x000fe20000000008 */
[----:B------:R-:W1:Y:S01]  /*1380*/  LDC.64 R14, c[0x0][0x3a0] ;  /* 0x0000e800ff0e7b82 */ /* 0x000e620000000a00 */
[----:B------:R-:W-:-:S02]  /*1390*/  PRMT R21, R21, 0x3340, R10 ;  /* 0x0000334015157816 */ /* 0x000fc4000000000a */
[----:B------:R-:W-:Y:S02]  /*13a0*/  PRMT R19, R32, 0x5410, R19 ;  /* 0x0000541020137816 */ /* 0x000fe40000000013 */
[----:B------:R-:W-:Y:S01]  /*13b0*/  PRMT R21, R21, 0x5410, R8 ;  /* 0x0000541015157816 */ /* 0x000fe20000000008 */
[----:B0-----:R-:W-:Y:S01]  /*13c0*/  IMAD R5, R4, 0x2, R3 ;  /* 0x0000000204057824 */ /* 0x001fe200078e0203 */
[----:B------:R-:W-:-:S03]  /*13d0*/  LOP3.LUT R3, R3, 0x1f, R0, 0xf8, !PT ;  /* 0x0000001f03037812 */ /* 0x000fc600078ef800 */
[C---:B------:R-:W-:Y:S01]  /*13e0*/  IMAD.IADD R4, R5.reuse, 0x1, -R4 ;  /* 0x0000000105047824 */ /* 0x040fe200078e0a04 */
[----:B------:R-:W-:Y:S01]  /*13f0*/  IADD3 R3, P0, PT, R2, R3, RZ ;  /* 0x0000000302037210 */ /* 0x000fe20007f1e0ff */
[--C-:B------:R-:W-:Y:S02]  /*1400*/  IMAD R6, R5, 0x18, R11.reuse ;  /* 0x0000001805067824 */ /* 0x100fe400078e020b */
[----:B------:R-:W-:Y:S02]  /*1410*/  IMAD R22, R4, 0x18, R11 ;  /* 0x0000001804167824 */ /* 0x000fe400078e020b */
[----:B------:R-:W-:Y:S01]  /*1420*/  IMAD.X R0, RZ, RZ, RZ, P0 ;  /* 0x000000ffff007224 */ /* 0x000fe200000e06ff */
[----:B------:R-:W-:Y:S04]  /*1430*/  STS.64 [R6], R16 ;  /* 0x0000001006007388 */ /* 0x000fe80000000a00 */
[----:B------:R-:W-:Y:S01]  /*1440*/  STS.64 [R6+0x10], R18 ;  /* 0x0000101206007388 */ /* 0x000fe20000000a00 */
[----:B-1----:R-:W-:-:S03]  /*1450*/  IMAD.WIDE.U32 R2, R3, 0x18, R14 ;  /* 0x0000001803027825 */ /* 0x002fc600078e000e */
[----:B------:R-:W-:Y:S01]  /*1460*/  STS.64 [R6+0x18], R12 ;  /* 0x0000180c06007388 */ /* 0x000fe20000000a00 */
[----:B------:R-:W-:-:S03]  /*1470*/  IMAD R15, R0, 0x18, RZ ;  /* 0x00000018000f7824 */ /* 0x000fc600078e02ff */
[----:B------:R-:W-:Y:S01]  /*1480*/  STS.64 [R6+0x28], R20 ;  /* 0x0000281406007388 */ /* 0x000fe20000000a00 */
[----:B------:R-:W-:-:S03]  /*1490*/  IMAD.IADD R3, R3, 0x1, R15 ;  /* 0x0000000103037824 */ /* 0x000fc600078e020f */
[----:B------:R-:W-:Y:S04]  /*14a0*/  STS [R6+0x8], R24 ;  /* 0x0000081806007388 */ /* 0x000fe80000000800 */
[----:B------:R-:W-:Y:S04]  /*14b0*/  STS.U8 [R6+0xc], R25 ;  /* 0x00000c1906007388 */ /* 0x000fe80000000000 */
[----:B------:R-:W-:Y:S04]  /*14c0*/  STS [R6+0x20], R27 ;  /* 0x0000201b06007388 */ /* 0x000fe80000000800 */
[----:B------:R-:W-:Y:S01]  /*14d0*/  STS.U8 [R6+0x24], R7 ;  /* 0x0000240706007388 */ /* 0x000fe20000000000 */
[----:B------:R-:W-:-:S03]  /*14e0*/  NOP ;  /* 0x0000000000007918 */ /* 0x000fc60000000000 */
[----:B------:R-:W0:Y:S04]  /*14f0*/  LDS.64 R4, [R22] ;  /* 0x0000000016047984 */ /* 0x000e280000000a00 */
[----:B------:R-:W1:Y:S04]  /*1500*/  LDS.64 R10, [R22+0x10] ;  /* 0x00001000160a7984 */ /* 0x000e680000000a00 */
[----:B------:R-:W2:Y:S04]  /*1510*/  LDS.64 R8, [R22+0x300] ;  /* 0x0003000016087984 */ /* 0x000ea80000000a00 */
[----:B------:R-:W3:Y:S04]  /*1520*/  LDS R13, [R22+0x8] ;  /* 0x00000800160d7984 */ /* 0x000ee80000000800 */
[----:B------:R-:W4:Y:S04]  /*1530*/  LDS.U8 R17, [R22+0xc] ;  /* 0x00000c0016117984 */ /* 0x000f280000000000 */
[----:B------:R-:W5:Y:S04]  /*1540*/  LDS R19, [R22+0x308] ;  /* 0x0003080016137984 */ /* 0x000f680000000800 */
[----:B------:R-:W5:Y:S04]  /*1550*/  LDS.U8 R21, [R22+0x30c] ;  /* 0x00030c0016157984 */ /* 0x000f680000000000 */
[----:B------:R-:W5:Y:S04]  /*1560*/  LDS.64 R6, [R22+0x310] ;  /* 0x0003100016067984 */ /* 0x000f680000000a00 */
[----:B0-----:R-:W-:Y:S04]  /*1570*/  STG.E.64 desc[UR6][R2.64], R4 ;  /* 0x0000000402007986 */ /* 0x001fe8000c101b06 */
[----:B-1----:R-:W-:Y:S04]  /*1580*/  STG.E.64 desc[UR6][R2.64+0x10], R10 ;  /* 0x0000100a02007986 */ /* 0x002fe8000c101b06 */
[----:B--2---:R-:W-:Y:S04]  /*1590*/  STG.E.64 desc[UR6][R2.64+0x300], R8 ;  /* 0x0003000802007986 */ /* 0x004fe8000c101b06 */
[----:B---3--:R-:W-:Y:S04]  /*15a0*/  STG.E desc[UR6][R2.64+0x8], R13 ;  /* 0x0000080d02007986 */ /* 0x008fe8000c101906 */
[----:B----4-:R-:W-:Y:S04]  /*15b0*/  STG.E.U8 desc[UR6][R2.64+0xc], R17 ;  /* 0x00000c1102007986 */ /* 0x010fe8000c101106 */
[----:B-----5:R-:W-:Y:S04]  /*15c0*/  STG.E desc[UR6][R2.64+0x308], R19 ;  /* 0x0003081302007986 */ /* 0x020fe8000c101906 */
[----:B------:R-:W-:Y:S04]  /*15d0*/  STG.E.U8 desc[UR6][R2.64+0x30c], R21 ;  /* 0x00030c1502007986 */ /* 0x000fe8000c101106 */
[----:B------:R-:W-:Y:S01]  /*15e0*/  STG.E.64 desc[UR6][R2.64+0x310], R6 ;  /* 0x0003100602007986 */ /* 0x000fe2000c101b06 */
[----:B------:R-:W-:Y:S05]  /*15f0*/  EXIT ;  /* 0x000000000000794d */ /* 0x000fea0003800000 */
.L_x_282:
[----:B------:R-:W0:Y:S01]  /*1600*/  S2R R4, SR_LANEID ;  /* 0x0000000000047919 */ /* 0x000e220000000000 */
[----:B------:R-:W-:Y:S01]  /*1610*/  LOP3.LUT R32, R32, 0xffff, RZ, 0xc0, !PT ;  /* 0x0000ffff20207812 */ /* 0x000fe200078ec0ff */
[----:B------:R-:W-:Y:S01]  /*1620*/  IMAD.MOV.U32 R14, RZ, RZ, R20 ;  /* 0x000000ffff0e7224 */ /* 0x000fe200078e0014 */
        /* <DEDUP_REMOVED lines=14> */
[----:B------:R-:W-:Y:S01]  /*1710*/  LOP3.LUT R21, R0, 0x1f, RZ, 0xc0, !PT ;  /* 0x0000001f00157812 */ /* 0x000fe200078ec0ff */
[----:B0-----:R-:W-:-:S04]  /*1720*/  IMAD R5, R4, 0x2, R3 ;  /* 0x0000000204057824 */ /* 0x001fc800078e0203 */
[C---:B------:R-:W-:Y:S02]  /*1730*/  IMAD.IADD R4, R5.reuse, 0x1, -R4 ;  /* 0x0000000105047824 */ /* 0x040fe400078e0a04 */
[--C-:B------:R-:W-:Y:S02]  /*1740*/  IMAD R6, R5, 0x18, R11.reuse ;  /* 0x0000001805067824 */ /* 0x100fe400078e020b */
[----:B------:R-:W-:Y:S02]  /*1750*/  IMAD R20, R4, 0x18, R11 ;  /* 0x0000001804147824 */ /* 0x000fe400078e020b */
[----:B------:R-:W0:Y:S01]  /*1760*/  LDC.64 R4, c[0x0][0x388] ;  /* 0x0000e200ff047b82 */ /* 0x000e220000000a00 */
[----:B------:R-:W-:Y:S01]  /*1770*/  STS.64 [R6], R16 ;  /* 0x0000001006007388 */ /* 0x000fe20000000a00 */
[----:B------:R-:W-:-:S03]  /*1780*/  IMAD.IADD R2, R2, 0x1, R21 ;  /* 0x0000000102027824 */ /* 0x000fc600078e0215 */
[----:B------:R-:W-:Y:S02]  /*1790*/  STS.64 [R6+0x10], R18 ;  /* 0x0000101206007388 */ /* 0x000fe40000000a00 */
[----:B------:R-:W-:Y:S02]  /*17a0*/  IADD3 R3, P0, PT, R3, R2, RZ ;  /* 0x0000000203037210 */ /* 0x000fe40007f1e0ff */
[----:B------:R-:W-:Y:S03]  /*17b0*/  STS.64 [R6+0x18], R12 ;  /* 0x0000180c06007388 */ /* 0x000fe60000000a00 */
[----:B------:R-:W-:Y:S01]  /*17c0*/  IMAD.X R0, RZ, RZ, RZ, P0 ;  /* 0x000000ffff007224 */ /* 0x000fe200000e06ff */
[----:B------:R-:W-:Y:S04]  /*17d0*/  STS.64 [R6+0x28], R14 ;  /* 0x0000280e06007388 */ /* 0x000fe80000000a00 */
[----:B------:R-:W-:Y:S04]  /*17e0*/  STS [R6+0x8], R24 ;  /* 0x0000081806007388 */ /* 0x000fe80000000800 */
[----:B------:R-:W-:Y:S01]  /*17f0*/  STS.U8 [R6+0xc], R25 ;  /* 0x00000c1906007388 */ /* 0x000fe20000000000 */
[----:B0-----:R-:W-:-:S03]  /*1800*/  IMAD.WIDE.U32 R2, R3, 0x18, R4 ;  /* 0x0000001803027825 */ /* 0x001fc600078e0004 */
[----:B------:R-:W-:Y:S01]  /*1810*/  STS [R6+0x20], R27 ;  /* 0x0000201b06007388 */ /* 0x000fe20000000800 */
[----:B------:R-:W-:-:S03]  /*1820*/  IMAD R5, R0, 0x18, RZ ;  /* 0x0000001800057824 */ /* 0x000fc600078e02ff */
[----:B------:R-:W-:Y:S01]  /*1830*/  STS.U8 [R6+0x24], R7 ;  /* 0x0000240706007388 */ /* 0x000fe20000000000 */
[----:B------:R-:W-:-:S03]  /*1840*/  NOP ;  /* 0x0000000000007918 */ /* 0x000fc60000000000 */
[----:B------:R-:W0:Y:S01]  /*1850*/  LDS.64 R8, [R20] ;  /* 0x0000000014087984 */ /* 0x000e220000000a00 */
[----:B------:R-:W-:-:S03]  /*1860*/  IMAD.IADD R3, R3, 0x1, R5 ;  /* 0x0000000103037824 */ /* 0x000fc600078e0205 */
        /* <DEDUP_REMOVED lines=12> */
.L_x_273:
[----:B------:R-:W0:Y:S01]  /*1930*/  LDC.64 R4, c[0x0][0x3b8] ;  /* 0x0000ee00ff047b82 */ /* 0x000e220000000a00 */
[----:B------:R-:W-:Y:S01]  /*1940*/  IMAD.MOV R7, RZ, RZ, -R7 ;  /* 0x000000ffff077224 */ /* 0x000fe200078e0a07 */
[----:B------:R-:W1:Y:S06]  /*1950*/  LDCU.U8 UR4, c[0x0][0x380] ;  /* 0x00007000ff0477ac */ /* 0x000e6c0008000000 */
[----:B------:R-:W2:Y:S01]  /*1960*/  LDC R10, c[0x0][0x398] ;  /* 0x0000e600ff0a7b82 */ /* 0x000ea20000000800 */
[----:B0-----:R-:W-:-:S05]  /*1970*/  IMAD.WIDE.U32 R4, R2, 0x4, R4 ;  /* 0x0000000402047825 */ /* 0x001fca00078e0004 */
[----:B------:R-:W3:Y:S04]  /*1980*/  LDG.E R6, desc[UR6][R4.64+0x4] ;  /* 0x0000040604067981 */ /* 0x000ee8000c1e1900 */
[----:B------:R0:W4:Y:S01]  /*1990*/  LDG.E R3, desc[UR6][R4.64] ;  /* 0x0000000604037981 */ /* 0x000122000c1e1900 */
[CC--:B------:R-:W-:Y:S01]  /*19a0*/  LOP3.LUT R11, R2.reuse, R7.reuse, RZ, 0xc0, !PT ;  /* 0x00000007020b7212 */ /* 0x0c0fe200078ec0ff */
[----:B-1----:R-:W-:Y:S01]  /*19b0*/  UPRMT UR4, UR4, 0x8880, URZ ;  /* 0x0000888004047896 */ /* 0x002fe200080000ff */
[C---:B------:R-:W-:Y:S01]  /*19c0*/  LOP3.LUT R7, R2.reuse, R7, RZ, 0xfc, !PT ;  /* 0x0000000702077212 */ /* 0x040fe200078efcff */
[----:B------:R-:W-:Y:S01]  /*19d0*/  BSSY.RECONVERGENT B0, `(.L_x_283) ;  /* 0x0000098000007945 */ /* 0x000fe20003800200 */
[----:B------:R-:W-:Y:S01]  /*19e0*/  ACQBULK ;  /* 0x000000000000782e */ /* 0x000fe20000000000 */
[----:B------:R-:W-:Y:S01]  /*19f0*/  IMAD.IADD R8, R2, 0x1, -R11 ;  /* 0x0000000102087824 */ /* 0x000fe200078e0a0b */
[----:B------:R-:W-:Y:S01]  /*1a00*/  ISETP.NE.AND P1, PT, R7, -0x1, PT ;  /* 0xffffffff0700780c */ /* 0x000fe20003f25270 */
[----:B------:R-:W-:Y:S01]  /*1a10*/  IMAD.SHL.U32 R13, R11, 0x200, RZ ;  /* 0x000002000b0d7824 */ /* 0x000fe200078e00ff */
[----:B------:R-:W-:Y:S01]  /*1a20*/  UISETP.NE.AND UP0, UPT, UR4, URZ, UPT ;  /* 0x000000ff0400728c */ /* 0x000fe2000bf05270 */
[----:B------:R-:W-:Y:S01]  /*1a30*/  IMAD.SHL.U32 R8, R8, 0x200, RZ ;  /* 0x0000020008087824 */ /* 0x000fe200078e00ff */
[----:B0-----:R-:W-:Y:S01]  /*1a40*/  LOP3.LUT R4, R9, 0xfffffe00, RZ, 0xc0, !PT ;  /* 0xfffffe0009047812 */ /* 0x001fe200078ec0ff */
[----:B--2---:R-:W-:-:S02]  /*1a50*/  IMAD.IADD R7, R10, 0x1, -R13 ;  /* 0x000000010a077824 */ /* 0x004fc400078e0a0d */
[C---:B------:R-:W-:Y:S01]  /*1a60*/  VIADD R5, R8.reuse, 0x1ff ;  /* 0x000001ff08057836 */ /* 0x040fe20000000000 */
[----:B------:R-:W-:Y:S02]  /*1a70*/  ISETP.NE.AND P0, PT, R8, -0x200, PT ;  /* 0xfffffe000800780c */ /* 0x000fe40003f05270 */
[----:B------:R-:W-:-:S05]  /*1a80*/  VIMNMX.U32 R9, PT, PT, R4, R7, !PT ;  /* 0x0000000704097248 */ /* 0x000fca0007fe0000 */
[----:B------:R-:W-:-:S06]  /*1a90*/  IMAD.IADD R10, R9, 0x1, -R4 ;  /* 0x00000001090a7824 */ /* 0x000fcc00078e0a04 */
[----:B------:R-:W-:Y:S02]  /*1aa0*/  @P0 VIADD R5, R8, 0x200 ;  /* 0x0000020008050836 */ /* 0x000fe40000000000 */
[----:B---3--:R-:W-:-:S04]  /*1ab0*/  IMAD.IADD R6, R6, 0x1, -R13 ;  /* 0x0000000106067824 */ /* 0x008fc800078e0a0d */
[----:B------:R-:W-:Y:S01]  /*1ac0*/  IMAD.IADD R5, R5, 0x1, -R6 ;  /* 0x0000000105057824 */ /* 0x000fe200078e0a06 */
[----:B------:R-:W-:Y:S01]  /*1ad0*/  @!P1 VIMNMX.U32 R6, PT, PT, R4, R7, PT ;  /* 0x0000000704069248 */ /* 0x000fe20003fe0000 */
[----:B----4-:R-:W-:-:S03]  /*1ae0*/  IMAD.IADD R15, R3, 0x1, -R13 ;  /* 0x00000001030f7824 */ /* 0x010fc600078e0a0d */
[----:B------:R-:W-:Y:S01]  /*1af0*/  SEL R5, R4, R5, !P1 ;  /* 0x0000000504057207 */ /* 0x000fe20004800000 */
[----:B------:R-:W-:Y:S01]  /*1b00*/  IMAD.IADD R7, R6, 0x1, -R15 ;  /* 0x0000000106077824 */ /* 0x000fe200078e0a0f */
[----:B------:R-:W-:Y:S02]  /*1b10*/  VIADDMNMX.U32 R16, R8, -R15, R10, PT ;  /* 0x8000000f08107246 */ /* 0x000fe4000380000a */
[----:B------:R-:W-:-:S05]  /*1b20*/  VIMNMX.U32 R5, PT, PT, R10, R5, PT ;  /* 0x000000050a057248 */ /* 0x000fca0003fe0000 */
[----:B------:R-:W-:Y:S01]  /*1b30*/  IMAD.IADD R6, R5, 0x1, -R16 ;  /* 0x0000000105067824 */ /* 0x000fe200078e0a10 */
[----:B------:R-:W-:Y:S06]  /*1b40*/  BRA.U !UP0, `(.L_x_284) ;  /* 0x0000000508247547 */ /* 0x000fec000b800000 */
[----:B------:R-:W0:Y:S01]  /*1b50*/  LDC.64 R10, c[0x0][0x388] ;  /* 0x0000e200ff0a7b82 */ /* 0x000e220000000a00 */
[----:B------:R-:W-:Y:S01]  /*1b60*/  IMAD.IADD R3, R0, 0x1, -R7 ;  /* 0x0000000100037824 */ /* 0x000fe200078e0a07 */
[----:B------:R-:W-:Y:S01]  /*1b70*/  IADD3 R16, P0, P1, R16, R13, R4 ;  /* 0x0000000d10107210 */ /* 0x000fe2000791e004 */
[C---:B------:R-:W-:Y:S01]  /*1b80*/  VIADD R24, R0.reuse, 0x100 ;  /* 0x0000010000187836 */ /* 0x040fe20000000000 */
[----:B------:R-:W-:Y:S01]  /*1b90*/  IADD3 R13, P2, P3, R0, R15, R13 ;  /* 0x0000000f000d7210 */ /* 0x000fe20007b5e00d */
[----:B------:R-:W-:Y:S01]  /*1ba0*/  BSSY.RECONVERGENT B1, `(.L_x_285) ;  /* 0x0000027000017945 */ /* 0x000fe20003800200 */
[----:B------:R-:W-:Y:S02]  /*1bb0*/  IADD3 R5, P4, PT, R3, R16, RZ ;  /* 0x0000001003057210 */ /* 0x000fe40007f9e0ff */
[----:B------:R-:W-:Y:S02]  /*1bc0*/  IADD3.X R4, PT, PT, RZ, RZ, RZ, P0, P1 ;  /* 0x000000ffff047210 */ /* 0x000fe400007e24ff */
[----:B------:R-:W-:-:S02]  /*1bd0*/  IADD3.X R8, PT, PT, RZ, RZ, RZ, P2, P3 ;  /* 0x000000ffff087210 */ /* 0x000fc400017e64ff */
[----:B------:R-:W-:Y:S01]  /*1be0*/  LEA.HI.X.SX32 R4, R3, R4, 0x1, P4 ;  /* 0x0000000403047211 */ /* 0x000fe200020f0eff */
[----:B------:R-:W-:-:S04]  /*1bf0*/  IMAD.IADD R3, R7, 0x1, R6 ;  /* 0x0000000107037824 */ /* 0x000fc800078e0206 */
[----:B------:R-:W-:Y:S01]  /*1c00*/  IMAD R9, R4, 0x18, RZ ;  /* 0x0000001804097824 */ /* 0x000fe200078e02ff */
[-C--:B------:R-:W-:Y:S02]  /*1c10*/  ISETP.GE.AND P0, PT, R0, R3.reuse, PT ;  /* 0x000000030000720c */ /* 0x080fe40003f06270 */
[----:B------:R-:W-:Y:S01]  /*1c20*/  ISETP.GE.AND P1, PT, R24, R3, PT ;  /* 0x000000031800720c */ /* 0x000fe20003f26270 */
[----:B0-----:R-:W-:-:S04]  /*1c30*/  IMAD.WIDE.U32 R12, R13, 0x18, R10 ;  /* 0x000000180d0c7825 */ /* 0x001fc800078e000a */
[----:B------:R-:W-:-:S04]  /*1c40*/  IMAD.WIDE.U32 R10, R5, 0x18, R10 ;  /* 0x00000018050a7825 */ /* 0x000fc800078e000a */
        /* <DEDUP_REMOVED lines=28> */
.L_x_286:
[----:B------:R-:W-:Y:S05]  /*1e10*/  BSYNC.RECONVERGENT B1 ;  /* 0x0000000000017941 */ /* 0x000fea0003800200 */
.L_x_285:
        /* <DEDUP_REMOVED lines=28> */
.L_x_284:
[----:B------:R-:W-:Y:S01]  /*1fe0*/  IMAD.IADD R3, R7, 0x1, R6 ;  /* 0x0000000107037824 */ /* 0x000fe200078e0206 */
[----:B------:R-:W-:Y:S01]  /*1ff0*/  IADD3 R15, P2, PT, R13, R15, RZ ;  /* 0x0000000f0d0f7210 */ /* 0x000fe20007f5e0ff */
[----:B------:R-:W-:Y:S01]  /*2000*/  VIADD R12, R0, 0x100 ;  /* 0x00000100000c7836 */ /* 0x000fe20000000000 */
[----:B------:R-:W-:Y:S01]  /*2010*/  IADD3 R16, P3, P4, R16, R13, R4 ;  /* 0x0000000d10107210 */ /* 0x000fe20007c7e004 */
[----:B------:R-:W-:Y:S01]  /*2020*/  BSSY.RECONVERGENT B1, `(.L_x_288) ;  /* 0x000001c000017945 */ /* 0x000fe20003800200 */
[-C--:B------:R-:W-:Y:S01]  /*2030*/  ISETP.GE.AND P1, PT, R0, R3.reuse, PT ;  /* 0x000000030000720c */ /* 0x080fe20003f26270 */
[----:B------:R-:W-:Y:S01]  /*2040*/  IMAD.X R14, RZ, RZ, RZ, P2 ;  /* 0x000000ffff0e7224 */ /* 0x000fe200010e06ff */
[----:B------:R-:W-:Y:S02]  /*2050*/  ISETP.GE.AND P0, PT, R12, R3, PT ;  /* 0x000000030c00720c */ /* 0x000fe40003f06270 */
[----:B------:R-:W-:-:S09]  /*2060*/  IADD3.X R13, PT, PT, RZ, RZ, RZ, P3, P4 ;  /* 0x000000ffff0d7210 */ /* 0x000fd20001fe84ff */
        /* <DEDUP_REMOVED lines=23> */
.L_x_289:
[----:B------:R-:W-:Y:S05]  /*21e0*/  BSYNC.RECONVERGENT B1 ;  /* 0x0000000000017941 */ /* 0x000fea0003800200 */
.L_x_288:
[----:B------:R-:W-:Y:S05]  /*21f0*/  @P0 BRA `(.L_x_287) ;  /* 0x0000000000540947 */ /* 0x000fea0003800000 */
[----:B------:R-:W0:Y:S01]  /*2200*/  LDC.64 R10, c[0x0][0x3a0] ;  /* 0x0000e800ff0a7b82 */ /* 0x000e220000000a00 */
[C---:B------:R-:W-:Y:S01]  /*2210*/  IMAD.IADD R17, R12.reuse, 0x1, -R7 ;  /* 0x000000010c117824 */ /* 0x040fe200078e0a07 */
[----:B------:R-:W-:-:S04]  /*2220*/  ISETP.GE.AND P1, PT, R12, R7, PT ;  /* 0x000000070c00720c */ /* 0x000fc80003f26270 */
[----:B------:R-:W-:Y:S02]  /*2230*/  SEL R27, R12, R17, !P1 ;  /* 0x000000110c1b7207 */ /* 0x000fe40004800000 */
[----:B------:R-:W-:Y:S02]  /*2240*/  SEL R16, R15, R16, !P1 ;  /* 0x000000100f107207 */ /* 0x000fe40004800000 */
[----:B------:R-:W-:Y:S02]  /*2250*/  SHF.R.S32.HI R17, RZ, 0x1f, R17 ;  /* 0x0000001fff117819 */ /* 0x000fe40000011411 */
[----:B------:R-:W-:Y:S02]  /*2260*/  SEL R13, R14, R13, !P1 ;  /* 0x0000000d0e0d7207 */ /* 0x000fe40004800000 */
[----:B------:R-:W-:Y:S02]  /*2270*/  IADD3 R27, P0, PT, R27, R16, RZ ;  /* 0x000000101b1b7210 */ /* 0x000fe40007f1e0ff */
        /* <DEDUP_REMOVED lines=13> */
.L_x_287:
[----:B------:R-:W-:Y:S05]  /*2350*/  BSYNC.RECONVERGENT B0 ;  /* 0x0000000000007941 */ /* 0x000fea0003800200 */
.L_x_283:
        /* <DEDUP_REMOVED lines=28> */
[----:B0-----:R-:W-:-:S07]  /*2520*/  IMAD.SHL.U32 R8, R0, 0x2, RZ ;  /* 0x0000000200087824 */ /* 0x001fce00078e00ff */
[----:B------:R-:W-:Y:S01]  /*2530*/  PREEXIT ;  /* 0x000000000000782d */ /* 0x000fe20000000000 */
[----:B------:R-:W-:Y:S01]  /*2540*/  BSSY.RECONVERGENT B0, `(.L_x_290) ;  /* 0x0000017000007945 */ /* 0x000fe20003800200 */
[----:B------:R-:W-:-:S04]  /*2550*/  VIMNMX R8, PT, PT, R8, R3, PT ;  /* 0x0000000308087248 */ /* 0x000fc80003fe0100 */
[C---:B------:R-:W-:Y:S01]  /*2560*/  ISETP.GE.AND P0, PT, R8.reuse, R6, PT ;  /* 0x000000060800720c */ /* 0x040fe20003f06270 */
[----:B------:R-:W-:Y:S01]  /*2570*/  IMAD.IADD R6, R8, 0x1, -R6 ;  /* 0x0000000108067824 */ /* 0x000fe200078e0a06 */
[----:B------:R-:W-:-:S04]  /*2580*/  VIMNMX R4, PT, PT, R7, R8, PT ;  /* 0x0000000807047248 */ /* 0x000fc80003fe0100 */
[----:B------:R-:W-:-:S04]  /*2590*/  SEL R33, R6, RZ, P0 ;  /* 0x000000ff06217207 */ /* 0x000fc80000000000 */
[----:B------:R-:W-:-:S13]  /*25a0*/  ISETP.GE.AND P0, PT, R33, R4, PT ;  /* 0x000000042100720c */ /* 0x000fda0003f06270 */
[----:B-1----:R-:W-:Y:S05]  /*25b0*/  @P0 BRA `(.L_x_291) ;  /* 0x00000000003c0947 */ /* 0x002fea0003800000 */
[----:B------:R-:W-:-:S07]  /*25c0*/  IMAD.IADD R11, R7, 0x1, R8 ;  /* 0x00000001070b7824 */ /* 0x000fce00078e0208 */
.L_x_292:
        /* <DEDUP_REMOVED lines=14> */
.L_x_291:
[----:B------:R-:W-:Y:S05]  /*26b0*/  BSYNC.RECONVERGENT B0 ;  /* 0x0000000000007941 */ /* 0x000fea0003800200 */
.L_x_290:
        /* <DEDUP_REMOVED lines=48> */
.L_x_294:
        /* <DEDUP_REMOVED lines=13> */
.L_x_295:
[----:B------:R-:W-:Y:S05]  /*2a90*/  BSYNC.RECONVERGENT B0 ;  /* 0x0000000000007941 */ /* 0x000fea0003800200 */
.L_x_293:
[----:B------:R-:W0:Y:S01]  /*2aa0*/  S2R R33, SR_CgaCtaId ;  /* 0x0000000000217919 */ /* 0x000e220000008800 */
[----:B------:R-:W-:Y:S01]  /*2ab0*/  BAR.SYNC.DEFER_BLOCKING 0x0 ;  /* 0x0000000000007b1d */ /* 0x000fe20000010000 */
[----:B------:R-:W-:Y:S01]  /*2ac0*/  ISETP.GE.AND P1, PT, R8, R3, PT ;  /* 0x000000030800720c */ /* 0x000fe20003f26270 */
[----:B------:R-:W-:Y:S01]  /*2ad0*/  IMAD.SHL.U32 R2, R2, 0x200, RZ ;  /* 0x0000020002027824 */ /* 0x000fe200078e00ff */
[----:B------:R-:W-:Y:S02]  /*2ae0*/  PLOP3.LUT P0, PT, PT, PT, PT, 0x8, 0x80 ;  /* 0x000000000080781c */ /* 0x000fe40003f0e170 */
[----:B------:R-:W-:-:S09]  /*2af0*/  MOV R8, 0x400 ;  /* 0x0000040000087802 */ /* 0x000fd20000000f00 */
[----:B---3--:R-:W-:-:S04]  /*2b00*/  @!P1 ISETP.GE.AND P2, PT, R9, R6, PT ;  /* 0x000000060900920c */ /* 0x008fc80003f46270 */
[----:B------:R-:W-:Y:S01]  /*2b10*/  @!P1 ISETP.GE.OR P0, PT, R10, R7, !P2 ;  /* 0x000000070a00920c */ /* 0x000fe20005706670 */
[----:B------:R-:W-:-:S03]  /*2b20*/  IMAD.SHL.U32 R7, R0, 0x2, RZ ;  /* 0x0000000200077824 */ /* 0x000fc600078e00ff */
[----:B----4-:R-:W-:Y:S02]  /*2b30*/  SEL R14, R14, R18, P0 ;  /* 0x000000120e0e7207 */ /* 0x010fe40000000000 */
[----:B------:R-:W-:Y:S02]  /*2b40*/  SEL R15, R15, R19, P0 ;  /* 0x000000130f0f7207 */ /* 0x000fe40000000000 */
        /* <DEDUP_REMOVED lines=21> */
[----:B------:R-:W-:-:S02]  /*2ca0*/  PRMT R12, R11, 0x3340, R12 ;  /* 0x000033400b0c7816 */ /* 0x000fc4000000000c */
[----:B------:R-:W-:Y:S02]  /*2cb0*/  PRMT R17, R24, 0x3340, R25 ;  /* 0x0000334018117816 */ /* 0x000fe40000000019 */
[----:B------:R-:W-:Y:S02]  /*2cc0*/  PRMT R26, R26, 0x3340, R9 ;  /* 0x000033401a1a7816 */ /* 0x000fe40000000009 */
[----:B------:R-:W-:Y:S02]  /*2cd0*/  PRMT R23, R12, 0x5410, R23 ;  /* 0x000054100c177816 */ /* 0x000fe40000000017 */
[----:B------:R-:W-:Y:S01]  /*2ce0*/  PRMT R17, R26, 0x5410, R17 ;  /* 0x000054101a117816 */ /* 0x000fe20000000011 */
[----:B0-----:R-:W-:Y:S01]  /*2cf0*/  IMAD R13, R10, 0x2, R7 ;  /* 0x000000020a0d7824 */ /* 0x001fe200078e0207 */
[----:B------:R-:W-:-:S03]  /*2d00*/  LOP3.LUT R0, R0, 0x1f, RZ, 0xc0, !PT ;  /* 0x0000001f00007812 */ /* 0x000fc600078ec0ff */
[C---:B------:R-:W-:Y:S02]  /*2d10*/  IMAD R11, R13.reuse, 0x18, R8 ;  /* 0x000000180d0b7824 */ /* 0x040fe400078e0208 */
[----:B------:R-:W-:Y:S02]  /*2d20*/  IMAD.IADD R13, R13, 0x1, -R10 ;  /* 0x000000010d0d7824 */ /* 0x000fe400078e0a0a */
[----:B------:R-:W-:Y:S01]  /*2d30*/  IMAD.IADD R25, R7, 0x1, R0 ;  /* 0x0000000107197824 */ /* 0x000fe200078e0200 */
[----:B------:R-:W-:Y:S01]  /*2d40*/  STS.64 [R11], R20 ;  /* 0x000000140b007388 */ /* 0x000fe20000000a00 */
[----:B------:R-:W-:-:S03]  /*2d50*/  IMAD R24, R13, 0x18, R8 ;  /* 0x000000180d187824 */ /* 0x000fc600078e0208 */
[----:B------:R-:W-:Y:S04]  /*2d60*/  STS.64 [R11+0x10], R22 ;  /* 0x000010160b007388 */ /* 0x000fe80000000a00 */
[----:B------:R-:W-:Y:S04]  /*2d70*/  STS.64 [R11+0x18], R14 ;  /* 0x0000180e0b007388 */ /* 0x000fe80000000a00 */
[----:B------:R0:W-:Y:S04]  /*2d80*/  STS.64 [R11+0x28], R16 ;  /* 0x000028100b007388 */ /* 0x0001e80000000a00 */
[----:B------:R-:W-:Y:S04]  /*2d90*/  STS [R11+0x8], R4 ;  /* 0x000008040b007388 */ /* 0x000fe80000000800 */
[----:B------:R-:W-:Y:S04]  /*2da0*/  STS.U8 [R11+0xc], R5 ;  /* 0x00000c050b007388 */ /* 0x000fe80000000000 */
[----:B------:R1:W-:Y:S01]  /*2db0*/  STS [R11+0x20], R6 ;  /* 0x000020060b007388 */ /* 0x0003e20000000800 */
[----:B0-----:R-:W1:Y:S03]  /*2dc0*/  LDC.64 R16, c[0x0][0x3a0] ;  /* 0x0000e800ff107b82 */ /* 0x001e660000000a00 */
[----:B------:R-:W-:Y:S01]  /*2dd0*/  STS.U8 [R11+0x24], R31 ;  /* 0x0000241f0b007388 */ /* 0x000fe20000000000 */
        /* <DEDUP_REMOVED lines=11> */
[----:B------:R-:W-:-:S05]  /*2e90*/  IADD3 R7, P0, PT, R2, R25, RZ ;  /* 0x0000001902077210 */ /* 0x000fca0007f1e0ff */
[----:B------:R-:W-:Y:S02]  /*2ea0*/  IMAD.X R0, RZ, RZ, RZ, P0 ;  /* 0x000000ffff007224 */ /* 0x000fe400000e06ff */
[----:B-1----:R-:W-:-:S04]  /*2eb0*/  IMAD.WIDE.U32 R6, R7, 0x18, R16 ;  /* 0x0000001807067825 */ /* 0x002fc800078e0010 */
[----:B------:R-:W-:Y:S02]  /*2ec0*/  IMAD R17, R0, 0x18, RZ ;  /* 0x0000001800117824 */ /* 0x000fe400078e02ff */
[----:B------:R-:W-:Y:S02]  /*2ed0*/  IMAD.MOV.U32 R2, RZ, RZ, R6 ;  /* 0x000000ffff027224 */ /* 0x000fe400078e0006 */
[----:B0-----:R-:W-:Y:S01]  /*2ee0*/  IMAD.IADD R3, R7, 0x1, R17 ;  /* 0x0000000107037824 */ /* 0x001fe200078e0211 */
        /* <DEDUP_REMOVED lines=16> */
.L_x_296:
[----:B------:R-:W0:Y:S01]  /*2ff0*/  S2R R10, SR_LANEID ;  /* 0x00000000000a7919 */ /* 0x000e220000000000 */
[----:B------:R-:W-:Y:S02]  /*3000*/  LOP3.LUT R23, R23, 0xffff, RZ, 0xc0, !PT ;  /* 0x0000ffff17177812 */ /* 0x000fe400078ec0ff */
[----:B------:R-:W-:Y:S02]  /*3010*/  LOP3.LUT R18, R13, 0xffff, RZ, 0xc0, !PT ;  /* 0x0000ffff0d127812 */ /* 0x000fe400078ec0ff */
[----:B------:R-:W-:Y:S02]  /*3020*/  LOP3.LUT R7, R7, 0x7c0, RZ, 0xc0, !PT ;  /* 0x000007c007077812 */ /* 0x000fe400078ec0ff */
[----:B------:R-:W-:Y:S02]  /*3030*/  LOP3.LUT R12, R12, 0xffff, RZ, 0xc0, !PT ;  /* 0x0000ffff0c0c7812 */ /* 0x000fe400078ec0ff */
[----:B------:R-:W-:Y:S02]  /*3040*/  LOP3.LUT R11, R11, 0xffff, RZ, 0xc0, !PT ;  /* 0x0000ffff0b0b7812 */ /* 0x000fe400078ec0ff */
[----:B------:R-:W-:-:S02]  /*3050*/  PRMT R23, R18, 0x3340, R23 ;  /* 0x0000334012177816 */ /* 0x000fc40000000017 */
[----:B------:R-:W-:Y:S02]  /*3060*/  LOP3.LUT R25, R25, 0xffff, RZ, 0xc0, !PT ;  /* 0x0000ffff19197812 */ /* 0x000fe400078ec0ff */
[----:B------:R-:W-:Y:S02]  /*3070*/  LOP3.LUT R18, R27, 0xffff, RZ, 0xc0, !PT ;  /* 0x0000ffff1b127812 */ /* 0x000fe400078ec0ff */
[----:B------:R-:W-:Y:S02]  /*3080*/  LOP3.LUT R17, R17, 0xffff, RZ, 0xc0, !PT ;  /* 0x0000ffff11117812 */ /* 0x000fe400078ec0ff */
[----:B------:R-:W-:Y:S02]  /*3090*/  LOP3.LUT R24, R29, 0xffff, RZ, 0xc0, !PT ;  /* 0x0000ffff1d187812 */ /* 0x000fe400078ec0ff */
[----:B------:R-:W-:Y:S02]  /*30a0*/  PRMT R12, R11, 0x3340, R12 ;  /* 0x000033400b0c7816 */ /* 0x000fe4000000000c */
[----:B------:R-:W-:-:S02]  /*30b0*/  ISETP.NE.AND P0, PT, R0, RZ, PT ;  /* 0x000000ff0000720c */ /* 0x000fc40003f05270 */
[----:B------:R-:W-:Y:S02]  /*30c0*/  PRMT R18, R18, 0x3340, R25 ;  /* 0x0000334012127816 */ /* 0x000fe40000000019 */
[----:B------:R-:W-:Y:S02]  /*30d0*/  PRMT R11, R24, 0x3340, R17 ;  /* 0x00003340180b7816 */ /* 0x000fe40000000011 */
[----:B------:R-:W-:Y:S01]  /*30e0*/  PRMT R23, R12, 0x5410, R23 ;  /* 0x000054100c177816 */ /* 0x000fe20000000017 */
[----:B------:R-:W-:Y:S01]  /*30f0*/  IMAD.MOV.U32 R12, RZ, RZ, R16 ;  /* 0x000000ffff0c7224 */ /* 0x000fe200078e0010 */
        /* <DEDUP_REMOVED lines=29> */
[----:B------:R-:W-:Y:S02]  /*32d0*/  IMAD.X R0, RZ, RZ, RZ, P0 ;  /* 0x000000ffff007224 */ /* 0x000fe400000e06ff */
        /* <DEDUP_REMOVED lines=19> */
.L_x_297:
        /* <DEDUP_REMOVED lines=15> */
.L_x_410:


//--------------------- .text._ZN3cub18CUB_300001_SM_10006detail10merge_sort30DeviceMergeSortPartitionKernelIN6thrust24THRUST_300001_SM_1000_NS6detail15normal_iteratorINS5_10device_ptrI9SortTupleEEEEjN4cuda3std3__44lessIS9_EES9_EEvbT_PT2_T0_SK_PSK_T1_SK_i --------------------------
	.section	.text._ZN3cub18CUB_300001_SM_10006detail10merge_sort30DeviceMergeSortPartitionKernelIN6thrust24THRUST_300001_SM_1000_NS6detail15normal_iteratorINS5_10device_ptrI9SortTupleEEEEjN4cuda3std3__44lessIS9_EES9_EEvbT_PT2_T0_SK_PSK_T1_SK_i,"ax",@progbits
	.align	128
        .global         _ZN3cub18CUB_300001_SM_10006detail10merge_sort30DeviceMergeSortPartitionKernelIN6thrust24THRUST_300001_SM_1000_NS6detail15normal_iteratorINS5_10device_ptrI9SortTupleEEEEjN4cuda3std3__44lessIS9_EES9_EEvbT_PT2_T0_SK_PSK_T1_SK_i
        .type           _ZN3cub18CUB_300001_SM_10006detail10merge_sort30DeviceMergeSortPartitionKernelIN6thrust24THRUST_300001_SM_1000_NS6detail15normal_iteratorINS5_10device_ptrI9SortTupleEEEEjN4cuda3std3__44lessIS9_EES9_EEvbT_PT2_T0_SK_PSK_T1_SK_i,@function
        .size           _ZN3cub18CUB_300001_SM_10006detail10merge_sort30DeviceMergeSortPartitionKernelIN6thrust24THRUST_300001_SM_1000_NS6detail15normal_iteratorINS5_10device_ptrI9SortTupleEEEEjN4cuda3std3__44lessIS9_EES9_EEvbT_PT2_T0_SK_PSK_T1_SK_i,(.L_x_411 - _ZN3cub18CUB_300001_SM_10006detail10merge_sort30DeviceMergeSortPartitionKernelIN6thrust24THRUST_300001_SM_1000_NS6detail15normal_iteratorINS5_10device_ptrI9SortTupleEEEEjN4cuda3std3__44lessIS9_EES9_EEvbT_PT2_T0_SK_PSK_T1_SK_i)
        .other          _ZN3cub18CUB_300001_SM_10006detail10merge_sort30DeviceMergeSortPartitionKernelIN6thrust24THRUST_300001_SM_1000_NS6detail15normal_iteratorINS5_10device_ptrI9SortTupleEEEEjN4cuda3std3__44lessIS9_EES9_EEvbT_PT2_T0_SK_PSK_T1_SK_i,@"STO_CUDA_ENTRY STV_DEFAULT"
_ZN3cub18CUB_300001_SM_10006detail10merge_sort30DeviceMergeSortPartitionKernelIN6thrust24THRUST_300001_SM_1000_NS6detail15normal_iteratorINS5_10device_ptrI9SortTupleEEEEjN4cuda3std3__44lessIS9_EES9_EEvbT_PT2_T0_SK_PSK_T1_SK_i:
.text._ZN3cub18CUB_300001_SM_10006detail10merge_sort30DeviceMergeSortPartitionKernelIN6thrust24THRUST_300001_SM_1000_NS6detail15normal_iteratorINS5_10device_ptrI9SortTupleEEEEjN4cuda3std3__44lessIS9_EES9_EEvbT_PT2_T0_SK_PSK_T1_SK_i:
[----:B------:R-:W-:Y:S01]  /*0000*/  LDC R1, c[0x0][0x37c] ;  /* 0x0000df00ff017b82 */ /* 0x000fe20000000800 */
[----:B------:R-:W0:Y:S01]  /*0010*/  S2R R0, SR_CTAID.X ;  /* 0x0000000000007919 */ /* 0x000e220000002500 */
[----:B------:R-:W0:Y:S01]  /*0020*/  LDCU UR4, c[0x0][0x360] ;  /* 0x00006c00ff0477ac */ /* 0x000e220008000800 */
[----:B------:R-:W0:Y:S01]  /*0030*/  S2R R3, SR_TID.X ;  /* 0x0000000000037919 */ /* 0x000e220000002100 */
[----:B------:R-:W1:Y:S01]  /*0040*/  LDCU UR6, c[0x0][0x39c] ;  /* 0x00007380ff0677ac */ /* 0x000e620008000800 */
[----:B0-----:R-:W-:-:S05]  /*0050*/  IMAD R0, R0, UR4, R3 ;  /* 0x0000000400007c24 */ /* 0x001fca000f8e0203 */
[----:B-1----:R-:W-:-:S13]  /*0060*/  ISETP.GE.U32.AND P0, PT, R0, UR6, PT ;  /* 0x0000000600007c0c */ /* 0x002fda000bf06070 */
[----:B------:R-:W-:Y:S05]  /*0070*/  @P0 EXIT ;  /* 0x000000000000094d */ /* 0x000fea0003800000 */
[----:B------:R-:W0:Y:S01]  /*0080*/  LDCU UR5, c[0x0][0x3ac] ;  /* 0x00007580ff0577ac */ /* 0x000e220008000800 */
[----:B------:R-:W-:Y:S01]  /*0090*/  VIADD R2, R0, 0x1 ;  /* 0x0000000100027836 */ /* 0x000fe20000000000 */
[----:B------:R-:W-:Y:S01]  /*00a0*/  ACQBULK ;  /* 0x000000000000782e */ /* 0x000fe20000000000 */
[----:B------:R-:W1:Y:S03]  /*00b0*/  LDCU UR7, c[0x0][0x3b0] ;  /* 0x00007600ff0777ac */ /* 0x000e660008000800 */
[----:B------:R-:W-:Y:S01]  /*00c0*/  ISETP.NE.AND P0, PT, R2, UR6, PT ;  /* 0x0000000602007c0c */ /* 0x000fe2000bf05270 */
[----:B------:R-:W2:Y:S01]  /*00d0*/  LDCU UR10, c[0x0][0x398] ;  /* 0x00007300ff0a77ac */ /* 0x000ea20008000800 */
[----:B------:R-:W3:Y:S01]  /*00e0*/  LDCU.64 UR8, c[0x0][0x358] ;  /* 0x00006b00ff0877ac */ /* 0x000ee20008000a00 */
[----:B0-----:R-:W-:-:S10]  /*00f0*/  UIADD3 UR4, UPT, UPT, -UR5, URZ, URZ ;  /* 0x000000ff05047290 */ /* 0x001fd4000fffe1ff */
[----:B------:R-:W0:Y:S01]  /*0100*/  @!P0 LDC.64 R4, c[0x0][0x3a0] ;  /* 0x0000e800ff048b82 */ /* 0x000e220000000a00 */
[----:B------:R-:W-:Y:S01]  /*0110*/  LOP3.LUT R2, R0, UR4, RZ, 0xc0, !PT ;  /* 0x0000000400027c12 */ /* 0x000fe2000f8ec0ff */
[----:B------:R-:W-:-:S04]  /*0120*/  USHF.R.U32.HI UR4, URZ, 0x1, UR5 ;  /* 0x00000001ff047899 */ /* 0x000fc80008011605 */
[----:B-1----:R-:W-:Y:S01]  /*0130*/  IMAD R3, R2, UR7, RZ ;  /* 0x0000000702037c24 */ /* 0x002fe2000f8e02ff */
[----:B------:R-:W-:-:S04]  /*0140*/  UIMAD UR4, UR4, UR7, URZ ;  /* 0x00000007040472a4 */ /* 0x000fc8000f8e02ff */
[----:B------:R-:W-:-:S04]  /*0150*/  LOP3.LUT R2, RZ, R3, RZ, 0x33, !PT ;  /* 0x00000003ff027212 */ /* 0x000fc800078e33ff */
[----:B------:R-:W-:-:S04]  /*0160*/  VIMNMX.U32 R2, PT, PT, R2, UR4, PT ;  /* 0x0000000402027c48 */ /* 0x000fc8000bfe0000 */
[----:B--2---:R-:W-:Y:S01]  /*0170*/  VIADDMNMX.U32 R2, R2, R3, UR10, PT ;  /* 0x0000000a02027e46 */ /* 0x004fe2000b800003 */
[----:B0-----:R-:W-:Y:S01]  /*0180*/  @!P0 IMAD.WIDE.U32 R4, R0, 0x4, R4 ;  /* 0x0000000400048825 */ /* 0x001fe200078e0004 */
[----:B------:R-:W-:Y:S02]  /*0190*/  VIMNMX.U32 R3, PT, PT, R3, UR10, PT ;  /* 0x0000000a03037c48 */ /* 0x000fe4000bfe0000 */
[----:B------:R-:W-:Y:S02]  /*01a0*/  LOP3.LUT R6, RZ, R2, RZ, 0x33, !PT ;  /* 0x00000002ff067212 */ /* 0x000fe400078e33ff */
[----:B---3--:R0:W-:Y:S02]  /*01b0*/  @!P0 STG.E desc[UR8][R4.64], R2 ;  /* 0x0000000204008986 */ /* 0x0081e4000c101908 */
[----:B------:R-:W-:-:S04]  /*01c0*/  VIMNMX.U32 R7, PT, PT, R6, UR4, PT ;  /* 0x0000000406077c48 */ /* 0x000fc8000bfe0000 */
[----:B------:R-:W-:Y:S01]  /*01d0*/  VIADDMNMX.U32 R7, R7, R2, UR10, PT ;  /* 0x0000000a07077e46 */ /* 0x000fe2000b800002 */
[----:B------:R-:W-:Y:S06]  /*01e0*/  @!P0 EXIT ;  /* 0x000000000000894d */ /* 0x000fec0003800000 */
[----:B------:R-:W1:Y:S01]  /*01f0*/  LDCU.U8 UR6, c[0x0][0x380] ;  /* 0x00007000ff0677ac */ /* 0x000e620008000000 */
[----:B------:R-:W-:Y:S01]  /*0200*/  BSSY.RECONVERGENT B0, `(.L_x_298) ;  /* 0x0000044000007945 */ /* 0x000fe20003800200 */
[----:B------:R-:W-:-:S06]  /*0210*/  UIADD3 UR4, UPT, UPT, UR5, -0x1, URZ ;  /* 0xffffffff05047890 */ /* 0x000fcc000fffe0ff */
[----:B0-----:R-:W-:-:S05]  /*0220*/  LOP3.LUT R4, R0, UR4, RZ, 0xc0, !PT ;  /* 0x0000000400047c12 */ /* 0x001fca000f8ec0ff */
[----:B------:R-:W-:Y:S01]  /*0230*/  IMAD R4, R4, UR7, RZ ;  /* 0x0000000704047c24 */ /* 0x000fe2000f8e02ff */
[----:B-1----:R-:W-:-:S04]  /*0240*/  UPRMT UR6, UR6, 0x8880, URZ ;  /* 0x0000888006067896 */ /* 0x002fc800080000ff */
[----:B------:R-:W-:-:S03]  /*0250*/  VIADDMNMX.U32 R4, R7, -R3, R4, PT ;  /* 0x8000000307047246 */ /* 0x000fc60003800004 */
[----:B------:R-:W-:Y:S02]  /*0260*/  UMOV UR4, UR6 ;  /* 0x0000000600047c82 */ /* 0x000fe40008000000 */
[----:B------:R-:W-:-:S09]  /*0270*/  UISETP.NE.AND UP0, UPT, UR4, URZ, UPT ;  /* 0x000000ff0400728c */ /* 0x000fd2000bf05270 */
[----:B------:R-:W-:Y:S05]  /*0280*/  BRA.U !UP0, `(.L_x_299) ;  /* 0x00000001087c7547 */ /* 0x000fea000b800000 */
[----:B------:R-:W-:Y:S01]  /*0290*/  IMAD.IADD R7, R7, 0x1, -R2 ;  /* 0x0000000107077824 */ /* 0x000fe200078e0a02 */
[----:B------:R-:W-:Y:S01]  /*02a0*/  VIADDMNMX.U32 R5, R2, -R3, R4, PT ;  /* 0x8000000302057246 */ /* 0x000fe20003800004 */
[----:B------:R-:W-:Y:S03]  /*02b0*/  BSSY.RECONVERGENT B1, `(.L_x_300) ;  /* 0x000001b000017945 */ /* 0x000fe60003800200 */
[----:B------:R-:W-:-:S05]  /*02c0*/  VIMNMX.U32 R6, PT, PT, R4, R7, !PT ;  /* 0x0000000704067248 */ /* 0x000fca0007fe0000 */
[----:B------:R-:W-:-:S05]  /*02d0*/  IMAD.IADD R6, R6, 0x1, -R7 ;  /* 0x0000000106067824 */ /* 0x000fca00078e0a07 */
[----:B------:R-:W-:-:S13]  /*02e0*/  ISETP.GE.U32.AND P0, PT, R6, R5, PT ;  /* 0x000000050600720c */ /* 0x000fda0003f06070 */
[----:B------:R-:W-:Y:S05]  /*02f0*/  @P0 BRA `(.L_x_301) ;  /* 0x0000000000580947 */ /* 0x000fea0003800000 */
[----:B------:R-:W0:Y:S02]  /*0300*/  LDC.64 R8, c[0x0][0x388] ;  /* 0x0000e200ff087b82 */ /* 0x000e240000000a00 */
.L_x_302:
[----:B------:R-:W-:-:S05]  /*0310*/  IMAD.IADD R7, R5, 0x1, -R6 ;  /* 0x0000000105077824 */ /* 0x000fca00078e0a06 */
[----:B------:R-:W-:-:S04]  /*0320*/  LEA.HI R14, R7, R6, RZ, 0x1f ;  /* 0x00000006070e7211 */ /* 0x000fc800078ff8ff */
[-C--:B------:R-:W-:Y:S02]  /*0330*/  LOP3.LUT R7, RZ, R14.reuse, RZ, 0x33, !PT ;  /* 0x0000000eff077212 */ /* 0x080fe400078e33ff */
[----:B------:R-:W-:-:S03]  /*0340*/  IADD3 R13, P0, PT, R3, R14, RZ ;  /* 0x0000000e030d7210 */ /* 0x000fc60007f1e0ff */
[----:B------:R-:W-:Y:S02]  /*0350*/  IMAD.IADD R7, R4, 0x1, R7 ;  /* 0x0000000104077824 */ /* 0x000fe400078e0207 */
[----:B------:R-:W-:Y:S02]  /*0360*/  IMAD.X R10, RZ, RZ, RZ, P0 ;  /* 0x000000ffff0a7224 */ /* 0x000fe400000e06ff */
[----:B0-----:R-:W-:Y:S01]  /*0370*/  IMAD.WIDE.U32 R12, R13, 0x18, R8 ;  /* 0x000000180d0c7825 */ /* 0x001fe200078e0008 */
[----:B------:R-:W-:-:S03]  /*0380*/  IADD3 R7, P1, PT, R2, R7, RZ ;  /* 0x0000000702077210 */ /* 0x000fc60007f3e0ff */
[----:B------:R-:W-:Y:S02]  /*0390*/  IMAD R17, R10, 0x18, RZ ;  /* 0x000000180a117824 */ /* 0x000fe400078e02ff */
[----:B------:R-:W-:Y:S02]  /*03a0*/  IMAD.X R15, RZ, RZ, RZ, P1 ;  /* 0x000000ffff0f7224 */ /* 0x000fe400008e06ff */
[----:B------:R-:W-:-:S04]  /*03b0*/  IMAD.WIDE.U32 R10, R7, 0x18, R8 ;  /* 0x00000018070a7825 */ /* 0x000fc800078e0008 */
[----:B------:R-:W-:Y:S02]  /*03c0*/  IMAD R15, R15, 0x18, RZ ;  /* 0x000000180f0f7824 */ /* 0x000fe400078e02ff */
[----:B------:R-:W-:Y:S02]  /*03d0*/  IMAD.IADD R13, R13, 0x1, R17 ;  /* 0x000000010d0d7824 */ /* 0x000fe400078e0211 */
[----:B------:R-:W-:-:S03]  /*03e0*/  IMAD.IADD R11, R11, 0x1, R15 ;  /* 0x000000010b0b7824 */ /* 0x000fc600078e020f */
[----:B------:R-:W2:Y:S04]  /*03f0*/  LDG.E R12, desc[UR8][R12.64+0x8] ;  /* 0x000008080c0c7981 */ /* 0x000ea8000c1e1900 */
[----:B------:R-:W2:Y:S02]  /*0400*/  LDG.E R11, desc[UR8][R10.64+0x8] ;  /* 0x000008080a0b7981 */ /* 0x000ea4000c1e1900 */
[----:B--2---:R-:W-:-:S04]  /*0410*/  ISETP.GE.AND P0, PT, R11, R12, PT ;  /* 0x0000000c0b00720c */ /* 0x004fc80003f06270 */
[----:B------:R-:W-:-:S09]  /*0420*/  SEL R5, R14, R5, !P0 ;  /* 0x000000050e057207 */ /* 0x000fd20004000000 */
[----:B------:R-:W-:-:S05]  /*0430*/  @P0 VIADD R6, R14, 0x1 ;  /* 0x000000010e060836 */ /* 0x000fca0000000000 */
[----:B------:R-:W-:-:S13]  /*0440*/  ISETP.GE.U32.AND P0, PT, R6, R5, PT ;  /* 0x000000050600720c */ /* 0x000fda0003f06070 */
[----:B------:R-:W-:Y:S05]  /*0450*/  @!P0 BRA `(.L_x_302) ;  /* 0xfffffffc00ac8947 */ /* 0x000fea000383ffff */
.L_x_301:
[----:B------:R-:W-:Y:S05]  /*0460*/  BSYNC.RECONVERGENT B1 ;  /* 0x0000000000017941 */ /* 0x000fea0003800200 */
.L_x_300:
[----:B------:R-:W-:Y:S05]  /*0470*/  BRA `(.L_x_303) ;  /* 0x0000000000707947 */ /* 0x000fea0003800000 */
.L_x_299:
[C---:B------:R-:W-:Y:S02]  /*0480*/  IADD3 R7, PT, PT, -R2.reuse, R7, RZ ;  /* 0x0000000702077210 */ /* 0x040fe40007ffe1ff */
[----:B------:R-:W-:Y:S02]  /*0490*/  VIADDMNMX.U32 R5, R2, -R3, R4, PT ;  /* 0x8000000302057246 */ /* 0x000fe40003800004 */
[----:B------:R-:W-:-:S05]  /*04a0*/  VIMNMX.U32 R6, PT, PT, R4, R7, !PT ;  /* 0x0000000704067248 */ /* 0x000fca0007fe0000 */
[----:B------:R-:W-:-:S05]  /*04b0*/  IMAD.IADD R6, R6, 0x1, -R7 ;  /* 0x0000000106067824 */ /* 0x000fca00078e0a07 */
[----:B------:R-:W-:-:S13]  /*04c0*/  ISETP.GE.U32.AND P0, PT, R6, R5, PT ;  /* 0x000000050600720c */ /* 0x000fda0003f06070 */
[----:B------:R-:W-:Y:S05]  /*04d0*/  @P0 BRA `(.L_x_303) ;  /* 0x0000000000580947 */ /* 0x000fea0003800000 */
[----:B------:R-:W0:Y:S02]  /*04e0*/  LDC.64 R8, c[0x0][0x390] ;  /* 0x0000e400ff087b82 */ /* 0x000e240000000a00 */
.L_x_304:
        /* <DEDUP_REMOVED lines=10> */
[----:B------:R-:W-:Y:S01]  /*0590*/  IMAD.WIDE.U32 R10, R7, 0x18, R8 ;  /* 0x00000018070a7825 */ /* 0x000fe200078e0008 */
[----:B------:R-:W-:-:S03]  /*05a0*/  IADD3 R13, PT, PT, R13, R17, RZ ;  /* 0x000000110d0d7210 */ /* 0x000fc60007ffe0ff */
[----:B------:R-:W-:Y:S02]  /*05b0*/  IMAD R15, R15, 0x18, RZ ;  /* 0x000000180f0f7824 */ /* 0x000fe400078e02ff */
[----:B------:R-:W2:Y:S02]  /*05c0*/  LDG.E R12, desc[UR8][R12.64+0x8] ;  /* 0x000008080c0c7981 */ /* 0x000ea4000c1e1900 */
[----:B------:R-:W-:-:S06]  /*05d0*/  IMAD.IADD R11, R11, 0x1, R15 ;  /* 0x000000010b0b7824 */ /* 0x000fcc00078e020f */
[----:B------:R-:W2:Y:S02]  /*05e0*/  LDG.E R11, desc[UR8][R10.64+0x8] ;  /* 0x000008080a0b7981 */ /* 0x000ea4000c1e1900 */
[----:B--2---:R-:W-:-:S04]  /*05f0*/  ISETP.GE.AND P0, PT, R11, R12, PT ;  /* 0x0000000c0b00720c */ /* 0x004fc80003f06270 */
[----:B------:R-:W-:-:S09]  /*0600*/  SEL R5, R14, R5, !P0 ;  /* 0x000000050e057207 */ /* 0x000fd20004000000 */
[----:B------:R-:W-:-:S05]  /*0610*/  @P0 VIADD R6, R14, 0x1 ;  /* 0x000000010e060836 */ /* 0x000fca0000000000 */
[----:B------:R-:W-:-:S13]  /*0620*/  ISETP.GE.U32.AND P0, PT, R6, R5, PT ;  /* 0x000000050600720c */ /* 0x000fda0003f06070 */
[----:B------:R-:W-:Y:S05]  /*0630*/  @!P0 BRA `(.L_x_304) ;  /* 0xfffffffc00ac8947 */ /* 0x000fea000383ffff */
.L_x_303:
[----:B------:R-:W-:Y:S05]  /*0640*/  BSYNC.RECONVERGENT B0 ;  /* 0x0000000000007941 */ /* 0x000fea0003800200 */
.L_x_298:
[----:B------:R-:W0:Y:S01]  /*0650*/  LDC.64 R4, c[0x0][0x3a0] ;  /* 0x0000e800ff047b82 */ /* 0x000e220000000a00 */
[----:B------:R-:W-:Y:S02]  /*0660*/  IMAD.IADD R3, R3, 0x1, R6 ;  /* 0x0000000103037824 */ /* 0x000fe400078e0206 */
[----:B0-----:R-:W-:-:S05]  /*0670*/  IMAD.WIDE.U32 R4, R0, 0x4, R4 ;  /* 0x0000000400047825 */ /* 0x001fca00078e0004 */
[----:B------:R-:W-:Y:S01]  /*0680*/  STG.E desc[UR8][R4.64], R3 ;  /* 0x0000000304007986 */ /* 0x000fe2000c101908 */
[----:B------:R-:W-:Y:S05]  /*0690*/  EXIT ;  /* 0x000000000000794d */ /* 0x000fea0003800000 */
.L_x_305:
        /* <DEDUP_REMOVED lines=14> */
.L_x_411:


//--------------------- .text._ZN3cub18CUB_300001_SM_10006detail10merge_sort30DeviceMergeSortBlockSortKernelINS2_10policy_hubIN6thrust24THRUST_300001_SM_1000_NS6detail15normal_iteratorINS6_10device_ptrI9SortTupleEEEEE9Policy600ESC_PNS0_8NullTypeESC_SG_jN4cuda3std3__44lessISA_EESA_SF_EEvbT0_T1_T2_T3_T4_PT6_PT7_T5_NS1_7vsmem_tE --------------------------
	.section	.text._ZN3cub18CUB_300001_SM_10006detail10merge_sort30DeviceMergeSortBlockSortKernelINS2_10policy_hubIN6thrust24THRUST_300001_SM_1000_NS6detail15normal_iteratorINS6_10device_ptrI9SortTupleEEEEE9Policy600ESC_PNS0_8NullTypeESC_SG_jN4cuda3std3__44lessISA_EESA_SF_EEvbT0_T1_T2_T3_T4_PT6_PT7_T5_NS1_7vsmem_tE,"ax",@progbits
	.align	128
        .global         _ZN3cub18CUB_300001_SM_10006detail10merge_sort30DeviceMergeSortBlockSortKernelINS2_10policy_hubIN6thrust24THRUST_300001_SM_1000_NS6detail15normal_iteratorINS6_10device_ptrI9SortTupleEEEEE9Policy600ESC_PNS0_8NullTypeESC_SG_jN4cuda3std3__44lessISA_EESA_SF_EEvbT0_T1_T2_T3_T4_PT6_PT7_T5_NS1_7vsmem_tE
        .type           _ZN3cub18CUB_300001_SM_10006detail10merge_sort30DeviceMergeSortBlockSortKernelINS2_10policy_hubIN6thrust24THRUST_300001_SM_1000_NS6detail15normal_iteratorINS6_10device_ptrI9SortTupleEEEEE9Policy600ESC_PNS0_8NullTypeESC_SG_jN4cuda3std3__44lessISA_EESA_SF_EEvbT0_T1_T2_T3_T4_PT6_PT7_T5_NS1_7vsmem_tE,@function
        .size           _ZN3cub18CUB_300001_SM_10006detail10merge_sort30DeviceMergeSortBlockSortKernelINS2_10policy_hubIN6thrust24THRUST_300001_SM_1000_NS6detail15normal_iteratorINS6_10device_ptrI9SortTupleEEEEE9Policy600ESC_PNS0_8NullTypeESC_SG_jN4cuda3std3__44lessISA_EESA_SF_EEvbT0_T1_T2_T3_T4_PT6_PT7_T5_NS1_7vsmem_tE,(.L_x_412 - _ZN3cub18CUB_300001_SM_10006detail10merge_sort30DeviceMergeSortBlockSortKernelINS2_10policy_hubIN6thrust24THRUST_300001_SM_1000_NS6detail15normal_iteratorINS6_10device_ptrI9SortTupleEEEEE9Policy600ESC_PNS0_8NullTypeESC_SG_jN4cuda3std3__44lessISA_EESA_SF_EEvbT0_T1_T2_T3_T4_PT6_PT7_T5_NS1_7vsmem_tE)
        .other          _ZN3cub18CUB_300001_SM_10006detail10merge_sort30DeviceMergeSortBlockSortKernelINS2_10policy_hubIN6thrust24THRUST_300001_SM_1000_NS6detail15normal_iteratorINS6_10device_ptrI9SortTupleEEEEE9Policy600ESC_PNS0_8NullTypeESC_SG_jN4cuda3std3__44lessISA_EESA_SF_EEvbT0_T1_T2_T3_T4_PT6_PT7_T5_NS1_7vsmem_tE,@"STO_CUDA_ENTRY STV_DEFAULT"
_ZN3cub18CUB_300001_SM_10006detail10merge_sort30DeviceMergeSortBlockSortKernelINS2_10policy_hubIN6thrust24THRUST_300001_SM_1000_NS6detail15normal_iteratorINS6_10device_ptrI9SortTupleEEEEE9Policy600ESC_PNS0_8NullTypeESC_SG_jN4cuda3std3__44lessISA_EESA_SF_EEvbT0_T1_T2_T3_T4_PT6_PT7_T5_NS1_7vsmem_tE:
.text._ZN3cub18CUB_300001_SM_10006detail10merge_sort30DeviceMergeSortBlockSortKernelINS2_10policy_hubIN6thrust24THRUST_300001_SM_1000_NS6detail15normal_iteratorINS6_10device_ptrI9SortTupleEEEEE9Policy600ESC_PNS0_8NullTypeESC_SG_jN4cuda3std3__44lessISA_EESA_SF_EEvbT0_T1_T2_T3_T4_PT6_PT7_T5_NS1_7vsmem_tE:
[----:B------:R-:W-:Y:S01]  /*0000*/  LDC R1, c[0x0][0x37c] ;  /* 0x0000df00ff017b82 */ /* 0x000fe20000000800 */
[----:B------:R-:W0:Y:S01]  /*0010*/  S2R R18, SR_CTAID.X ;  /* 0x0000000000127919 */ /* 0x000e220000002500 */
[----:B------:R-:W1:Y:S01]  /*0020*/  LDCU UR4, c[0x0][0x370] ;  /* 0x00006e00ff0477ac */ /* 0x000e620008000800 */
[----:B------:R-:W2:Y:S01]  /*0030*/  LDCU.64 UR8, c[0x0][0x358] ;  /* 0x00006b00ff0877ac */ /* 0x000ea20008000a00 */
[----:B-1----:R-:W-:-:S06]  /*0040*/  UIADD3 UR4, UPT, UPT, UR4, -0x1, URZ ;  /* 0xffffffff04047890 */ /* 0x002fcc000fffe0ff */
[C---:B0-----:R-:W-:Y:S01]  /*0050*/  ISETP.GE.U32.AND P0, PT, R18.reuse, UR4, PT ;  /* 0x0000000412007c0c */ /* 0x041fe2000bf06070 */
[----:B------:R-:W-:-:S12]  /*0060*/  IMAD.SHL.U32 R18, R18, 0x200, RZ ;  /* 0x0000020012127824 */ /* 0x000fd800078e00ff */
[----:B--2---:R-:W-:Y:S05]  /*0070*/  @P0 BRA `(.L_x_306) ;  /* 0x0000001400300947 */ /* 0x004fea0003800000 */
[----:B------:R-:W0:Y:S01]  /*0080*/  S2R R0, SR_TID.X ;  /* 0x0000000000007919 */ /* 0x000e220000002100 */
[----:B------:R-:W1:Y:S01]  /*0090*/  LDC.64 R2, c[0x0][0x388] ;  /* 0x0000e200ff027b82 */ /* 0x000e620000000a00 */
[----:B------:R-:W-:Y:S01]  /*00a0*/  ACQBULK ;  /* 0x000000000000782e */ /* 0x000fe20000000000 */
[----:B0-----:R-:W-:-:S05]  /*00b0*/  IMAD.SHL.U32 R4, R0, 0x2, RZ ;  /* 0x0000000200047824 */ /* 0x001fca00078e00ff */
[----:B------:R-:W-:-:S04]  /*00c0*/  LOP3.LUT R5, R4, 0x7c0, RZ, 0xc0, !PT ;  /* 0x000007c004057812 */ /* 0x000fc800078ec0ff */
[----:B------:R-:W-:-:S04]  /*00d0*/  LOP3.LUT R7, R5, 0x1f, R0, 0xf8, !PT ;  /* 0x0000001f05077812 */ /* 0x000fc800078ef800 */
[----:B------:R-:W-:-:S05]  /*00e0*/  IADD3 R18, P0, PT, R18, R7, RZ ;  /* 0x0000000712127210 */ /* 0x000fca0007f1e0ff */
[----:B------:R-:W-:Y:S02]  /*00f0*/  IMAD.X R17, RZ, RZ, RZ, P0 ;  /* 0x000000ffff117224 */ /* 0x000fe400000e06ff */
        /* <DEDUP_REMOVED lines=27> */
[----:B------:R-:W0:Y:S04]  /*02b0*/  LDS.64 R8, [R12+0x10] ;  /* 0x000010000c087984 */ /* 0x000e280000000a00 */
[----:B------:R-:W1:Y:S04]  /*02c0*/  LDS.128 R4, [R12+0x20] ;  /* 0x000020000c047984 */ /* 0x000e680000000c00 */
[----:B------:R-:W2:Y:S04]  /*02d0*/  LDS.U8 R14, [R12+0xc] ;  /* 0x00000c000c0e7984 */ /* 0x000ea80000000000 */
[----:B------:R-:W3:Y:S04]  /*02e0*/  LDS R29, [R12+0x8] ;  /* 0x000008000c1d7984 */ /* 0x000ee80000000800 */
[----:B------:R-:W-:Y:S04]  /*02f0*/  LDS.64 R2, [R12] ;  /* 0x000000000c027984 */ /* 0x000fe80000000a00 */
[----:B------:R-:W4:Y:S01]  /*0300*/  LDS.64 R10, [R12+0x18] ;  /* 0x000018000c0a7984 */ /* 0x000f220000000a00 */
[----:B0-----:R-:W-:-:S02]  /*0310*/  PRMT R21, R9, 0x7770, RZ ;  /* 0x0000777009157816 */ /* 0x001fc400000000ff */
[C---:B------:R-:W-:Y:S02]  /*0320*/  PRMT R20, R9.reuse, 0x7771, RZ ;  /* 0x0000777109147816 */ /* 0x040fe400000000ff */
[----:B------:R-:W-:Y:S02]  /*0330*/  PRMT R13, R9, 0x7772, RZ ;  /* 0x00007772090d7816 */ /* 0x000fe400000000ff */
[----:B-1----:R-:W-:Y:S02]  /*0340*/  PRMT R5, R5, 0x5410, R5 ;  /* 0x0000541005057816 */ /* 0x002fe40000000005 */
[----:B--2---:R-:W-:Y:S02]  /*0350*/  PRMT R19, R14, 0x7610, R19 ;  /* 0x000076100e137816 */ /* 0x004fe40000000013 */
[C---:B------:R-:W-:Y:S02]  /*0360*/  PRMT R22, R7.reuse, 0x7770, RZ ;  /* 0x0000777007167816 */ /* 0x040fe400000000ff */
[----:B------:R-:W-:-:S02]  /*0370*/  PRMT R24, R7, 0x7771, RZ ;  /* 0x0000777107187816 */ /* 0x000fc400000000ff */
[C---:B------:R-:W-:Y:S02]  /*0380*/  PRMT R25, R7.reuse, 0x7772, RZ ;  /* 0x0000777207197816 */ /* 0x040fe400000000ff */
[----:B------:R-:W-:Y:S02]  /*0390*/  PRMT R26, R7, 0x7773, RZ ;  /* 0x00007773071a7816 */ /* 0x000fe400000000ff */
[----:B------:R-:W-:Y:S01]  /*03a0*/  PRMT R9, R9, 0x7773, RZ ;  /* 0x0000777309097816 */ /* 0x000fe200000000ff */
[----:B------:R-:W-:Y:S01]  /*03b0*/  BAR.SYNC.DEFER_BLOCKING 0x0 ;  /* 0x0000000000007b1d */ /* 0x000fe20000010000 */
[----:B---3--:R-:W-:-:S07]  /*03c0*/  ISETP.GE.AND P0, PT, R4, R29, PT ;  /* 0x0000001d0400720c */ /* 0x008fce0003f06270 */
[----:B------:R-:W-:Y:S01]  /*03d0*/  PREEXIT ;  /* 0x000000000000782d */ /* 0x000fe20000000000 */
[----:B------:R-:W-:Y:S01]  /*03e0*/  PRMT R5, R26, 0x7610, R5 ;  /* 0x000076101a057816 */ /* 0x000fe20000000005 */
[----:B----4-:R-:W-:Y:S01]  /*03f0*/  IMAD.MOV.U32 R15, RZ, RZ, R11 ;  /* 0x000000ffff0f7224 */ /* 0x010fe200078e000b */
[----:B------:R-:W-:Y:S01]  /*0400*/  PRMT R27, R22, 0x7610, R27 ;  /* 0x00007610161b7816 */ /* 0x000fe2000000001b */
[----:B------:R-:W-:Y:S01]  /*0410*/  IMAD.MOV.U32 R14, RZ, RZ, R10 ;  /* 0x000000ffff0e7224 */ /* 0x000fe200078e000a */
[----:B------:R-:W-:Y:S01]  /*0420*/  PRMT R7, R25, 0x7610, R7 ;  /* 0x0000761019077816 */ /* 0x000fe20000000007 */
[----:B------:R-:W-:Y:S01]  /*0430*/  IMAD R23, R0, 0x30, R23 ;  /* 0x0000003000177824 */ /* 0x000fe200078e0217 */
        /* <DEDUP_REMOVED lines=8> */
[----:B------:R-:W-:Y:S01]  /*04c0*/  @!P0 PRMT R27, R21, 0x7610, R27 ;  /* 0x00007610151b8816 */ /* 0x000fe2000000001b */
[----:B------:R-:W-:Y:S01]  /*04d0*/  IMAD.MOV.U32 R10, RZ, RZ, R6 ;  /* 0x000000ffff0a7224 */ /* 0x000fe200078e0006 */
        /* <DEDUP_REMOVED lines=12> */
[----:B------:R-:W-:-:S07]  /*05a0*/  @!P0 PRMT R19, R5, 0x7632, R19 ;  /* 0x0000763205138816 */ /* 0x000fce0000000013 */
.L_x_313:
[----:B------:R-:W-:Y:S01]  /*05b0*/  BAR.SYNC.DEFER_BLOCKING 0x0 ;  /* 0x0000000000007b1d */ /* 0x000fe20000010000 */
[----:B------:R-:W-:Y:S01]  /*05c0*/  IMAD.MOV R25, RZ, RZ, -R22 ;  /* 0x000000ffff197224 */ /* 0x000fe200078e0a16 */
[----:B------:R-:W-:Y:S02]  /*05d0*/  LOP3.LUT R30, R13, 0xffff, RZ, 0xc0, !PT ;  /* 0x0000ffff0d1e7812 */ /* 0x000fe400078ec0ff */
[----:B------:R-:W-:Y:S02]  /*05e0*/  LOP3.LUT R9, R9, 0xffff, RZ, 0xc0, !PT ;  /* 0x0000ffff09097812 */ /* 0x000fe400078ec0ff */
[----:B------:R-:W-:Y:S01]  /*05f0*/  LOP3.LUT R24, R0, R25, RZ, 0xc0, !PT ;  /* 0x0000001900187212 */ /* 0x000fe200078ec0ff */
[----:B------:R-:W-:Y:S01]  /*0600*/  VIADD R25, R22, 0xffffffff ;  /* 0xffffffff16197836 */ /* 0x000fe20000000000 */
[----:B------:R-:W0:Y:S01]  /*0610*/  S2R R6, SR_CgaCtaId ;  /* 0x0000000000067919 */ /* 0x000e220000008800 */
[----:B------:R-:W-:Y:S01]  /*0620*/  LOP3.LUT R20, R20, 0xffff, RZ, 0xc0, !PT ;  /* 0x0000ffff14147812 */ /* 0x000fe200078ec0ff */
[----:B------:R-:W-:Y:S01]  /*0630*/  BSSY.RECONVERGENT B0, `(.L_x_307) ;  /* 0x0000038000007945 */ /* 0x000fe20003800200 */
[----:B------:R-:W-:Y:S01]  /*0640*/  IMAD.SHL.U32 R24, R24, 0x2, RZ ;  /* 0x0000000218187824 */ /* 0x000fe200078e00ff */
[----:B------:R-:W-:-:S02]  /*0650*/  LOP3.LUT R13, R25, R0, RZ, 0xc0, !PT ;  /* 0x00000000190d7212 */ /* 0x000fc400078ec0ff */
[----:B------:R-:W-:Y:S02]  /*0660*/  LOP3.LUT R21, R21, 0xffff, RZ, 0xc0, !PT ;  /* 0x0000ffff15157812 */ /* 0x000fe400078ec0ff */
[----:B------:R-:W-:Y:S02]  /*0670*/  VIMNMX.U32 R28, PT, PT, R24, 0x200, PT ;  /* 0x00000200181c7848 */ /* 0x000fe40003fe0000 */
[----:B------:R-:W-:Y:S02]  /*0680*/  LOP3.LUT R5, R5, 0xffff, RZ, 0xc0, !PT ;  /* 0x0000ffff05057812 */ /* 0x000fe400078ec0ff */
[-C--:B------:R-:W-:Y:S02]  /*0690*/  VIADDMNMX R25, R28, R22.reuse, 0x200, PT ;  /* 0x000002001c197446 */ /* 0x080fe40003800116 */
[----:B------:R-:W-:Y:S01]  /*06a0*/  LOP3.LUT R11, R11, 0xffff, RZ, 0xc0, !PT ;  /* 0x0000ffff0b0b7812 */ /* 0x000fe200078ec0ff */
[----:B------:R1:W-:Y:S01]  /*06b0*/  STS.64 [R23], R2 ;  /* 0x0000000217007388 */ /* 0x0003e20000000a00 */
[----:B------:R-:W-:-:S02]  /*06c0*/  VIADDMNMX R24, R25, R22, 0x200, PT ;  /* 0x0000020019187446 */ /* 0x000fc40003800116 */
[----:B------:R-:W-:Y:S01]  /*06d0*/  PRMT R9, R30, 0x3340, R9 ;  /* 0x000033401e097816 */ /* 0x000fe20000000009 */
[----:B------:R2:W-:Y:S01]  /*06e0*/  STS.64 [R23+0x18], R14 ;  /* 0x0000180e17007388 */ /* 0x0005e20000000a00 */
[----:B------:R-:W-:-:S03]  /*06f0*/  PRMT R20, R21, 0x3340, R20 ;  /* 0x0000334015147816 */ /* 0x000fc60000000014 */
[----:B------:R3:W-:Y:S01]  /*0700*/  STS [R23+0x8], R26 ;  /* 0x0000081a17007388 */ /* 0x0007e20000000800 */
[----:B------:R-:W-:Y:S01]  /*0710*/  PRMT R9, R20, 0x5410, R9 ;  /* 0x0000541014097816 */ /* 0x000fe20000000009 */
[----:B-1----:R-:W-:Y:S02]  /*0720*/  IMAD.SHL.U32 R2, R13, 0x2, RZ ;  /* 0x000000020d027824 */ /* 0x002fe400078e00ff */
[----:B------:R1:W-:Y:S01]  /*0730*/  STS [R23+0x20], R4 ;  /* 0x0000200417007388 */ /* 0x0003e20000000800 */
[----:B------:R-:W-:Y:S01]  /*0740*/  IMAD.IADD R3, R24, 0x1, -R25 ;  /* 0x0000000118037824 */ /* 0x000fe200078e0a19 */
[----:B------:R-:W-:Y:S02]  /*0750*/  MOV R13, 0x400 ;  /* 0x00000400000d7802 */ /* 0x000fe40000000f00 */
[----:B------:R-:W-:Y:S01]  /*0760*/  VIMNMX.U32 R2, PT, PT, R2, 0x200, PT ;  /* 0x0000020002027848 */ /* 0x000fe20003fe0000 */
[----:B------:R1:W-:Y:S01]  /*0770*/  STS.U8 [R23+0xc], R19 ;  /* 0x00000c1317007388 */ /* 0x0003e20000000000 */
[----:B--2---:R-:W-:-:S02]  /*0780*/  LOP3.LUT R14, R7, 0xffff, RZ, 0xc0, !PT ;  /* 0x0000ffff070e7812 */ /* 0x004fc400078ec0ff */
[C---:B------:R-:W-:Y:S01]  /*0790*/  ISETP.GE.AND P0, PT, R2.reuse, R3, PT ;  /* 0x000000030200720c */ /* 0x040fe20003f06270 */
[----:B------:R-:W-:Y:S01]  /*07a0*/  IMAD.IADD R3, R2, 0x1, -R3 ;  /* 0x0000000102037824 */ /* 0x000fe200078e0a03 */
[----:B------:R-:W-:Y:S01]  /*07b0*/  VIADDMNMX R7, R25, -R28, R2, PT ;  /* 0x8000001c19077246 */ /* 0x000fe20003800102 */
[----:B------:R1:W-:Y:S01]  /*07c0*/  STS.U8 [R23+0x24], R12 ;  /* 0x0000240c17007388 */ /* 0x0003e20000000000 */
[----:B---3--:R-:W-:Y:S02]  /*07d0*/  LOP3.LUT R26, R27, 0xffff, RZ, 0xc0, !PT ;  /* 0x0000ffff1b1a7812 */ /* 0x008fe400078ec0ff */
[----:B------:R-:W-:Y:S01]  /*07e0*/  SEL R3, R3, RZ, P0 ;  /* 0x000000ff03037207 */ /* 0x000fe20000000000 */
[----:B------:R1:W-:Y:S01]  /*07f0*/  STS.64 [R23+0x10], R8 ;  /* 0x0000100817007388 */ /* 0x0003e20000000a00 */
[----:B------:R-:W-:Y:S02]  /*0800*/  PRMT R5, R14, 0x3340, R5 ;  /* 0x000033400e057816 */ /* 0x000fe40000000005 */
[----:B------:R-:W-:-:S02]  /*0810*/  ISETP.GE.AND P0, PT, R3, R7, PT ;  /* 0x000000070300720c */ /* 0x000fc40003f06270 */
[----:B------:R-:W-:Y:S02]  /*0820*/  PRMT R26, R26, 0x3340, R11 ;  /* 0x000033401a1a7816 */ /* 0x000fe4000000000b */
[----:B0-----:R-:W-:Y:S02]  /*0830*/  LEA R13, R6, R13, 0x18 ;  /* 0x0000000d060d7211 */ /* 0x001fe400078ec0ff */
[----:B------:R-:W-:-:S05]  /*0840*/  PRMT R11, R26, 0x5410, R5 ;  /* 0x000054101a0b7816 */ /* 0x000fca0000000005 */
[----:B------:R1:W-:Y:S01]  /*0850*/  STS.64 [R23+0x28], R10 ;  /* 0x0000280a17007388 */ /* 0x0003e20000000a00 */
[----:B------:R-:W-:Y:S06]  /*0860*/  BAR.SYNC.DEFER_BLOCKING 0x0 ;  /* 0x0000000000007b1d */ /* 0x000fec0000010000 */
[----:B------:R-:W-:Y:S05]  /*0870*/  @P0 BRA `(.L_x_308) ;  /* 0x00000000004c0947 */ /* 0x000fea0003800000 */
[----:B------:R-:W0:Y:S01]  /*0880*/  S2R R5, SR_CgaCtaId ;  /* 0x0000000000057919 */ /* 0x000e220000008800 */
[----:B-1----:R-:W-:Y:S01]  /*0890*/  MOV R4, 0x400 ;  /* 0x0000040000047802 */ /* 0x002fe20000000f00 */
[----:B------:R-:W-:-:S03]  /*08a0*/  IMAD.IADD R9, R2, 0x1, R25 ;  /* 0x0000000102097824 */ /* 0x000fc600078e0219 */
[----:B0-----:R-:W-:-:S07]  /*08b0*/  LEA R8, R5, R4, 0x18 ;  /* 0x0000000405087211 */ /* 0x001fce00078ec0ff */
.L_x_309:
        /* <DEDUP_REMOVED lines=15> */
.L_x_308:
[----:B------:R-:W-:Y:S05]  /*09b0*/  BSYNC.RECONVERGENT B0 ;  /* 0x0000000000007941 */ /* 0x000fea0003800200 */
.L_x_307:
        /* <DEDUP_REMOVED lines=52> */
.L_x_311:
        /* <DEDUP_REMOVED lines=9> */
.L_x_312:
[----:B------:R-:W-:Y:S05]  /*0d90*/  BSYNC.RECONVERGENT B0 ;  /* 0x0000000000007941 */ /* 0x000fea0003800200 */
.L_x_310:
        /* <DEDUP_REMOVED lines=8> */
[----:B------:R-:W-:Y:S02]  /*0e20*/  SEL R34, R37, R34, P0 ;  /* 0x0000002225227207 */ /* 0x000fe40000000000 */
[----:B----4-:R-:W-:-:S02]  /*0e30*/  SEL R14, R6, R4, P0 ;  /* 0x00000004060e7207 */ /* 0x010fc40000000000 */
[----:B------:R-:W-:Y:S02]  /*0e40*/  SEL R4, R27, R28, P0 ;  /* 0x0000001c1b047207 */ /* 0x000fe40000000000 */
[----:B------:R-:W-:Y:S02]  /*0e50*/  SEL R15, R7, R5, P0 ;  /* 0x00000005070f7207 */ /* 0x000fe40000000000 */
[----:B------:R-:W-:Y:S02]  /*0e60*/  SEL R10, R12, R10, P0 ;  /* 0x0000000a0c0a7207 */ /* 0x000fe40000000000 */
[----:B------:R-:W-:Y:S02]  /*0e70*/  PRMT R27, R11, 0x7610, R27 ;  /* 0x000076100b1b7816 */ /* 0x000fe4000000001b */
[----:B------:R-:W-:Y:S02]  /*0e80*/  SEL R7, R40, R35, P0 ;  /* 0x0000002328077207 */ /* 0x000fe40000000000 */
[----:B------:R-:W-:-:S02]  /*0e90*/  SEL R5, R39, R36, P0 ;  /* 0x0000002427057207 */ /* 0x000fc40000000000 */
[----:B------:R-:W-:Y:S02]  /*0ea0*/  PRMT R12, R29, 0x7610, R12 ;  /* 0x000076101d0c7816 */ /* 0x000fe4000000000c */
[----:B------:R-:W-:Y:S01]  /*0eb0*/  PRMT R11, R34, 0x7610, R11 ;  /* 0x00007610220b7816 */ /* 0x000fe2000000000b */
[----:B------:R-:W-:Y:S06]  /*0ec0*/  @!P1 BRA `(.L_x_313) ;  /* 0xfffffff400b89947 */ /* 0x000fec000383ffff */
[----:B------:R-:W0:Y:S01]  /*0ed0*/  LDCU.U8 UR4, c[0x0][0x380] ;  /* 0x00007000ff0477ac */ /* 0x000e220008000000 */
[----:B------:R-:W1:Y:S01]  /*0ee0*/  S2R R23, SR_LANEID ;  /* 0x0000000000177919 */ /* 0x000e620000000000 */
[----:B0-----:R-:W-:-:S04]  /*0ef0*/  UPRMT UR4, UR4, 0x8880, URZ ;  /* 0x0000888004047896 */ /* 0x001fc800080000ff */
[----:B------:R-:W-:Y:S01]  /*0f00*/  UISETP.NE.AND UP0, UPT, UR4, URZ, UPT ;  /* 0x000000ff0400728c */ /* 0x000fe2000bf05270 */
[----:B-1----:R-:W-:Y:S01]  /*0f10*/  IMAD R23, R23, 0x18, R16 ;  /* 0x0000001817177824 */ /* 0x002fe200078e0210 */
[----:B------:R-:W-:Y:S07]  /*0f20*/  BAR.SYNC.DEFER_BLOCKING 0x0 ;  /* 0x0000000000007b1d */ /* 0x000fee0000010000 */
[----:B------:R-:W-:Y:S05]  /*0f30*/  BRA.U !UP0, `(.L_x_314) ;  /* 0x0000000108c87547 */ /* 0x000fea000b800000 */
[----:B------:R-:W0:Y:S01]  /*0f40*/  S2R R17, SR_TID.X ;  /* 0x0000000000117919 */ /* 0x000e220000002100 */
[----:B------:R-:W-:Y:S01]  /*0f50*/  LOP3.LUT R0, R13, 0xffff, RZ, 0xc0, !PT ;  /* 0x0000ffff0d007812 */ /* 0x000fe200078ec0ff */
[----:B------:R-:W-:Y:S01]  /*0f60*/  IMAD.MOV.U32 R24, RZ, RZ, R10 ;  /* 0x000000ffff187224 */ /* 0x000fe200078e000a */
[----:B------:R-:W-:Y:S01]  /*0f70*/  LOP3.LUT R9, R9, 0xffff, RZ, 0xc0, !PT ;  /* 0x0000ffff09097812 */ /* 0x000fe200078ec0ff */
[----:B------:R-:W1:Y:S01]  /*0f80*/  S2R R13, SR_CTAID.X ;  /* 0x00000000000d7919 */ /* 0x000e620000002500 */
[----:B------:R-:W-:Y:S02]  /*0f90*/  LOP3.LUT R20, R20, 0xffff, RZ, 0xc0, !PT ;  /* 0x0000ffff14147812 */ /* 0x000fe400078ec0ff */
        /* <DEDUP_REMOVED lines=8> */
[----:B------:R-:W-:Y:S02]  /*1020*/  PRMT R0, R0, 0x3340, R9 ;  /* 0x0000334000007816 */ /* 0x000fe40000000009 */
[----:B------:R-:W-:Y:S01]  /*1030*/  PRMT R21, R21, 0x3340, R20 ;  /* 0x0000334015157816 */ /* 0x000fe20000000014 */
[----:B------:R-:W-:Y:S01]  /*1040*/  IMAD.MOV.U32 R20, RZ, RZ, R8 ;  /* 0x000000ffff147224 */ /* 0x000fe200078e0008 */
[----:B------:R-:W-:Y:S01]  /*1050*/  PRMT R5, R6, 0x3340, R5 ;  /* 0x0000334006057816 */ /* 0x000fe20000000005 */
[----:B------:R-:W-:Y:S01]  /*1060*/  STS [R23+0x20], R4 ;  /* 0x0000200417007388 */ /* 0x000fe20000000800 */
[----:B------:R-:W-:Y:S01]  /*1070*/  PRMT R18, R18, 0x3340, R11 ;  /* 0x0000334012127816 */ /* 0x000fe2000000000b */
[----:B--2---:R-:W2:Y:S01]  /*1080*/  LDC.64 R2, c[0x0][0x398] ;  /* 0x0000e600ff027b82 */ /* 0x004ea20000000a00 */
[----:B------:R-:W-:Y:S01]  /*1090*/  PRMT R21, R21, 0x5410, R0 ;  /* 0x0000541015157816 */ /* 0x000fe20000000000 */
[----:B------:R-:W-:Y:S01]  /*10a0*/  STS.U8 [R23+0xc], R19 ;  /* 0x00000c1317007388 */ /* 0x000fe20000000000 */
[----:B------:R-:W-:-:S03]  /*10b0*/  PRMT R25, R18, 0x5410, R5 ;  /* 0x0000541012197816 */ /* 0x000fc60000000005 */
[----:B------:R-:W-:Y:S01]  /*10c0*/  STS.U8 [R23+0x24], R12 ;  /* 0x0000240c17007388 */ /* 0x000fe20000000000 */
[C---:B0-----:R-:W-:Y:S01]  /*10d0*/  LOP3.LUT R0, R17.reuse, 0x1f, RZ, 0xc0, !PT ;  /* 0x0000001f11007812 */ /* 0x041fe200078ec0ff */
[----:B------:R-:W-:Y:S02]  /*10e0*/  IMAD.SHL.U32 R17, R17, 0x2, RZ ;  /* 0x0000000211117824 */ /* 0x000fe400078e00ff */
[----:B------:R-:W-:Y:S02]  /*10f0*/  STS.64 [R23+0x10], R20 ;  /* 0x0000101417007388 */ /* 0x000fe40000000a00 */
[----:B-1----:R-:W-:Y:S02]  /*1100*/  IMAD R0, R13, 0x200, R0 ;  /* 0x000002000d007824 */ /* 0x002fe400078e0200 */
[----:B------:R-:W-:Y:S01]  /*1110*/  STS.64 [R23+0x28], R24 ;  /* 0x0000281817007388 */ /* 0x000fe20000000a00 */
[----:B------:R-:W-:-:S03]  /*1120*/  NOP ;  /* 0x0000000000007918 */ /* 0x000fc60000000000 */
[----:B------:R-:W0:Y:S01]  /*1130*/  LDS.64 R6, [R16] ;  /* 0x0000000010067984 */ /* 0x000e220000000a00 */
[----:B------:R-:W-:-:S03]  /*1140*/  LOP3.LUT R13, R17, 0x7c0, RZ, 0xc0, !PT ;  /* 0x000007c0110d7812 */ /* 0x000fc600078ec0ff */
[----:B------:R-:W1:Y:S01]  /*1150*/  LDS.64 R8, [R16+0x8] ;  /* 0x0000080010087984 */ /* 0x000e620000000a00 */
[----:B------:R-:W-:-:S03]  /*1160*/  IADD3 R13, P0, PT, R13, R0, RZ ;  /* 0x000000000d0d7210 */ /* 0x000fc60007f1e0ff */
[----:B------:R-:W3:Y:S02]  /*1170*/  LDS.64 R10, [R16+0x10] ;  /* 0x00001000100a7984 */ /* 0x000ee40000000a00 */
[----:B------:R-:W-:Y:S02]  /*1180*/  IMAD.X R0, RZ, RZ, RZ, P0 ;  /* 0x000000ffff007224 */ /* 0x000fe400000e06ff */
[----:B------:R-:W4:Y:S01]  /*1190*/  LDS.64 R14, [R16+0x300] ;  /* 0x00030000100e7984 */ /* 0x000f220000000a00 */
[----:B--2---:R-:W-:-:S03]  /*11a0*/  IMAD.WIDE.U32 R2, R13, 0x18, R2 ;  /* 0x000000180d027825 */ /* 0x004fc600078e0002 */
[----:B------:R-:W2:Y:S01]  /*11b0*/  LDS.64 R4, [R16+0x308] ;  /* 0x0003080010047984 */ /* 0x000ea20000000a00 */
[----:B------:R-:W-:-:S03]  /*11c0*/  IMAD R13, R0, 0x18, RZ ;  /* 0x00000018000d7824 */ /* 0x000fc600078e02ff */
[----:B------:R-:W5:Y:S01]  /*11d0*/  LDS.64 R18, [R16+0x310] ;  /* 0x0003100010127984 */ /* 0x000f620000000a00 */
[----:B------:R-:W-:-:S05]  /*11e0*/  IMAD.IADD R3, R3, 0x1, R13 ;  /* 0x0000000103037824 */ /* 0x000fca00078e020d */
[----:B0-----:R-:W-:Y:S04]  /*11f0*/  STG.E.64 desc[UR8][R2.64], R6 ;  /* 0x0000000602007986 */ /* 0x001fe8000c101b08 */
[----:B-1----:R-:W-:Y:S04]  /*1200*/  STG.E.64 desc[UR8][R2.64+0x8], R8 ;  /* 0x0000080802007986 */ /* 0x002fe8000c101b08 */
[----:B---3--:R-:W-:Y:S04]  /*1210*/  STG.E.64 desc[UR8][R2.64+0x10], R10 ;  /* 0x0000100a02007986 */ /* 0x008fe8000c101b08 */
[----:B----4-:R-:W-:Y:S04]  /*1220*/  STG.E.64 desc[UR8][R2.64+0x300], R14 ;  /* 0x0003000e02007986 */ /* 0x010fe8000c101b08 */
[----:B--2---:R-:W-:Y:S04]  /*1230*/  STG.E.64 desc[UR8][R2.64+0x308], R4 ;  /* 0x0003080402007986 */ /* 0x004fe8000c101b08 */
[----:B-----5:R-:W-:Y:S01]  /*1240*/  STG.E.64 desc[UR8][R2.64+0x310], R18 ;  /* 0x0003101202007986 */ /* 0x020fe2000c101b08 */
[----:B------:R-:W-:Y:S05]  /*1250*/  EXIT ;  /* 0x000000000000794d */ /* 0x000fea0003800000 */
.L_x_314:
[----:B------:R-:W-:Y:S01]  /*1260*/  LOP3.LUT R9, R9, 0xffff, RZ, 0xc0, !PT ;  /* 0x0000ffff09097812 */ /* 0x000fe200078ec0ff */
[----:B------:R-:W-:Y:S01]  /*1270*/  IMAD.MOV.U32 R24, RZ, RZ, R8 ;  /* 0x000000ffff187224 */ /* 0x000fe200078e0008 */
[----:B------:R-:W-:Y:S01]  /*1280*/  LOP3.LUT R0, R13, 0xffff, RZ, 0xc0, !PT ;  /* 0x0000ffff0d007812 */ /* 0x000fe200078ec0ff */
[----:B------:R-:W-:Y:S01]  /*1290*/  IMAD.MOV.U32 R28, RZ, RZ, R10 ;  /* 0x000000ffff1c7224 */ /* 0x000fe200078e000a */
[----:B------:R-:W-:Y:S01]  /*12a0*/  LOP3.LUT R20, R20, 0xffff, RZ, 0xc0, !PT ;  /* 0x0000ffff14147812 */ /* 0x000fe200078ec0ff */
[----:B------:R-:W-:Y:S01]  /*12b0*/  STS.64 [R23], R2 ;  /* 0x0000000217007388 */ /* 0x000fe20000000a00 */
[----:B------:R-:W-:Y:S01]  /*12c0*/  LOP3.LUT R21, R21, 0xffff, RZ, 0xc0, !PT ;  /* 0x0000ffff15157812 */ /* 0x000fe200078ec0ff */
[----:B------:R-:W-:Y:S01]  /*12d0*/  IMAD R17, R17, 0x18, RZ ;  /* 0x0000001811117824 */ /* 0x000fe200078e02ff */
        /* <DEDUP_REMOVED lines=9> */
[----:B------:R-:W0:Y:S01]  /*1370*/  LDC.64 R8, c[0x0][0x3b0] ;  /* 0x0000ec00ff087b82 */ /* 0x000e220000000a00 */
[----:B------:R-:W-:Y:S01]  /*1380*/  PRMT R5, R6, 0x3340, R5 ;  /* 0x0000334006057816 */ /* 0x000fe20000000005 */
[----:B------:R-:W-:Y:S01]  /*1390*/  STS.U8 [R23+0xc], R19 ;  /* 0x00000c1317007388 */ /* 0x000fe20000000000 */
[----:B------:R-:W-:-:S02]  /*13a0*/  PRMT R22, R22, 0x3340, R11 ;  /* 0x0000334016167816 */ /* 0x000fc4000000000b */
[----:B------:R-:W-:Y:S01]  /*13b0*/  PRMT R25, R21, 0x5410, R0 ;  /* 0x0000541015197816 */ /* 0x000fe20000000000 */
[----:B------:R-:W-:Y:S01]  /*13c0*/  STS.U8 [R23+0x24], R12 ;  /* 0x0000240c17007388 */ /* 0x000fe20000000000 */
[----:B------:R-:W-:-:S03]  /*13d0*/  PRMT R29, R22, 0x5410, R5 ;  /* 0x00005410161d7816 */ /* 0x000fc60000000005 */
[----:B------:R-:W-:Y:S04]  /*13e0*/  STS.64 [R23+0x10], R24 ;  /* 0x0000101817007388 */ /* 0x000fe80000000a00 */
[----:B------:R-:W-:Y:S01]  /*13f0*/  STS.64 [R23+0x28], R28 ;  /* 0x0000281c17007388 */ /* 0x000fe20000000a00 */
[----:B------:R-:W-:-:S03]  /*1400*/  NOP ;  /* 0x0000000000007918 */ /* 0x000fc60000000000 */
[----:B------:R-:W1:Y:S01]  /*1410*/  LDS.64 R2, [R16] ;  /* 0x0000000010027984 */ /* 0x000e620000000a00 */
[----:B0-----:R-:W-:-:S03]  /*1420*/  IMAD.WIDE.U32 R4, R18, 0x18, R8 ;  /* 0x0000001812047825 */ /* 0x001fc600078e0008 */
[----:B------:R-:W0:Y:S01]  /*1430*/  LDS.64 R14, [R16+0x10] ;  /* 0x00001000100e7984 */ /* 0x000e220000000a00 */
[----:B------:R-:W-:-:S03]  /*1440*/  IMAD.IADD R5, R17, 0x1, R5 ;  /* 0x0000000111057824 */ /* 0x000fc600078e0205 */
[----:B------:R-:W2:Y:S04]  /*1450*/  LDS.64 R6, [R16+0x300] ;  /* 0x0003000010067984 */ /* 0x000ea80000000a00 */
[----:B------:R-:W3:Y:S04]  /*1460*/  LDS R11, [R16+0x8] ;  /* 0x00000800100b7984 */ /* 0x000ee80000000800 */
[----:B------:R-:W4:Y:S04]  /*1470*/  LDS.U8 R13, [R16+0xc] ;  /* 0x00000c00100d7984 */ /* 0x000f280000000000 */
[----:B------:R-:W5:Y:S04]  /*1480*/  LDS R19, [R16+0x308] ;  /* 0x0003080010137984 */ /* 0x000f680000000800 */
[----:B------:R-:W5:Y:S04]  /*1490*/  LDS.U8 R21, [R16+0x30c] ;  /* 0x00030c0010157984 */ /* 0x000f680000000000 */
[----:B------:R-:W5:Y:S04]  /*14a0*/  LDS.64 R24, [R16+0x310] ;  /* 0x0003100010187984 */ /* 0x000f680000000a00 */
[----:B-1----:R-:W-:Y:S04]  /*14b0*/  STG.E.64 desc[UR8][R4.64], R2 ;  /* 0x0000000204007986 */ /* 0x002fe8000c101b08 */
[----:B0-----:R-:W-:Y:S04]  /*14c0*/  STG.E.64 desc[UR8][R4.64+0x10], R14 ;  /* 0x0000100e04007986 */ /* 0x001fe8000c101b08 */
[----:B--2---:R-:W-:Y:S04]  /*14d0*/  STG.E.64 desc[UR8][R4.64+0x300], R6 ;  /* 0x0003000604007986 */ /* 0x004fe8000c101b08 */
[----:B---3--:R-:W-:Y:S04]  /*14e0*/  STG.E desc[UR8][R4.64+0x8], R11 ;  /* 0x0000080b04007986 */ /* 0x008fe8000c101908 */
[----:B----4-:R-:W-:Y:S04]  /*14f0*/  STG.E.U8 desc[UR8][R4.64+0xc], R13 ;  /* 0x00000c0d04007986 */ /* 0x010fe8000c101108 */
[----:B-----5:R-:W-:Y:S04]  /*1500*/  STG.E desc[UR8][R4.64+0x308], R19 ;  /* 0x0003081304007986 */ /* 0x020fe8000c101908 */
[----:B------:R-:W-:Y:S04]  /*1510*/  STG.E.U8 desc[UR8][R4.64+0x30c], R21 ;  /* 0x00030c1504007986 */ /* 0x000fe8000c101108 */
[----:B------:R-:W-:Y:S01]  /*1520*/  STG.E.64 desc[UR8][R4.64+0x310], R24 ;  /* 0x0003101804007986 */ /* 0x000fe2000c101b08 */
[----:B------:R-:W-:Y:S05]  /*1530*/  EXIT ;  /* 0x000000000000794d */ /* 0x000fea0003800000 */
.L_x_306:
[----:B------:R-:W0:Y:S01]  /*1540*/  LDC.64 R4, c[0x0][0x388] ;  /* 0x0000e200ff047b82 */ /* 0x000e220000000a00 */
[----:B------:R-:W-:Y:S01]  /*1550*/  ACQBULK ;  /* 0x000000000000782e */ /* 0x000fe20000000000 */
[----:B------:R-:W1:Y:S06]  /*1560*/  S2R R16, SR_TID.X ;  /* 0x0000000000107919 */ /* 0x000e6c0000002100 */
[----:B------:R-:W2:Y:S01]  /*1570*/  LDC R0, c[0x0][0x3a8] ;  /* 0x0000ea00ff007b82 */ /* 0x000ea20000000800 */
[----:B0-----:R-:W-:-:S05]  /*1580*/  IMAD.WIDE.U32 R4, R18, 0x18, R4 ;  /* 0x0000001812047825 */ /* 0x001fca00078e0004 */
[----:B------:R-:W3:Y:S04]  /*1590*/  LDG.E.64 R2, desc[UR8][R4.64+0x10] ;  /* 0x0000100804027981 */ /* 0x000ee8000c1e1b00 */
[----:B------:R-:W4:Y:S04]  /*15a0*/  LDG.E.64 R12, desc[UR8][R4.64] ;  /* 0x00000008040c7981 */ /* 0x000f28000c1e1b00 */
[----:B------:R-:W5:Y:S04]  /*15b0*/  LDG.E R9, desc[UR8][R4.64+0x8] ;  /* 0x0000080804097981 */ /* 0x000f68000c1e1900 */
[----:B------:R3:W5:Y:S01]  /*15c0*/  LDG.E.U8 R11, desc[UR8][R4.64+0xc] ;  /* 0x00000c08040b7981 */ /* 0x000762000c1e1100 */
[----:B-1----:R-:W-:-:S02]  /*15d0*/  IMAD.SHL.U32 R10, R16, 0x2, RZ ;  /* 0x00000002100a7824 */ /* 0x002fc400078e00ff */
[----:B------:R-:W-:-:S03]  /*15e0*/  IMAD.MOV R17, RZ, RZ, -R18 ;  /* 0x000000ffff117224 */ /* 0x000fc600078e0a12 */
[----:B------:R-:W-:-:S04]  /*15f0*/  LOP3.LUT R8, R10, 0x7c0, RZ, 0xc0, !PT ;  /* 0x000007c00a087812 */ /* 0x000fc800078ec0ff */
[----:B------:R-:W-:Y:S02]  /*1600*/  LOP3.LUT R6, R8, 0x1f, R16, 0xf8, !PT ;  /* 0x0000001f08067812 */ /* 0x000fe400078ef810 */
[----:B--2---:R-:W-:-:S03]  /*1610*/  VIADDMNMX R17, R17, R0, 0x200, PT ;  /* 0x0000020011117446 */ /* 0x004fc60003800100 */
[C---:B------:R-:W-:Y:S02]  /*1620*/  VIADD R0, R6.reuse, 0x20 ;  /* 0x0000002006007836 */ /* 0x040fe40000000000 */
[C---:B------:R-:W-:Y:S01]  /*1630*/  IMAD R25, R6.reuse, 0x18, RZ ;  /* 0x0000001806197824 */ /* 0x040fe200078e02ff */
[-C--:B------:R-:W-:Y:S02]  /*1640*/  ISETP.GE.AND P0, PT, R6, R17.reuse, PT ;  /* 0x000000110600720c */ /* 0x080fe40003f06270 */
[----:B------:R-:W-:Y:S02]  /*1650*/  ISETP.GE.AND P1, PT, R0, R17, PT ;  /* 0x000000110000720c */ /* 0x000fe40003f26270 */
[----:B------:R-:W-:-:S05]  /*1660*/  IADD3 R24, P2, PT, R25, R4, RZ ;  /* 0x0000000419187210 */ /* 0x000fca0007f5e0ff */
[----:B------:R-:W-:-:S05]  /*1670*/  IMAD.X R25, RZ, RZ, R5, P2 ;  /* 0x000000ffff197224 */ /* 0x000fca00010e0605 */
[----:B------:R-:W2:Y:S01]  /*1680*/  @!P0 LDG.E.64 R6, desc[UR8][R24.64+0x10] ;  /* 0x0000100818068981 */ /* 0x000ea2000c1e1b00 */
[----:B---3--:R-:W-:-:S06]  /*1690*/  IMAD.MOV.U32 R4, RZ, RZ, R2 ;  /* 0x000000ffff047224 */ /* 0x008fcc00078e0002 */
[----:B------:R-:W3:Y:S01]  /*16a0*/  @!P1 LDG.E.64 R4, desc[UR8][R24.64+0x310] ;  /* 0x0003100818049981 */ /* 0x000ee2000c1e1b00 */
[----:B----4-:R-:W-:Y:S02]  /*16b0*/  IMAD.MOV.U32 R26, RZ, RZ, R12 ;  /* 0x000000ffff1a7224 */ /* 0x010fe400078e000c */
[----:B------:R-:W-:Y:S02]  /*16c0*/  IMAD.MOV.U32 R27, RZ, RZ, R13 ;  /* 0x000000ffff1b7224 */ /* 0x000fe400078e000d */
[----:B-----5:R-:W-:Y:S01]  /*16d0*/  IMAD.MOV.U32 R19, RZ, RZ, R9 ;  /* 0x000000ffff137224 */ /* 0x020fe200078e0009 */
[----:B------:R-:W-:Y:S01]  /*16e0*/  PRMT R21, R11, 0x7610, R21 ;  /* 0x000076100b157816 */ /* 0x000fe20000000015 */
[----:B------:R-:W4:Y:S04]  /*16f0*/  @!P0 LDG.E.64 R12, desc[UR8][R24.64] ;  /* 0x00000008180c8981 */ /* 0x000f28000c1e1b00 */
[----:B------:R-:W5:Y:S04]  /*1700*/  @!P1 LDG.E.64 R26, desc[UR8][R24.64+0x300] ;  /* 0x00030008181a9981 */ /* 0x000f68000c1e1b00 */
[----:B------:R-:W4:Y:S04]  /*1710*/  @!P0 LDG.E R9, desc[UR8][R24.64+0x8] ;  /* 0x0000080818098981 */ /* 0x000f28000c1e1900 */
[----:B------:R-:W4:Y:S04]  /*1720*/  @!P1 LDG.E R19, desc[UR8][R24.64+0x308] ;  /* 0x0003080818139981 */ /* 0x000f28000c1e1900 */
[----:B------:R-:W4:Y:S04]  /*1730*/  @!P0 LDG.E.U8 R11, desc[UR8][R24.64+0xc] ;  /* 0x00000c08180b8981 */ /* 0x000f28000c1e1100 */
[----:B------:R0:W4:Y:S01]  /*1740*/  @!P1 LDG.E.U8 R21, desc[UR8][R24.64+0x30c] ;  /* 0x00030c0818159981 */ /* 0x000122000c1e1100 */
[----:B------:R-:W1:Y:S01]  /*1750*/  S2R R0, SR_CgaCtaId ;  /* 0x0000000000007919 */ /* 0x000e620000008800 */
[----:B------:R-:W1:Y:S01]  /*1760*/  S2R R15, SR_LANEID ;  /* 0x00000000000f7919 */ /* 0x000e620000000000 */
[----:B------:R-:W-:-:S02]  /*1770*/  MOV R23, 0x400 ;  /* 0x0000040000177802 */ /* 0x000fc40000000f00 */
[C---:B------:R-:W-:Y:S02]  /*1780*/  PRMT R29, R3.reuse, 0x7770, RZ ;  /* 0x00007770031d7816 */ /* 0x040fe400000000ff */
[C---:B------:R-:W-:Y:S02]  /*1790*/  PRMT R28, R3.reuse, 0x7771, RZ ;  /* 0x00007771031c7816 */ /* 0x040fe400000000ff */
[C---:B0-----:R-:W-:Y:S02]  /*17a0*/  PRMT R24, R3.reuse, 0x7772, RZ ;  /* 0x0000777203187816 */ /* 0x041fe400000000ff */
[----:B------:R-:W-:Y:S02]  /*17b0*/  PRMT R22, R3, 0x7773, RZ ;  /* 0x0000777303167816 */ /* 0x000fe400000000ff */
[----:B------:R-:W-:Y:S02]  /*17c0*/  PRMT R3, R29, 0x7610, R3 ;  /* 0x000076101d037816 */ /* 0x000fe40000000003 */
[----:B------:R-:W-:-:S02]  /*17d0*/  PRMT R14, R24, 0x7610, R14 ;  /* 0x00007610180e7816 */ /* 0x000fc4000000000e */
[----:B------:R-:W-:Y:S02]  /*17e0*/  PRMT R20, R22, 0x7610, R20 ;  /* 0x0000761016147816 */ /* 0x000fe40000000014 */
[C---:B--2---:R-:W-:Y:S02]  /*17f0*/  @!P0 PRMT R29, R7.reuse, 0x7770, RZ ;  /* 0x00007770071d8816 */ /* 0x044fe400000000ff */
[C---:B------:R-:W-:Y:S02]  /*1800*/  @!P0 PRMT R24, R7.reuse, 0x7772, RZ ;  /* 0x0000777207188816 */ /* 0x040fe400000000ff */
[----:B------:R-:W-:Y:S02]  /*1810*/  @!P0 PRMT R22, R7, 0x7773, RZ ;  /* 0x0000777307168816 */ /* 0x000fe400000000ff */
[----:B-1----:R-:W-:Y:S01]  /*1820*/  LEA R23, R0, R23, 0x18 ;  /* 0x0000001700177211 */ /* 0x002fe200078ec0ff */
[----:B------:R-:W-:Y:S01]  /*1830*/  IMAD.IADD R0, R8, 0x1, R15 ;  /* 0x0000000108007824 */ /* 0x000fe200078e020f */
[----:B------:R-:W-:-:S02]  /*1840*/  PRMT R8, R28, 0x7610, R8 ;  /* 0x000076101c087816 */ /* 0x000fc40000000008 */
[----:B------:R-:W-:Y:S02]  /*1850*/  @!P0 PRMT R28, R7, 0x7771, RZ ;  /* 0x00007771071c8816 */ /* 0x000fe400000000ff */
[----:B------:R-:W-:Y:S02]  /*1860*/  LOP3.LUT R29, R29, 0xffff, RZ, 0xc0, !PT ;  /* 0x0000ffff1d1d7812 */ /* 0x000fe400078ec0ff */
[----:B------:R-:W-:Y:S02]  /*1870*/  LOP3.LUT R28, R28, 0xffff, RZ, 0xc0, !PT ;  /* 0x0000ffff1c1c7812 */ /* 0x000fe400078ec0ff */
[----:B------:R-:W-:Y:S01]  /*1880*/  LOP3.LUT R22, R22, 0xffff, RZ, 0xc0, !PT ;  /* 0x0000ffff16167812 */ /* 0x000fe200078ec0ff */
[----:B------:R-:W-:Y:S01]  /*1890*/  IMAD R0, R0, 0x18, R23 ;  /* 0x0000001800007824 */ /* 0x000fe200078e0217 */
[----:B------:R-:W-:Y:S01]  /*18a0*/  PRMT R28, R29, 0x3340, R28 ;  /* 0x000033401d1c7816 */ /* 0x000fe2000000001c */
[----:B------:R-:W-:Y:S01]  /*18b0*/  @!P0 IMAD.MOV.U32 R2, RZ, RZ, R6 ;  /* 0x000000ffff028224 */ /* 0x000fe200078e0006 */
[----:B---3--:R-:W-:-:S02]  /*18c0*/  @!P1 PRMT R3, R5, 0x7770, RZ ;  /* 0x0000777005039816 */ /* 0x008fc400000000ff */
[C---:B------:R-:W-:Y:S02]  /*18d0*/  @!P1 PRMT R8, R5.reuse, 0x7771, RZ ;  /* 0x0000777105089816 */ /* 0x040fe400000000ff */
[C---:B------:R-:W-:Y:S02]  /*18e0*/  @!P1 PRMT R14, R5.reuse, 0x7772, RZ ;  /* 0x00007772050e9816 */ /* 0x040fe400000000ff */
[----:B------:R-:W-:Y:S02]  /*18f0*/  @!P1 PRMT R20, R5, 0x7773, RZ ;  /* 0x0000777305149816 */ /* 0x000fe400000000ff */
[----:B------:R-:W-:Y:S02]  /*1900*/  LOP3.LUT R7, R3, 0xffff, RZ, 0xc0, !PT ;  /* 0x0000ffff03077812 */ /* 0x000fe400078ec0ff */
[----:B------:R-:W-:Y:S02]  /*1910*/  LOP3.LUT R5, R24, 0xffff, RZ, 0xc0, !PT ;  /* 0x0000ffff18057812 */ /* 0x000fe400078ec0ff */
[----:B------:R-:W-:-:S02]  /*1920*/  LOP3.LUT R8, R8, 0xffff, RZ, 0xc0, !PT ;  /* 0x0000ffff08087812 */ /* 0x000fc400078ec0ff */
[----:B------:R-:W-:Y:S02]  /*1930*/  LOP3.LUT R20, R20, 0xffff, RZ, 0xc0, !PT ;  /* 0x0000ffff14147812 */ /* 0x000fe400078ec0ff */
[----:B------:R-:W-:Y:S02]  /*1940*/  LOP3.LUT R3, R14, 0xffff, RZ, 0xc0, !PT ;  /* 0x0000ffff0e037812 */ /* 0x000fe400078ec0ff */
[----:B------:R-:W-:Y:S02]  /*1950*/  PRMT R5, R5, 0x3340, R22 ;  /* 0x0000334005057816 */ /* 0x000fe40000000016 */
[----:B------:R-:W-:Y:S02]  /*1960*/  PRMT R8, R7, 0x3340, R8 ;  /* 0x0000334007087816 */ /* 0x000fe40000000008 */
[----:B------:R-:W-:Y:S01]  /*1970*/  PRMT R3, R3, 0x3340, R20 ;  /* 0x0000334003037816 */ /* 0x000fe20000000014 */
[----:B-----5:R0:W-:Y:S01]  /*1980*/  STS.64 [R0+0x300], R26 ;  /* 0x0003001a00007388 */ /* 0x0201e20000000a00 */
[----:B------:R-:W-:Y:S01]  /*1990*/  PRMT R25, R28, 0x5410, R5 ;  /* 0x000054101c197816 */ /* 0x000fe20000000005 */
[----:B------:R-:W-:-:S02]  /*19a0*/  IMAD.MOV.U32 R24, RZ, RZ, R2 ;  /* 0x000000ffff187224 */ /* 0x000fc400078e0002 */
[----:B------:R-:W-:Y:S01]  /*19b0*/  IMAD R22, R15, 0x18, R0 ;  /* 0x000000180f167824 */ /* 0x000fe200078e0200 */
[----:B----4-:R-:W-:Y:S01]  /*19c0*/  STS.64 [R0], R12 ;  /* 0x0000000c00007388 */ /* 0x010fe20000000a00 */
[----:B0-----:R-:W-:Y:S01]  /*19d0*/  PRMT R27, R8, 0x5410, R3 ;  /* 0x00005410081b7816 */ /* 0x001fe20000000003 */
[----:B------:R-:W-:Y:S02]  /*19e0*/  IMAD.MOV.U32 R26, RZ, RZ, R4 ;  /* 0x000000ffff1a7224 */ /* 0x000fe400078e0004 */
[----:B------:R-:W-:Y:S04]  /*19f0*/  STS [R0+0x8], R9 ;  /* 0x0000080900007388 */ /* 0x000fe80000000800 */
        /* <DEDUP_REMOVED lines=13> */
[----:B------:R-:W-:Y:S02]  /*1ad0*/  PRMT R20, R7, 0x7772, RZ ;  /* 0x0000777207147816 */ /* 0x000fe400000000ff */
[----:B-1----:R-:W-:Y:S02]  /*1ae0*/  PRMT R19, R2, 0x5410, R5 ;  /* 0x0000541002137816 */ /* 0x002fe40000000005 */
[----:B------:R-:W-:Y:S02]  /*1af0*/  PRMT R28, R11, 0x7610, R28 ;  /* 0x000076100b1c7816 */ /* 0x000fe4000000001c */
[C---:B------:R-:W-:Y:S01]  /*1b00*/  PRMT R5, R7.reuse, 0x7771, RZ ;  /* 0x0000777107057816 */ /* 0x040fe200000000ff */
[----:B--2---:R-:W-:Y:S01]  /*1b10*/  IMAD.MOV.U32 R2, RZ, RZ, R14 ;  /* 0x000000ffff027224 */ /* 0x004fe200078e000e */
[----:B------:R-:W-:Y:S02]  /*1b20*/  PRMT R26, R7, 0x7773, RZ ;  /* 0x00007773071a7816 */ /* 0x000fe400000000ff */
[----:B------:R-:W-:-:S02]  /*1b30*/  PRMT R11, R15, 0x7770, RZ ;  /* 0x000077700f0b7816 */ /* 0x000fc400000000ff */
[C---:B------:R-:W-:Y:S02]  /*1b40*/  PRMT R24, R15.reuse, 0x7771, RZ ;  /* 0x000077710f187816 */ /* 0x040fe400000000ff */
[C---:B----4-:R-:W-:Y:S02]  /*1b50*/  PRMT R22, R15.reuse, 0x7772, RZ ;  /* 0x000077720f167816 */ /* 0x050fe400000000ff */
[----:B------:R-:W-:Y:S02]  /*1b60*/  PRMT R27, R15, 0x7773, RZ ;  /* 0x000077730f1b7816 */ /* 0x000fe400000000ff */
[----:B------:R-:W-:Y:S01]  /*1b70*/  PRMT R7, R20, 0x7610, R7 ;  /* 0x0000761014077816 */ /* 0x000fe20000000007 */
[----:B------:R-:W-:Y:S01]  /*1b80*/  BAR.SYNC.DEFER_BLOCKING 0x0 ;  /* 0x0000000000007b1d */ /* 0x000fe20000010000 */
[----:B------:R-:W-:-:S07]  /*1b90*/  VIADD R14, R10, 0x1 ;  /* 0x000000010a0e7836 */ /* 0x000fce0000000000 */
[----:B------:R-:W-:Y:S01]  /*1ba0*/  PREEXIT ;  /* 0x000000000000782d */ /* 0x000fe20000000000 */
[----:B------:R-:W-:Y:S01]  /*1bb0*/  UMOV UR4, 0x2 ;  /* 0x0000000200047882 */ /* 0x000fe20000000000 */
[----:B------:R-:W-:-:S13]  /*1bc0*/  ISETP.GE.U32.AND P1, PT, R14, R17, PT ;  /* 0x000000110e00720c */ /* 0x000fda0003f26070 */
[----:B---3--:R-:W-:Y:S01]  /*1bd0*/  @P1 IMAD.MOV.U32 R4, RZ, RZ, R3 ;  /* 0x000000ffff041224 */ /* 0x008fe200078e0003 */
[----:B------:R-:W-:Y:S01]  /*1be0*/  @P1 PRMT R7, R22, 0x7610, R7 ;  /* 0x0000761016071816 */ /* 0x000fe20000000007 */
[----:B-----5:R-:W-:Y:S01]  /*1bf0*/  @P1 IMAD.MOV.U32 R13, RZ, RZ, R9 ;  /* 0x000000ffff0d1224 */ /* 0x020fe200078e0009 */
[----:B------:R-:W-:Y:S01]  /*1c00*/  @P1 PRMT R28, R11, 0x7610, R28 ;  /* 0x000076100b1c1816 */ /* 0x000fe2000000001c */
[----:B------:R-:W-:Y:S01]  /*1c10*/  @P1 IMAD.MOV.U32 R6, RZ, RZ, R2 ;  /* 0x000000ffff061224 */ /* 0x000fe200078e0002 */
[----:B------:R-:W-:Y:S01]  /*1c20*/  ISETP.GE.AND P0, PT, R4, R3, PT ;  /* 0x000000030400720c */ /* 0x000fe20003f06270 */
[--C-:B------:R-:W-:Y:S01]  /*1c30*/  IMAD.MOV.U32 R21, RZ, RZ, R13.reuse ;  /* 0x000000ffff157224 */ /* 0x100fe200078e000d */
[----:B------:R-:W-:Y:S01]  /*1c40*/  PRMT R13, R22, 0x7610, R13 ;  /* 0x00007610160d7816 */ /* 0x000fe2000000000d */
[----:B------:R-:W-:Y:S01]  /*1c50*/  @P1 IMAD.MOV.U32 R12, RZ, RZ, R8 ;  /* 0x000000ffff0c1224 */ /* 0x000fe200078e0008 */
[----:B------:R-:W-:Y:S01]  /*1c60*/  ISETP.GE.U32.OR P0, PT, R10, R17, P0 ;  /* 0x000000110a00720c */ /* 0x000fe20000706470 */
[----:B------:R-:W-:Y:S01]  /*1c70*/  IMAD.MOV.U32 R15, RZ, RZ, R21 ;  /* 0x000000ffff0f7224 */ /* 0x000fe200078e0015 */
[----:B------:R-:W-:Y:S01]  /*1c80*/  @P1 PRMT R19, R19, 0x5410, R19 ;  /* 0x0000541013131816 */ /* 0x000fe20000000013 */
[----:B------:R-:W-:Y:S01]  /*1c90*/  IMAD.MOV.U32 R10, RZ, RZ, R6 ;  /* 0x000000ffff0a7224 */ /* 0x000fe200078e0006 */
[----:B------:R-:W-:Y:S01]  /*1ca0*/  @P1 PRMT R5, R24, 0x7610, R5 ;  /* 0x0000761018051816 */ /* 0x000fe20000000005 */
[----:B------:R-:W-:Y:S01]  /*1cb0*/  IMAD.MOV.U32 R20, RZ, RZ, R12 ;  /* 0x000000ffff147224 */ /* 0x000fe200078e000c */
[----:B------:R-:W-:Y:S01]  /*1cc0*/  @P1 PRMT R26, R27, 0x7610, R26 ;  /* 0x000076101b1a1816 */ /* 0x000fe2000000001a */
[----:B------:R-:W-:Y:S01]  /*1cd0*/  IMAD.MOV.U32 R25, RZ, RZ, R4 ;  /* 0x000000ffff197224 */ /* 0x000fe200078e0004 */
[----:B------:R-:W-:Y:S01]  /*1ce0*/  PRMT R12, R28, 0x7610, R12 ;  /* 0x000076101c0c7816 */ /* 0x000fe2000000000c */
[----:B------:R-:W-:-:S04]  /*1cf0*/  IMAD.MOV.U32 R14, RZ, RZ, R20 ;  /* 0x000000ffff0e7224 */ /* 0x000fc800078e0014 */
[----:B------:R-:W-:Y:S01]  /*1d00*/  @!P0 IMAD.MOV.U32 R15, RZ, RZ, R9 ;  /* 0x000000ffff0f8224 */ /* 0x000fe200078e0009 */
        /* <DEDUP_REMOVED lines=14> */
[----:B------:R-:W-:Y:S01]  /*1df0*/  @!P0 PRMT R12, R11, 0x7610, R12 ;  /* 0x000076100b0c8816 */ /* 0x000fe2000000000c */
[----:B------:R-:W-:Y:S01]  /*1e00*/  IMAD R20, R16, 0x30, R23 ;  /* 0x0000003010147824 */ /* 0x000fe200078e0217 */
[----:B------:R-:W-:-:S02]  /*1e10*/  @!P0 PRMT R6, R19, 0x7610, R6 ;  /* 0x0000761013068816 */ /* 0x000fc40000000006 */
[----:B------:R-:W-:Y:S02]  /*1e20*/  @!P0 PRMT R5, R24, 0x7610, R5 ;  /* 0x0000761018058816 */ /* 0x000fe40000000005 */
[----:B------:R-:W-:Y:S02]  /*1e30*/  @!P0 PRMT R26, R27, 0x7610, R26 ;  /* 0x000076101b1a8816 */ /* 0x000fe4000000001a */
[----:B------:R-:W-:Y:S02]  /*1e40*/  @!P0 PRMT R11, R28, 0x7610, R11 ;  /* 0x000076101c0b8816 */ /* 0x000fe4000000000b */
[----:B------:R-:W-:-:S07]  /*1e50*/  @!P0 PRMT R19, R19, 0x7632, R19 ;  /* 0x0000763213138816 */ /* 0x000fce0000000013 */
.L_x_321:
        /* <DEDUP_REMOVED lines=14> */
[----:B------:R-:W-:Y:S01]  /*1f40*/  LOP3.LUT R5, R5, 0xffff, RZ, 0xc0, !PT ;  /* 0x0000ffff05057812 */ /* 0x000fe200078ec0ff */
[----:B------:R-:W-:Y:S01]  /*1f50*/  IMAD.SHL.U32 R28, R23, 0x2, RZ ;  /* 0x00000002171c7824 */ /* 0x000fe200078e00ff */
[--C-:B------:R-:W-:Y:S02]  /*1f60*/  VIADDMNMX R24, R27, UR4, R17.reuse, PT ;  /* 0x000000041b187c46 */ /* 0x100fe4000b800111 */
[----:B------:R-:W-:Y:S02]  /*1f70*/  LOP3.LUT R12, R12, 0xffff, RZ, 0xc0, !PT ;  /* 0x0000ffff0c0c7812 */ /* 0x000fe400078ec0ff */
[----:B------:R-:W-:Y:S01]  /*1f80*/  VIADDMNMX R23, R24, UR4, R17, PT ;  /* 0x0000000418177c46 */ /* 0x000fe2000b800111 */
[----:B------:R1:W-:Y:S01]  /*1f90*/  STS.64 [R20+0x18], R14 ;  /* 0x0000180e14007388 */ /* 0x0003e20000000a00 */
[----:B------:R-:W-:-:S02]  /*1fa0*/  PRMT R13, R13, 0x3340, R22 ;  /* 0x000033400d0d7816 */ /* 0x000fc40000000016 */
[----:B------:R-:W-:Y:S01]  /*1fb0*/  PRMT R7, R7, 0x3340, R26 ;  /* 0x0000334007077816 */ /* 0x000fe2000000001a */
[----:B------:R2:W-:Y:S01]  /*1fc0*/  STS.64 [R20], R8 ;  /* 0x0000000814007388 */ /* 0x0005e20000000a00 */
[----:B------:R-:W-:Y:S02]  /*1fd0*/  PRMT R12, R12, 0x3340, R5 ;  /* 0x000033400c0c7816 */ /* 0x000fe40000000005 */
[----:B------:R-:W-:Y:S01]  /*1fe0*/  MOV R5, 0x400 ;  /* 0x0000040000057802 */ /* 0x000fe20000000f00 */
[----:B------:R3:W-:Y:S01]  /*1ff0*/  STS [R20+0x8], R3 ;  /* 0x0000080314007388 */ /* 0x0007e20000000800 */
[----:B-1----:R-:W-:-:S03]  /*2000*/  IMAD.IADD R14, R23, 0x1, -R24 ;  /* 0x00000001170e7824 */ /* 0x002fc600078e0a18 */
[----:B------:R1:W-:Y:S01]  /*2010*/  STS [R20+0x20], R25 ;  /* 0x0000201914007388 */ /* 0x0003e20000000800 */
[----:B--2---:R-:W-:-:S03]  /*2020*/  VIMNMX R9, PT, PT, R17, R28, PT ;  /* 0x0000001c11097248 */ /* 0x004fc60003fe0100 */
[----:B------:R1:W-:Y:S01]  /*2030*/  STS.U8 [R20+0xc], R19 ;  /* 0x00000c1314007388 */ /* 0x0003e20000000000 */
[----:B------:R-:W-:Y:S02]  /*2040*/  LOP3.LUT R8, R11, 0xffff, RZ, 0xc0, !PT ;  /* 0x0000ffff0b087812 */ /* 0x000fe400078ec0ff */
[C---:B------:R-:W-:Y:S01]  /*2050*/  ISETP.GE.AND P0, PT, R9.reuse, R14, PT ;  /* 0x0000000e0900720c */ /* 0x040fe20003f06270 */
[----:B------:R-:W-:Y:S01]  /*2060*/  IMAD.IADD R14, R9, 0x1, -R14 ;  /* 0x00000001090e7824 */ /* 0x000fe200078e0a0e */
[----:B------:R-:W-:Y:S01]  /*2070*/  VIADDMNMX R15, R24, -R27, R9, PT ;  /* 0x8000001b180f7246 */ /* 0x000fe20003800109 */
[----:B------:R1:W-:Y:S01]  /*2080*/  STS.U8 [R20+0x24], R6 ;  /* 0x0000240614007388 */ /* 0x0003e20000000000 */
[----:B------:R-:W-:Y:S02]  /*2090*/  PRMT R8, R8, 0x3340, R21 ;  /* 0x0000334008087816 */ /* 0x000fe40000000015 */
[----:B------:R-:W-:Y:S02]  /*20a0*/  SEL R14, R14, RZ, P0 ;  /* 0x000000ff0e0e7207 */ /* 0x000fe40000000000 */
[----:B---3--:R-:W-:-:S02]  /*20b0*/  PRMT R3, R8, 0x5410, R13 ;  /* 0x0000541008037816 */ /* 0x008fc4000000000d */
[----:B------:R-:W-:Y:S02]  /*20c0*/  ISETP.GE.AND P0, PT, R14, R15, PT ;  /* 0x0000000f0e00720c */ /* 0x000fe40003f06270 */
[----:B------:R-:W-:Y:S01]  /*20d0*/  PRMT R11, R12, 0x5410, R7 ;  /* 0x000054100c0b7816 */ /* 0x000fe20000000007 */
[----:B------:R1:W-:Y:S01]  /*20e0*/  STS.64 [R20+0x10], R2 ;  /* 0x0000100214007388 */ /* 0x0003e20000000a00 */
[----:B0-----:R-:W-:-:S03]  /*20f0*/  LEA R33, R4, R5, 0x18 ;  /* 0x0000000504217211 */ /* 0x001fc600078ec0ff */
[----:B------:R1:W-:Y:S01]  /*2100*/  STS.64 [R20+0x28], R10 ;  /* 0x0000280a14007388 */ /* 0x0003e20000000a00 */
[----:B------:R-:W-:Y:S06]  /*2110*/  BAR.SYNC.DEFER_BLOCKING 0x0 ;  /* 0x0000000000007b1d */ /* 0x000fec0000010000 */
[----:B------:R-:W-:Y:S05]  /*2120*/  @P0 BRA `(.L_x_316) ;  /* 0x00000000004c0947 */ /* 0x000fea0003800000 */
[----:B-1----:R-:W0:Y:S01]  /*2130*/  S2R R3, SR_CgaCtaId ;  /* 0x0000000000037919 */ /* 0x002e220000008800 */
[----:B------:R-:W-:Y:S01]  /*2140*/  MOV R2, 0x400 ;  /* 0x0000040000027802 */ /* 0x000fe20000000f00 */
[----:B------:R-:W-:-:S03]  /*2150*/  IMAD.IADD R5, R9, 0x1, R24 ;  /* 0x0000000109057824 */ /* 0x000fc600078e0218 */
[----:B0-----:R-:W-:-:S07]  /*2160*/  LEA R6, R3, R2, 0x18 ;  /* 0x0000000203067211 */ /* 0x001fce00078ec0ff */
.L_x_317:
        /* <DEDUP_REMOVED lines=15> */
.L_x_316:
[----:B------:R-:W-:Y:S05]  /*2260*/  BSYNC.RECONVERGENT B0 ;  /* 0x0000000000007941 */ /* 0x000fea0003800200 */
.L_x_315:
        /* <DEDUP_REMOVED lines=25> */
[----:B------:R-:W-:Y:S01]  /*2400*/  @P0 IMAD.MOV R29, RZ, RZ, R3 ;  /* 0x000000ffff1d0224 */ /* 0x000fe200078e0203 */
[----:B------:R-:W-:Y:S01]  /*2410*/  PRMT R11, R11, 0x7773, RZ ;  /* 0x000077730b0b7816 */ /* 0x000fe200000000ff */
[----:B------:R-:W-:Y:S01]  /*2420*/  @!P0 IMAD.MOV R30, RZ, RZ, R14 ;  /* 0x000000ffff1e8224 */ /* 0x000fe200078e020e */
        /* <DEDUP_REMOVED lines=24> */
.L_x_319:
        /* <DEDUP_REMOVED lines=10> */
.L_x_320:
[----:B------:R-:W-:Y:S05]  /*2650*/  BSYNC.RECONVERGENT B0 ;  /* 0x0000000000007941 */ /* 0x000fea0003800200 */
.L_x_318:
[----:B------:R-:W-:Y:S01]  /*2660*/  ISETP.GE.AND P1, PT, R30, R23, PT ;  /* 0x000000171e00720c */ /* 0x000fe20003f26270 */
[----:B------:R-:W-:Y:S01]  /*2670*/  UISETP.GE.U32.AND UP0, UPT, UR4, 0x81, UPT ;  /* 0x000000810400788c */ /* 0x000fe2000bf06070 */
[----:B------:R-:W-:Y:S01]  /*2680*/  PLOP3.LUT P0, PT, PT, PT, PT, 0x8, 0x80 ;  /* 0x000000000080781c */ /* 0x000fe20003f0e170 */
[----:B------:R-:W-:-:S07]  /*2690*/  USHF.L.U32 UR5, UR4, 0x1, URZ ;  /* 0x0000000104057899 */ /* 0x000fce00080006ff */
[----:B------:R-:W-:-:S03]  /*26a0*/  UMOV UR4, UR5 ;  /* 0x0000000500047c82 */ /* 0x000fc60008000000 */
[----:B------:R-:W-:-:S04]  /*26b0*/  @!P1 ISETP.GE.AND P2, PT, R25, R26, PT ;  /* 0x0000001a1900920c */ /* 0x000fc80003f46270 */
[----:B------:R-:W-:-:S04]  /*26c0*/  @!P1 ISETP.GE.OR P0, PT, R29, R24, !P2 ;  /* 0x000000181d00920c */ /* 0x000fc80005706670 */
[----:B----4-:R-:W-:Y:S02]  /*26d0*/  SEL R14, R6, R4, P0 ;  /* 0x00000004060e7207 */ /* 0x010fe40000000000 */
[----:B------:R-:W-:Y:S02]  /*26e0*/  SEL R15, R7, R5, P0 ;  /* 0x00000005070f7207 */ /* 0x000fe40000000000 */
        /* <DEDUP_REMOVED lines=8> */
[----:B------:R-:W0:Y:S01]  /*2770*/  S2R R20, SR_TID.X ;  /* 0x0000000000147919 */ /* 0x000e220000002100 */
[----:B------:R-:W1:Y:S01]  /*2780*/  LDCU.U8 UR4, c[0x0][0x380] ;  /* 0x00007000ff0477ac */ /* 0x000e620008000000 */
[----:B------:R-:W2:Y:S01]  /*2790*/  S2UR UR6, SR_CgaCtaId ;  /* 0x00000000000679c3 */ /* 0x000ea20000008800 */
[----:B------:R-:W3:Y:S01]  /*27a0*/  S2R R29, SR_LANEID ;  /* 0x00000000001d7919 */ /* 0x000ee20000000000 */
[----:B------:R-:W-:Y:S01]  /*27b0*/  UMOV UR5, 0x400 ;  /* 0x0000040000057882 */ /* 0x000fe20000000000 */
[----:B-1----:R-:W-:-:S04]  /*27c0*/  UPRMT UR4, UR4, 0x8880, URZ ;  /* 0x0000888004047896 */ /* 0x002fc800080000ff */
[----:B------:R-:W-:Y:S02]  /*27d0*/  UISETP.NE.AND UP0, UPT, UR4, URZ, UPT ;  /* 0x000000ff0400728c */ /* 0x000fe4000bf05270 */
[----:B--2---:R-:W-:Y:S01]  /*27e0*/  ULEA UR5, UR6, UR5, 0x18 ;  /* 0x0000000506057291 */ /* 0x004fe2000f8ec0ff */
[----:B0-----:R-:W-:Y:S02]  /*27f0*/  IMAD.SHL.U32 R27, R20, 0x2, RZ ;  /* 0x00000002141b7824 */ /* 0x001fe400078e00ff */
[----:B---3--:R-:W-:-:S03]  /*2800*/  IMAD R24, R29, 0x18, R0 ;  /* 0x000000181d187824 */ /* 0x008fc600078e0200 */
[----:B------:R-:W-:-:S04]  /*2810*/  LOP3.LUT R27, R27, 0x7c0, RZ, 0xc0, !PT ;  /* 0x000007c01b1b7812 */ /* 0x000fc800078ec0ff */
[----:B------:R-:W-:-:S05]  /*2820*/  LOP3.LUT R23, R27, 0x1f, R20, 0xf8, !PT ;  /* 0x0000001f1b177812 */ /* 0x000fca00078ef814 */
[----:B------:R-:W-:Y:S01]  /*2830*/  VIADD R4, R23, 0x20 ;  /* 0x0000002017047836 */ /* 0x000fe20000000000 */
[----:B------:R-:W-:Y:S06]  /*2840*/  BAR.SYNC.DEFER_BLOCKING 0x0 ;  /* 0x0000000000007b1d */ /* 0x000fec0000010000 */
[----:B------:R-:W-:Y:S05]  /*2850*/  BRA.U !UP0, `(.L_x_322) ;  /* 0x0000000108f07547 */ /* 0x000fea000b800000 */
        /* <DEDUP_REMOVED lines=13> */
[----:B------:R-:W-:Y:S02]  /*2930*/  PRMT R7, R7, 0x3340, R26 ;  /* 0x0000334007077816 */ /* 0x000fe4000000001a */
[----:B------:R-:W-:Y:S01]  /*2940*/  PRMT R12, R12, 0x3340, R5 ;  /* 0x000033400c0c7816 */ /* 0x000fe20000000005 */
[----:B------:R0:W-:Y:S01]  /*2950*/  STS.U8 [R24+0xc], R19 ;  /* 0x00000c1318007388 */ /* 0x0001e20000000000 */
[----:B------:R-:W-:Y:S02]  /*2960*/  ISETP.NE.AND P0, PT, R16, RZ, PT ;  /* 0x000000ff1000720c */ /* 0x000fe40003f05270 */
[----:B------:R-:W-:Y:S01]  /*2970*/  PRMT R13, R13, 0x3340, R22 ;  /* 0x000033400d0d7816 */ /* 0x000fe20000000016 */
[----:B------:R-:W-:Y:S01]  /*2980*/  STS.U8 [R24+0x24], R6 ;  /* 0x0000240618007388 */ /* 0x000fe20000000000 */
[----:B------:R-:W-:-:S02]  /*2990*/  PRMT R18, R18, 0x3340, R21 ;  /* 0x0000334012127816 */ /* 0x000fc40000000015 */
[----:B------:R-:W-:Y:S01]  /*29a0*/  PRMT R29, R12, 0x5410, R7 ;  /* 0x000054100c1d7816 */ /* 0x000fe20000000007 */
[----:B------:R-:W-:Y:S01]  /*29b0*/  IMAD.MOV.U32 R12, RZ, RZ, R2 ;  /* 0x000000ffff0c7224 */ /* 0x000fe200078e0002 */
[----:B------:R-:W-:Y:S01]  /*29c0*/  PRMT R13, R18, 0x5410, R13 ;  /* 0x00005410120d7816 */ /* 0x000fe2000000000d */
[----:B------:R-:W1:Y:S01]  /*29d0*/  S2R R16, SR_CTAID.X ;  /* 0x0000000000107919 */ /* 0x000e620000002500 */
[----:B0-----:R-:W-:-:S03]  /*29e0*/  LOP3.LUT R19, R20, 0x1f, RZ, 0xc0, !PT ;  /* 0x0000001f14137812 */ /* 0x001fc600078ec0ff */
[----:B------:R0:W-:Y:S04]  /*29f0*/  STS.64 [R24+0x10], R12 ;  /* 0x0000100c18007388 */ /* 0x0001e80000000a00 */
[----:B------:R-:W-:Y:S01]  /*2a00*/  STS.64 [R24+0x28], R28 ;  /* 0x0000281c18007388 */ /* 0x000fe20000000a00 */
[----:B------:R-:W-:-:S03]  /*2a10*/  NOP ;  /* 0x0000000000007918 */ /* 0x000fc60000000000 */
[----:B------:R-:W-:Y:S01]  /*2a20*/  LDS R5, [R0+0x8] ;  /* 0x0000080000057984 */ /* 0x000fe20000000800 */
[----:B0-----:R-:W0:Y:S03]  /*2a30*/  LDC.64 R12, c[0x0][0x398] ;  /* 0x0000e600ff0c7b82 */ /* 0x001e260000000a00 */
[----:B------:R-:W-:Y:S04]  /*2a40*/  LDS.U8 R15, [R0+0xc] ;  /* 0x00000c00000f7984 */ /* 0x000fe80000000000 */
[----:B------:R-:W-:Y:S04]  /*2a50*/  LDS R21, [R0+0x308] ;  /* 0x0003080000157984 */ /* 0x000fe80000000800 */
[----:B------:R-:W-:Y:S04]  /*2a60*/  LDS.U8 R25, [R0+0x30c] ;  /* 0x00030c0000197984 */ /* 0x000fe80000000000 */
[----:B------:R-:W-:Y:S01]  /*2a70*/  LDS.64 R8, [R0] ;  /* 0x0000000000087984 */ /* 0x000fe20000000a00 */
[----:B-1----:R-:W-:-:S03]  /*2a80*/  IMAD R16, R16, 0x200, R19 ;  /* 0x0000020010107824 */ /* 0x002fc600078e0213 */
[----:B------:R-:W-:Y:S04]  /*2a90*/  LDS.64 R2, [R0+0x300] ;  /* 0x0003000000027984 */ /* 0x000fe80000000a00 */
[----:B------:R-:W-:Y:S04]  /*2aa0*/  LDS.64 R6, [R0+0x10] ;  /* 0x0000100000067984 */ /* 0x000fe80000000a00 */
[----:B------:R-:W-:Y:S04]  /*2ab0*/  LDS.64 R10, [R0+0x310] ;  /* 0x00031000000a7984 */ /* 0x000fe80000000a00 */
[----:B------:R-:W-:Y:S01]  /*2ac0*/  @!P0 STS [UR5+0x3000], R17 ;  /* 0x00300011ff008988 */ /* 0x000fe20008000805 */
[----:B------:R-:W-:Y:S01]  /*2ad0*/  BAR.SYNC.DEFER_BLOCKING 0x0 ;  /* 0x0000000000007b1d */ /* 0x000fe20000010000 */
[----:B------:R-:W-:-:S05]  /*2ae0*/  IADD3 R27, P0, PT, R27, R16, RZ ;  /* 0x000000101b1b7210 */ /* 0x000fca0007f1e0ff */
[----:B------:R-:W-:Y:S02]  /*2af0*/  IMAD.X R16, RZ, RZ, RZ, P0 ;  /* 0x000000ffff107224 */ /* 0x000fe400000e06ff */
[----:B0-----:R-:W-:-:S04]  /*2b00*/  IMAD.WIDE.U32 R12, R27, 0x18, R12 ;  /* 0x000000181b0c7825 */ /* 0x001fc800078e000c */
[----:B------:R-:W-:-:S04]  /*2b10*/  IMAD R19, R16, 0x18, RZ ;  /* 0x0000001810137824 */ /* 0x000fc800078e02ff */
[----:B------:R-:W-:Y:S01]  /*2b20*/  IMAD.IADD R13, R13, 0x1, R19 ;  /* 0x000000010d0d7824 */ /* 0x000fe200078e0213 */
[----:B------:R-:W0:Y:S02]  /*2b30*/  LDS R14, [UR5+0x3000] ;  /* 0x00300005ff0e7984 */ /* 0x000e240008000800 */
[----:B0-----:R-:W-:-:S13]  /*2b40*/  ISETP.GE.AND P0, PT, R23, R14, PT ;  /* 0x0000000e1700720c */ /* 0x001fda0003f06270 */
        /* <DEDUP_REMOVED lines=13> */
.L_x_322:
        /* <DEDUP_REMOVED lines=22> */
[----:B------:R-:W-:-:S03]  /*2d80*/  PRMT R31, R12, 0x5410, R7 ;  /* 0x000054100c1f7816 */ /* 0x000fc60000000007 */
        /* <DEDUP_REMOVED lines=20> */
[-C--:B0-----:R-:W-:Y:S02]  /*2ed0*/  ISETP.GE.AND P0, PT, R23, R10.reuse, PT ;  /* 0x0000000a1700720c */ /* 0x081fe40003f06270 */
[----:B------:R-:W-:-:S11]  /*2ee0*/  ISETP.GE.AND P1, PT, R4, R10, PT ;  /* 0x0000000a0400720c */ /* 0x000fd60003f26270 */
        /* <DEDUP_REMOVED lines=12> */
.L_x_323:
        /* <DEDUP_REMOVED lines=13> */
.L_x_412:


//--------------------- .text._ZN3cub18CUB_300001_SM_10006detail9transform16transform_kernelINS2_10policy_hubILb1EN4cuda3std3__45tupleIJN6thrust24THRUST_300001_SM_1000_NS7pointerIiNSA_8cuda_cub3tagENSA_11use_defaultESE_EEEEEE10policy1000ElNS7_10__identityENSA_10device_ptrIjEEJPiEEEvT0_iT1_T2_DpNS2_10kernel_argIT3_EE --------------------------
	.section	.text._ZN3cub18CUB_300001_SM_10006detail9transform16transform_kernelINS2_10policy_hubILb1EN4cuda3std3__45tupleIJN6thrust24THRUST_300001_SM_1000_NS7pointerIiNSA_8cuda_cub3tagENSA_11use_defaultESE_EEEEEE10policy1000ElNS7_10__identityENSA_10device_ptrIjEEJPiEEEvT0_iT1_T2_DpNS2_10kernel_argIT3_EE,"ax",@progbits
	.align	128
        .global         _ZN3cub18CUB_300001_SM_10006detail9transform16transform_kernelINS2_10policy_hubILb1EN4cuda3std3__45tupleIJN6thrust24THRUST_300001_SM_1000_NS7pointerIiNSA_8cuda_cub3tagENSA_11use_defaultESE_EEEEEE10policy1000ElNS7_10__identityENSA_10device_ptrIjEEJPiEEEvT0_iT1_T2_DpNS2_10kernel_argIT3_EE
        .type           _ZN3cub18CUB_300001_SM_10006detail9transform16transform_kernelINS2_10policy_hubILb1EN4cuda3std3__45tupleIJN6thrust24THRUST_300001_SM_1000_NS7pointerIiNSA_8cuda_cub3tagENSA_11use_defaultESE_EEEEEE10policy1000ElNS7_10__identityENSA_10device_ptrIjEEJPiEEEvT0_iT1_T2_DpNS2_10kernel_argIT3_EE,@function
        .size           _ZN3cub18CUB_300001_SM_10006detail9transform16transform_kernelINS2_10policy_hubILb1EN4cuda3std3__45tupleIJN6thrust24THRUST_300001_SM_1000_NS7pointerIiNSA_8cuda_cub3tagENSA_11use_defaultESE_EEEEEE10policy1000ElNS7_10__identityENSA_10device_ptrIjEEJPiEEEvT0_iT1_T2_DpNS2_10kernel_argIT3_EE,(.L_x_413 - _ZN3cub18CUB_300001_SM_10006detail9transform16transform_kernelINS2_10policy_hubILb1EN4cuda3std3__45tupleIJN6thrust24THRUST_300001_SM_1000_NS7pointerIiNSA_8cuda_cub3tagENSA_11use_defaultESE_EEEEEE10policy1000ElNS7_10__identityENSA_10device_ptrIjEEJPiEEEvT0_iT1_T2_DpNS2_10kernel_argIT3_EE)
        .other          _ZN3cub18CUB_300001_SM_10006detail9transform16transform_kernelINS2_10policy_hubILb1EN4cuda3std3__45tupleIJN6thrust24THRUST_300001_SM_1000_NS7pointerIiNSA_8cuda_cub3tagENSA_11use_defaultESE_EEEEEE10policy1000ElNS7_10__identityENSA_10device_ptrIjEEJPiEEEvT0_iT1_T2_DpNS2_10kernel_argIT3_EE,@"STO_CUDA_ENTRY STV_DEFAULT"
_ZN3cub18CUB_300001_SM_10006detail9transform16transform_kernelINS2_10policy_hubILb1EN4cuda3std3__45tupleIJN6thrust24THRUST_300001_SM_1000_NS7pointerIiNSA_8cuda_cub3tagENSA_11use_defaultESE_EEEEEE10policy1000ElNS7_10__identityENSA_10device_ptrIjEEJPiEEEvT0_iT1_T2_DpNS2_10kernel_argIT3_EE:
.text._ZN3cub18CUB_300001_SM_10006detail9transform16transform_kernelINS2_10policy_hubILb1EN4cuda3std3__45tupleIJN6thrust24THRUST_300001_SM_1000_NS7pointerIiNSA_8cuda_cub3tagENSA_11use_defaultESE_EEEEEE10policy1000ElNS7_10__identityENSA_10device_ptrIjEEJPiEEEvT0_iT1_T2_DpNS2_10kernel_argIT3_EE:
[----:B------:R-:W-:Y:S08]  /*0000*/  LDC R1, c[0x0][0x37c] ;  /* 0x0000df00ff017b82 */ /* 0x000ff00000000800 */
[----:B------:R-:W0:Y:S01]  /*0010*/  LDC R0, c[0x0][0x388] ;  /* 0x0000e200ff007b82 */ /* 0x000e220000000800 */
[----:B------:R-:W1:Y:S01]  /*0020*/  LDCU.64 UR6, c[0x0][0x380] ;  /* 0x00007000ff0677ac */ /* 0x000e620008000a00 */
[----:B------:R-:W2:Y:S01]  /*0030*/  S2R R7, SR_TID.X ;  /* 0x0000000000077919 */ /* 0x000ea20000002100 */
[----:B------:R-:W-:Y:S05]  /*0040*/  BSSY.RECONVERGENT B0, `(.L_x_324) ;  /* 0x000001a000007945 */ /* 0x000fea0003800200 */
[----:B------:R-:W3:Y:S01]  /*0050*/  S2UR UR4, SR_CTAID.X ;  /* 0x00000000000479c3 */ /* 0x000ee20000002500 */
[----:B0-----:R-:W-:-:S05]  /*0060*/  IMAD.SHL.U32 R5, R0, 0x80, RZ ;  /* 0x0000008000057824 */ /* 0x001fca00078e00ff */
[----:B------:R-:W-:Y:S01]  /*0070*/  SHF.R.S32.HI R4, RZ, 0x1f, R5 ;  /* 0x0000001fff047819 */ /* 0x000fe20000011405 */
[----:B---3--:R-:W-:-:S04]  /*0080*/  IMAD.WIDE.U32 R2, R5, UR4, RZ ;  /* 0x0000000405027c25 */ /* 0x008fc8000f8e00ff */
[----:B------:R-:W-:Y:S01]  /*0090*/  IMAD R13, R4, UR4, RZ ;  /* 0x00000004040d7c24 */ /* 0x000fe2000f8e02ff */
[----:B-1----:R-:W-:Y:S01]  /*00a0*/  IADD3 R6, P1, PT, -R2, UR6, RZ ;  /* 0x0000000602067c10 */ /* 0x002fe2000ff3e1ff */
[----:B--2---:R-:W-:Y:S02]  /*00b0*/  IMAD.SHL.U32 R11, R7, 0x80, RZ ;  /* 0x00000080070b7824 */ /* 0x004fe400078e00ff */
[----:B------:R-:W-:Y:S01]  /*00c0*/  IMAD.IADD R13, R3, 0x1, R13 ;  /* 0x00000001030d7824 */ /* 0x000fe200078e020d */
[----:B------:R-:W-:-:S04]  /*00d0*/  ISETP.LT.U32.AND P0, PT, R6, R5, PT ;  /* 0x000000050600720c */ /* 0x000fc80003f01070 */
[----:B------:R-:W-:-:S04]  /*00e0*/  IADD3.X R9, PT, PT, ~R13, UR7, RZ, P1, !PT ;  /* 0x000000070d097c10 */ /* 0x000fc80008ffe5ff */
[----:B------:R-:W-:-:S04]  /*00f0*/  ISETP.LT.AND.EX P0, PT, R9, R4, PT, P0 ;  /* 0x000000040900720c */ /* 0x000fc80003f01300 */
[----:B------:R-:W-:-:S04]  /*0100*/  SEL R6, R6, R5, P0 ;  /* 0x0000000506067207 */ /* 0x000fc80000000000 */
[----:B------:R-:W-:-:S04]  /*0110*/  SHF.L.U32 R4, R6, 0x2, RZ ;  /* 0x0000000206047819 */ /* 0x000fc800000006ff */
[----:B------:R-:W-:-:S13]  /*0120*/  ISETP.GE.AND P0, PT, R11, R4, PT ;  /* 0x000000040b00720c */ /* 0x000fda0003f06270 */
[----:B------:R-:W-:Y:S05]  /*0130*/  @P0 BRA `(.L_x_325) ;  /* 0x0000000000280947 */ /* 0x000fea0003800000 */
[----:B------:R-:W0:Y:S02]  /*0140*/  LDC.64 R8, c[0x0][0x398] ;  /* 0x0000e600ff087b82 */ /* 0x000e240000000a00 */
[----:B0-----:R-:W-:-:S04]  /*0150*/  LEA R8, P0, R2, R8, 0x2 ;  /* 0x0000000802087211 */ /* 0x001fc800078010ff */
[----:B------:R-:W-:-:S03]  /*0160*/  LEA.HI.X R9, R2, R9, R13, 0x2, P0 ;  /* 0x0000000902097211 */ /* 0x000fc600000f140d */
[----:B------:R-:W-:-:S07]  /*0170*/  IMAD.WIDE.U32 R8, R7, 0x80, R8 ;  /* 0x0000008007087825 */ /* 0x000fce00078e0008 */
.L_x_326:
[----:B------:R-:W-:Y:S01]  /*0180*/  VIADD R11, R11, 0x4000 ;  /* 0x000040000b0b7836 */ /* 0x000fe20000000000 */
[----:B------:R0:W-:Y:S04]  /*0190*/  CCTL.E.PF2 [R8] ;  /* 0x000000000800798f */ /* 0x0001e80000800100 */
[----:B------:R-:W-:Y:S02]  /*01a0*/  ISETP.GE.AND P0, PT, R11, R4, PT ;  /* 0x000000040b00720c */ /* 0x000fe40003f06270 */
[----:B0-----:R-:W-:-:S05]  /*01b0*/  IADD3 R8, P1, PT, R8, 0x4000, RZ ;  /* 0x0000400008087810 */ /* 0x001fca0007f3e0ff */
[----:B------:R-:W-:-:S06]  /*01c0*/  IMAD.X R9, RZ, RZ, R9, P1 ;  /* 0x000000ffff097224 */ /* 0x000fcc00008e0609 */
[----:B------:R-:W-:Y:S05]  /*01d0*/  @!P0 BRA `(.L_x_326) ;  /* 0xfffffffc00e88947 */ /* 0x000fea000383ffff */
.L_x_325:
[----:B------:R-:W-:Y:S05]  /*01e0*/  BSYNC.RECONVERGENT B0 ;  /* 0x0000000000007941 */ /* 0x000fea0003800200 */
.L_x_324:
[----:B------:R-:W0:Y:S01]  /*01f0*/  LDCU.128 UR8, c[0x0][0x390] ;  /* 0x00007200ff0877ac */ /* 0x000e220008000c00 */
[----:B------:R-:W-:Y:S02]  /*0200*/  ISETP.NE.AND P0, PT, R5, R6, PT ;  /* 0x000000060500720c */ /* 0x000fe40003f05270 */
[C---:B------:R-:W-:Y:S01]  /*0210*/  SHF.L.U32 R4, R2.reuse, 0x2, RZ ;  /* 0x0000000202047819 */ /* 0x040fe200000006ff */
[----:B------:R-:W1:Y:S01]  /*0220*/  LDCU.64 UR6, c[0x0][0x358] ;  /* 0x00006b00ff0677ac */ /* 0x000e620008000a00 */
[----:B------:R-:W-:Y:S02]  /*0230*/  SHF.L.U64.HI R8, R2, 0x2, R13 ;  /* 0x0000000202087819 */ /* 0x000fe4000001020d */
[C---:B0-----:R-:W-:Y:S02]  /*0240*/  IADD3 R2, P1, PT, R4.reuse, UR10, RZ ;  /* 0x0000000a04027c10 */ /* 0x041fe4000ff3e0ff */
[----:B------:R-:W-:Y:S02]  /*0250*/  IADD3 R4, P2, PT, R4, UR8, RZ ;  /* 0x0000000804047c10 */ /* 0x000fe4000ff5e0ff */
[----:B------:R-:W-:-:S02]  /*0260*/  IADD3.X R3, PT, PT, R8, UR11, RZ, P1, !PT ;  /* 0x0000000b08037c10 */ /* 0x000fc40008ffe4ff */
[----:B------:R-:W-:Y:S01]  /*0270*/  IADD3.X R5, PT, PT, R8, UR9, RZ, P2, !PT ;  /* 0x0000000908057c10 */ /* 0x000fe200097fe4ff */
[----:B-1----:R-:W-:Y:S08]  /*0280*/  @!P0 BRA `(.L_x_327) ;  /* 0x0000001000e08947 */ /* 0x002ff00003800000 */
[----:B------:R-:W-:-:S13]  /*0290*/  ISETP.GE.AND P0, PT, R0, 0x1, PT ;  /* 0x000000010000780c */ /* 0x000fda0003f06270 */
[----:B------:R-:W-:Y:S05]  /*02a0*/  @!P0 EXIT ;  /* 0x000000000000894d */ /* 0x000fea0003800000 */
[C---:B------:R-:W-:Y:S01]  /*02b0*/  ISETP.GE.U32.AND P0, PT, R0.reuse, 0x10, PT ;  /* 0x000000100000780c */ /* 0x040fe20003f06070 */
[----:B------:R-:W-:Y:S01]  /*02c0*/  IMAD.MOV.U32 R8, RZ, RZ, RZ ;  /* 0x000000ffff087224 */ /* 0x000fe200078e00ff */
[----:B------:R-:W-:-:S11]  /*02d0*/  LOP3.LUT R18, R0, 0xf, RZ, 0xc0, !PT ;  /* 0x0000000f00127812 */ /* 0x000fd600078ec0ff */
[----:B------:R-:W-:Y:S05]  /*02e0*/  @!P0 BRA `(.L_x_328) ;  /* 0x0000000c000c8947 */ /* 0x000fea0003800000 */
[----:B------:R-:W-:-:S13]  /*02f0*/  ISETP.GE.AND P0, PT, R7, R6, PT ;  /* 0x000000060700720c */ /* 0x000fda0003f06270 */
[----:B------:R-:W-:-:S05]  /*0300*/  @!P0 IMAD.WIDE.U32 R8, R7, 0x4, R2 ;  /* 0x0000000407088825 */ /* 0x000fca00078e0002 */
[----:B------:R-:W2:Y:S01]  /*0310*/  @!P0 LDG.E R19, desc[UR6][R8.64] ;  /* 0x0000000608138981 */ /* 0x000ea2000c1e1900 */
[C---:B------:R-:W-:Y:S02]  /*0320*/  VIADD R15, R7.reuse, 0x80 ;  /* 0x00000080070f7836 */ /* 0x040fe40000000000 */
[----:B------:R-:W-:-:S03]  /*0330*/  @!P0 IMAD.WIDE.U32 R10, R7, 0x4, R4 ;  /* 0x00000004070a8825 */ /* 0x000fc600078e0004 */
[----:B------:R-:W-:-:S13]  /*0340*/  ISETP.GE.AND P1, PT, R15, R6, PT ;  /* 0x000000060f00720c */ /* 0x000fda0003f26270 */
[----:B------:R-:W-:Y:S01]  /*0350*/  @!P1 IMAD.WIDE.U32 R12, R15, 0x4, R2 ;  /* 0x000000040f0c9825 */ /* 0x000fe200078e0002 */
[----:B------:R-:W-:Y:S01]  /*0360*/  IADD3 R23, PT, PT, R7, 0x100, RZ ;  /* 0x0000010007177810 */ /* 0x000fe20007ffe0ff */
[----:B--2---:R0:W-:Y:S04]  /*0370*/  @!P0 STG.E desc[UR6][R10.64], R19 ;  /* 0x000000130a008986 */ /* 0x0041e8000c101906 */
[----:B------:R-:W2:Y:S01]  /*0380*/  @!P1 LDG.E R21, desc[UR6][R12.64] ;  /* 0x000000060c159981 */ /* 0x000ea2000c1e1900 */
[----:B------:R-:W-:Y:S01]  /*0390*/  ISETP.GE.AND P0, PT, R23, R6, PT ;  /* 0x000000061700720c */ /* 0x000fe20003f06270 */
[----:B------:R-:W-:-:S12]  /*03a0*/  @!P1 IMAD.WIDE.U32 R14, R15, 0x4, R4 ;  /* 0x000000040f0e9825 */ /* 0x000fd800078e0004 */
[----:B------:R-:W-:-:S04]  /*03b0*/  @!P0 IMAD.WIDE.U32 R16, R23, 0x4, R2 ;  /* 0x0000000417108825 */ /* 0x000fc800078e0002 */
[----:B------:R-:W-:Y:S01]  /*03c0*/  VIADD R27, R7, 0x180 ;  /* 0x00000180071b7836 */ /* 0x000fe20000000000 */
[----:B--2---:R1:W-:Y:S04]  /*03d0*/  @!P1 STG.E desc[UR6][R14.64], R21 ;  /* 0x000000150e009986 */ /* 0x0043e8000c101906 */
[----:B------:R-:W2:Y:S01]  /*03e0*/  @!P0 LDG.E R25, desc[UR6][R16.64] ;  /* 0x0000000610198981 */ /* 0x000ea2000c1e1900 */
[----:B------:R-:W-:Y:S01]  /*03f0*/  ISETP.GE.AND P1, PT, R27, R6, PT ;  /* 0x000000061b00720c */ /* 0x000fe20003f26270 */
[----:B------:R-:W-:-:S12]  /*0400*/  @!P0 IMAD.WIDE.U32 R8, R23, 0x4, R4 ;  /* 0x0000000417088825 */ /* 0x000fd800078e0004 */
[----:B0-----:R-:W-:-:S04]  /*0410*/  @!P1 IMAD.WIDE.U32 R10, R27, 0x4, R2 ;  /* 0x000000041b0a9825 */ /* 0x001fc800078e0002 */
[----:B------:R-:W-:Y:S01]  /*0420*/  VIADD R23, R7, 0x200 ;  /* 0x0000020007177836 */ /* 0x000fe20000000000 */
[----:B--2---:R0:W-:Y:S04]  /*0430*/  @!P0 STG.E desc[UR6][R8.64], R25 ;  /* 0x0000001908008986 */ /* 0x0041e8000c101906 */
[----:B------:R-:W2:Y:S01]  /*0440*/  @!P1 LDG.E R19, desc[UR6][R10.64] ;  /* 0x000000060a139981 */ /* 0x000ea2000c1e1900 */
[----:B------:R-:W-:Y:S01]  /*0450*/  ISETP.GE.AND P0, PT, R23, R6, PT ;  /* 0x000000061700720c */ /* 0x000fe20003f06270 */
[----:B------:R-:W-:-:S12]  /*0460*/  @!P1 IMAD.WIDE.U32 R12, R27, 0x4, R4 ;  /* 0x000000041b0c9825 */ /* 0x000fd800078e0004 */
[----:B-1----:R-:W-:Y:S01]  /*0470*/  @!P0 IMAD.WIDE.U32 R14, R23, 0x4, R2 ;  /* 0x00000004170e8825 */ /* 0x002fe200078e0002 */
[----:B------:R-:W-:Y:S01]  /*0480*/  IADD3 R27, PT, PT, R7, 0x280, RZ ;  /* 0x00000280071b7810 */ /* 0x000fe20007ffe0ff */
        /* <DEDUP_REMOVED lines=10> */
[----:B-1----:R-:W-:-:S04]  /*0530*/  @!P0 IMAD.WIDE.U32 R12, R25, 0x4, R2 ;  /* 0x00000004190c8825 */ /* 0x002fc800078e0002 */
[----:B------:R-:W-:Y:S01]  /*0540*/  VIADD R27, R7, 0x380 ;  /* 0x00000380071b7836 */ /* 0x000fe20000000000 */
[----:B--2---:R1:W-:Y:S04]  /*0550*/  @!P1 STG.E desc[UR6][R10.64], R23 ;  /* 0x000000170a009986 */ /* 0x0043e8000c101906 */
[----:B------:R-:W2:Y:S01]  /*0560*/  @!P0 LDG.E R19, desc[UR6][R12.64] ;  /* 0x000000060c138981 */ /* 0x000ea2000c1e1900 */
[----:B------:R-:W-:Y:S01]  /*0570*/  ISETP.GE.AND P1, PT, R27, R6, PT ;  /* 0x000000061b00720c */ /* 0x000fe20003f26270 */
[----:B------:R-:W-:-:S12]  /*0580*/  @!P0 IMAD.WIDE.U32 R14, R25, 0x4, R4 ;  /* 0x00000004190e8825 */ /* 0x000fd800078e0004 */
[----:B0-----:R-:W-:Y:S01]  /*0590*/  @!P1 IMAD.WIDE.U32 R16, R27, 0x4, R2 ;  /* 0x000000041b109825 */ /* 0x001fe200078e0002 */
[----:B------:R-:W-:Y:S01]  /*05a0*/  IADD3 R25, PT, PT, R7, 0x400, RZ ;  /* 0x0000040007197810 */ /* 0x000fe20007ffe0ff */
[----:B--2---:R0:W-:Y:S04]  /*05b0*/  @!P0 STG.E desc[UR6][R14.64], R19 ;  /* 0x000000130e008986 */ /* 0x0041e8000c101906 */
[----:B------:R-:W2:Y:S01]  /*05c0*/  @!P1 LDG.E R17, desc[UR6][R16.64] ;  /* 0x0000000610119981 */ /* 0x000ea2000c1e1900 */
[----:B------:R-:W-:Y:S01]  /*05d0*/  ISETP.GE.AND P2, PT, R25, R6, PT ;  /* 0x000000061900720c */ /* 0x000fe20003f46270 */
[----:B------:R-:W-:-:S12]  /*05e0*/  @!P1 IMAD.WIDE.U32 R8, R27, 0x4, R4 ;  /* 0x000000041b089825 */ /* 0x000fd800078e0004 */
[----:B------:R-:W-:Y:S01]  /*05f0*/  @!P2 IMAD.WIDE.U32 R20, R25, 0x4, R2 ;  /* 0x000000041914a825 */ /* 0x000fe200078e0002 */
[----:B--2---:R2:W-:Y:S05]  /*0600*/  @!P1 STG.E desc[UR6][R8.64], R17 ;  /* 0x0000001108009986 */ /* 0x0045ea000c101906 */
[----:B------:R-:W3:Y:S01]  /*0610*/  @!P2 LDG.E R21, desc[UR6][R20.64] ;  /* 0x000000061415a981 */ /* 0x000ee2000c1e1900 */
[----:B-1----:R-:W-:Y:S02]  /*0620*/  VIADD R23, R7, 0x480 ;  /* 0x0000048007177836 */ /* 0x002fe40000000000 */
[----:B------:R-:W-:-:S03]  /*0630*/  @!P2 IMAD.WIDE.U32 R12, R25, 0x4, R4 ;  /* 0x00000004190ca825 */ /* 0x000fc600078e0004 */
[C---:B------:R-:W-:Y:S01]  /*0640*/  ISETP.GE.AND P0, PT, R23.reuse, R6, PT ;  /* 0x000000061700720c */ /* 0x040fe20003f06270 */
[----:B------:R-:W-:-:S04]  /*0650*/  IMAD.WIDE R10, R23, 0x4, R2 ;  /* 0x00000004170a7825 */ /* 0x000fc800078e0202 */
[----:B0-----:R-:W-:Y:S01]  /*0660*/  VIADD R19, R7, 0x500 ;  /* 0x0000050007137836 */ /* 0x001fe20000000000 */
[----:B---3--:R0:W-:Y:S07]  /*0670*/  @!P2 STG.E desc[UR6][R12.64], R21 ;  /* 0x000000150c00a986 */ /* 0x0081ee000c101906 */
[----:B------:R-:W3:Y:S01]  /*0680*/  @!P0 LDG.E R15, desc[UR6][R10.64] ;  /* 0x000000060a0f8981 */ /* 0x000ee2000c1e1900 */
[-C--:B------:R-:W-:Y:S01]  /*0690*/  ISETP.GE.AND P6, PT, R19, R6.reuse, PT ;  /* 0x000000061300720c */ /* 0x080fe20003fc6270 */
[C---:B------:R-:W-:Y:S01]  /*06a0*/  VIADD R27, R7.reuse, 0x600 ;  /* 0x00000600071b7836 */ /* 0x040fe20000000000 */
[C---:B------:R-:W-:Y:S01]  /*06b0*/  IADD3 R25, PT, PT, R7.reuse, 0x580, RZ ;  /* 0x0000058007197810 */ /* 0x040fe20007ffe0ff */
[C---:B--2---:R-:W-:Y:S01]  /*06c0*/  VIADD R9, R7.reuse, 0x680 ;  /* 0x0000068007097836 */ /* 0x044fe20000000000 */
[C---:B------:R-:W-:Y:S01]  /*06d0*/  IADD3 R17, PT, PT, R7.reuse, 0x700, RZ ;  /* 0x0000070007117810 */ /* 0x040fe20007ffe0ff */
[----:B------:R-:W-:Y:S01]  /*06e0*/  VIADD R19, R7, 0x780 ;  /* 0x0000078007137836 */ /* 0x000fe20000000000 */
[----:B------:R-:W-:Y:S01]  /*06f0*/  LOP3.LUT R8, R0, 0x7ffffff0, RZ, 0xc0, !PT ;  /* 0x7ffffff000087812 */ /* 0x000fe200078ec0ff */
[----:B0-----:R-:W-:Y:S01]  /*0700*/  IMAD.WIDE R12, R23, 0x4, R4 ;  /* 0x00000004170c7825 */ /* 0x001fe200078e0204 */
[----:B------:R-:W-:Y:S01]  /*0710*/  BSSY.RECONVERGENT B0, `(.L_x_329) ;  /* 0x000000b000007945 */ /* 0x000fe20003800200 */
[----:B------:R-:W-:-:S02]  /*0720*/  ISETP.GE.AND P5, PT, R25, R6, PT ;  /* 0x000000061900720c */ /* 0x000fc40003fa6270 */
[-C--:B------:R-:W-:Y:S02]  /*0730*/  ISETP.GE.AND P4, PT, R27, R6.reuse, PT ;  /* 0x000000061b00720c */ /* 0x080fe40003f86270 */
[-C--:B------:R-:W-:Y:S02]  /*0740*/  ISETP.GE.AND P3, PT, R9, R6.reuse, PT ;  /* 0x000000060900720c */ /* 0x080fe40003f66270 */
[-C--:B------:R-:W-:Y:S02]  /*0750*/  ISETP.GE.AND P2, PT, R17, R6.reuse, PT ;  /* 0x000000061100720c */ /* 0x080fe40003f46270 */
[----:B------:R-:W-:Y:S01]  /*0760*/  ISETP.GE.AND P1, PT, R19, R6, PT ;  /* 0x000000061300720c */ /* 0x000fe20003f26270 */
[----:B---3--:R0:W-:Y:S01]  /*0770*/  @!P0 STG.E desc[UR6][R12.64], R15 ;  /* 0x0000000f0c008986 */ /* 0x0081e2000c101906 */
[----:B------:R-:W-:Y:S01]  /*0780*/  ISETP.NE.AND P0, PT, R8, 0x10, PT ;  /* 0x000000100800780c */ /* 0x000fe20003f05270 */
[----:B------:R-:W-:-:S12]  /*0790*/  @P6 BRA `(.L_x_330) ;  /* 0x0000000000086947 */ /* 0x000fd80003800000 */
[----:B------:R-:W2:Y:S04]  /*07a0*/  LDG.E R9, desc[UR6][R10.64+0x200] ;  /* 0x000200060a097981 */ /* 0x000ea8000c1e1900 */
[----:B--2---:R1:W-:Y:S02]  /*07b0*/  STG.E desc[UR6][R12.64+0x200], R9 ;  /* 0x000200090c007986 */ /* 0x0043e4000c101906 */
.L_x_330:
[----:B------:R-:W-:Y:S05]  /*07c0*/  BSYNC.RECONVERGENT B0 ;  /* 0x0000000000007941 */ /* 0x000fea0003800200 */
.L_x_329:
[----:B------:R-:W-:Y:S04]  /*07d0*/  BSSY.RECONVERGENT B0, `(.L_x_331) ;  /* 0x0000004000007945 */ /* 0x000fe80003800200 */
[----:B------:R-:W-:Y:S05]  /*07e0*/  @P5 BRA `(.L_x_332) ;  /* 0x0000000000085947 */ /* 0x000fea0003800000 */
[----:B-1----:R-:W2:Y:S04]  /*07f0*/  LDG.E R9, desc[UR6][R10.64+0x400] ;  /* 0x000400060a097981 */ /* 0x002ea8000c1e1900 */
[----:B--2---:R2:W-:Y:S02]  /*0800*/  STG.E desc[UR6][R12.64+0x400], R9 ;  /* 0x000400090c007986 */ /* 0x0045e4000c101906 */
.L_x_332:
[----:B------:R-:W-:Y:S05]  /*0810*/  BSYNC.RECONVERGENT B0 ;  /* 0x0000000000007941 */ /* 0x000fea0003800200 */
.L_x_331:
[----:B------:R-:W-:Y:S04]  /*0820*/  BSSY.RECONVERGENT B0, `(.L_x_333) ;  /* 0x0000004000007945 */ /* 0x000fe80003800200 */
[----:B------:R-:W-:Y:S05]  /*0830*/  @P4 BRA `(.L_x_334) ;  /* 0x0000000000084947 */ /* 0x000fea0003800000 */
[----:B-12---:R-:W2:Y:S04]  /*0840*/  LDG.E R9, desc[UR6][R10.64+0x600] ;  /* 0x000600060a097981 */ /* 0x006ea8000c1e1900 */
[----:B--2---:R3:W-:Y:S02]  /*0850*/  STG.E desc[UR6][R12.64+0x600], R9 ;  /* 0x000600090c007986 */ /* 0x0047e4000c101906 */
.L_x_334:
[----:B------:R-:W-:Y:S05]  /*0860*/  BSYNC.RECONVERGENT B0 ;  /* 0x0000000000007941 */ /* 0x000fea0003800200 */
.L_x_333:
[----:B------:R-:W-:Y:S04]  /*0870*/  BSSY.RECONVERGENT B0, `(.L_x_335) ;  /* 0x0000004000007945 */ /* 0x000fe80003800200 */
[----:B------:R-:W-:Y:S05]  /*0880*/  @P3 BRA `(.L_x_336) ;  /* 0x0000000000083947 */ /* 0x000fea0003800000 */
[----:B-123--:R-:W2:Y:S04]  /*0890*/  LDG.E R9, desc[UR6][R10.64+0x800] ;  /* 0x000800060a097981 */ /* 0x00eea8000c1e1900 */
[----:B--2---:R4:W-:Y:S02]  /*08a0*/  STG.E desc[UR6][R12.64+0x800], R9 ;  /* 0x000800090c007986 */ /* 0x0049e4000c101906 */
.L_x_336:
[----:B------:R-:W-:Y:S05]  /*08b0*/  BSYNC.RECONVERGENT B0 ;  /* 0x0000000000007941 */ /* 0x000fea0003800200 */
.L_x_335:
[----:B------:R-:W-:Y:S04]  /*08c0*/  BSSY.RECONVERGENT B0, `(.L_x_337) ;  /* 0x0000004000007945 */ /* 0x000fe80003800200 */
[----:B------:R-:W-:Y:S05]  /*08d0*/  @P2 BRA `(.L_x_338) ;  /* 0x0000000000082947 */ /* 0x000fea0003800000 */
[----:B-1234-:R-:W2:Y:S04]  /*08e0*/  LDG.E R9, desc[UR6][R10.64+0xa00] ;  /* 0x000a00060a097981 */ /* 0x01eea8000c1e1900 */
[----:B--2---:R1:W-:Y:S02]  /*08f0*/  STG.E desc[UR6][R12.64+0xa00], R9 ;  /* 0x000a00090c007986 */ /* 0x0043e4000c101906 */
.L_x_338:
[----:B------:R-:W-:Y:S05]  /*0900*/  BSYNC.RECONVERGENT B0 ;  /* 0x0000000000007941 */ /* 0x000fea0003800200 */
.L_x_337:
[----:B------:R-:W-:Y:S04]  /*0910*/  BSSY.RECONVERGENT B0, `(.L_x_339) ;  /* 0x0000004000007945 */ /* 0x000fe80003800200 */
[----:B------:R-:W-:Y:S05]  /*0920*/  @P1 BRA `(.L_x_340) ;  /* 0x0000000000081947 */ /* 0x000fea0003800000 */
[----:B------:R-:W5:Y:S04]  /*0930*/  LDG.E R11, desc[UR6][R10.64+0xc00] ;  /* 0x000c00060a0b7981 */ /* 0x000f68000c1e1900 */
[----:B-----5:R0:W-:Y:S02]  /*0940*/  STG.E desc[UR6][R12.64+0xc00], R11 ;  /* 0x000c000b0c007986 */ /* 0x0201e4000c101906 */
.L_x_340:
[----:B------:R-:W-:Y:S05]  /*0950*/  BSYNC.RECONVERGENT B0 ;  /* 0x0000000000007941 */ /* 0x000fea0003800200 */
.L_x_339:
[----:B------:R-:W-:Y:S05]  /*0960*/  @!P0 BRA `(.L_x_328) ;  /* 0x00000004006c8947 */ /* 0x000fea0003800000 */
[----:B------:R-:W-:-:S07]  /*0970*/  IMAD.MOV.U32 R0, RZ, RZ, 0x10 ;  /* 0x00000010ff007424 */ /* 0x000fce00078e00ff */
.L_x_343:
[----:B-1234-:R-:W-:-:S04]  /*0980*/  LEA R9, R0, R7, 0x7 ;  /* 0x0000000700097211 */ /* 0x01efc800078e38ff */
[----:B------:R-:W-:-:S13]  /*0990*/  ISETP.GE.AND P0, PT, R9, R6, PT ;  /* 0x000000060900720c */ /* 0x000fda0003f06270 */
[----:B0-----:R-:W-:-:S06]  /*09a0*/  @!P0 IMAD.WIDE.U32 R10, R9, 0x4, R2 ;  /* 0x00000004090a8825 */ /* 0x001fcc00078e0002 */
[----:B------:R-:W2:Y:S01]  /*09b0*/  @!P0 LDG.E R11, desc[UR6][R10.64] ;  /* 0x000000060a0b8981 */ /* 0x000ea2000c1e1900 */
[C---:B------:R-:W-:Y:S02]  /*09c0*/  VIADD R21, R9.reuse, 0x80 ;  /* 0x0000008009157836 */ /* 0x040fe40000000000 */
[----:B------:R-:W-:-:S03]  /*09d0*/  @!P0 IMAD.WIDE.U32 R22, R9, 0x4, R4 ;  /* 0x0000000409168825 */ /* 0x000fc600078e0004 */
[----:B------:R-:W-:-:S13]  /*09e0*/  ISETP.GE.AND P1, PT, R21, R6, PT ;  /* 0x000000061500720c */ /* 0x000fda0003f26270 */
[----:B------:R-:W-:Y:S01]  /*09f0*/  @!P1 IMAD.WIDE.U32 R12, R21, 0x4, R2 ;  /* 0x00000004150c9825 */ /* 0x000fe200078e0002 */
[----:B--2---:R0:W-:Y:S05]  /*0a00*/  @!P0 STG.E desc[UR6][R22.64], R11 ;  /* 0x0000000b16008986 */ /* 0x0041ea000c101906 */
[----:B------:R-:W2:Y:S01]  /*0a10*/  @!P1 LDG.E R13, desc[UR6][R12.64] ;  /* 0x000000060c0d9981 */ /* 0x000ea2000c1e1900 */
[----:B------:R-:W-:Y:S02]  /*0a20*/  VIADD R17, R9, 0x100 ;  /* 0x0000010009117836 */ /* 0x000fe40000000000 */
        /* <DEDUP_REMOVED lines=43> */
[----:B------:R-:W-:-:S04]  /*0ce0*/  @!P0 IMAD.WIDE.U32 R16, R25, 0x4, R4 ;  /* 0x0000000419108825 */ /* 0x000fc800078e0004 */
[----:B0-----:R-:W-:-:S04]  /*0cf0*/  IMAD.WIDE R10, R19, 0x4, R2 ;  /* 0x00000004130a7825 */ /* 0x001fc800078e0202 */
[----:B------:R-:W-:Y:S01]  /*0d00*/  VIADD R13, R9, 0x500 ;  /* 0x00000500090d7836 */ /* 0x000fe20000000000 */
[----:B--2---:R0:W-:Y:S04]  /*0d10*/  @!P0 STG.E desc[UR6][R16.64], R27 ;  /* 0x0000001b10008986 */ /* 0x0041e8000c101906 */
[----:B------:R-:W2:Y:S01]  /*0d20*/  @!P1 LDG.E R25, desc[UR6][R10.64] ;  /* 0x000000060a199981 */ /* 0x000ea2000c1e1900 */
[----:B------:R-:W-:Y:S01]  /*0d30*/  ISETP.GE.AND P0, PT, R13, R6, PT ;  /* 0x000000060d00720c */ /* 0x000fe20003f06270 */
[----:B------:R-:W-:-:S04]  /*0d40*/  IMAD.WIDE R12, R19, 0x4, R4 ;  /* 0x00000004130c7825 */ /* 0x000fc800078e0204 */
[----:B------:R-:W-:Y:S01]  /*0d50*/  VIADD R15, R9, 0x580 ;  /* 0x00000580090f7836 */ /* 0x000fe20000000000 */
[----:B--2---:R2:W-:Y:S07]  /*0d60*/  @!P1 STG.E desc[UR6][R12.64], R25 ;  /* 0x000000190c009986 */ /* 0x0045ee000c101906 */
[----:B------:R-:W3:Y:S01]  /*0d70*/  @!P0 LDG.E R23, desc[UR6][R10.64+0x200] ;  /* 0x000200060a178981 */ /* 0x000ee2000c1e1900 */
[-C--:B------:R-:W-:Y:S02]  /*0d80*/  ISETP.GE.AND P1, PT, R15, R6.reuse, PT ;  /* 0x000000060f00720c */ /* 0x080fe40003f26270 */
[----:B------:R-:W-:Y:S01]  /*0d90*/  IADD3 R15, PT, PT, R9, 0x600, RZ ;  /* 0x00000600090f7810 */ /* 0x000fe20007ffe0ff */
[----:B---3--:R2:W-:Y:S10]  /*0da0*/  @!P0 STG.E desc[UR6][R12.64+0x200], R23 ;  /* 0x000200170c008986 */ /* 0x0085f4000c101906 */
[----:B-1----:R-:W3:Y:S01]  /*0db0*/  @!P1 LDG.E R21, desc[UR6][R10.64+0x400] ;  /* 0x000400060a159981 */ /* 0x002ee2000c1e1900 */
[----:B------:R-:W-:Y:S01]  /*0dc0*/  ISETP.GE.AND P0, PT, R15, R6, PT ;  /* 0x000000060f00720c */ /* 0x000fe20003f06270 */
[----:B------:R-:W-:-:S02]  /*0dd0*/  VIADD R15, R9, 0x680 ;  /* 0x00000680090f7836 */ /* 0x000fc40000000000 */
[----:B---3--:R2:W-:Y:S10]  /*0de0*/  @!P1 STG.E desc[UR6][R12.64+0x400], R21 ;  /* 0x000400150c009986 */ /* 0x0085f4000c101906 */
[----:B------:R-:W3:Y:S01]  /*0df0*/  @!P0 LDG.E R19, desc[UR6][R10.64+0x600] ;  /* 0x000600060a138981 */ /* 0x000ee2000c1e1900 */
[----:B------:R-:W-:Y:S01]  /*0e00*/  ISETP.GE.AND P1, PT, R15, R6, PT ;  /* 0x000000060f00720c */ /* 0x000fe20003f26270 */
[----:B------:R-:W-:-:S02]  /*0e10*/  VIADD R15, R9, 0x700 ;  /* 0x00000700090f7836 */ /* 0x000fc40000000000 */
[----:B---3--:R2:W-:Y:S10]  /*0e20*/  @!P0 STG.E desc[UR6][R12.64+0x600], R19 ;  /* 0x000600130c008986 */ /* 0x0085f4000c101906 */
[----:B0-----:R-:W3:Y:S01]  /*0e30*/  @!P1 LDG.E R17, desc[UR6][R10.64+0x800] ;  /* 0x000800060a119981 */ /* 0x001ee2000c1e1900 */
[----:B------:R-:W-:-:S03]  /*0e40*/  ISETP.GE.AND P0, PT, R15, R6, PT ;  /* 0x000000060f00720c */ /* 0x000fc60003f06270 */
[----:B---3--:R2:W-:Y:S10]  /*0e50*/  @!P1 STG.E desc[UR6][R12.64+0x800], R17 ;  /* 0x000800110c009986 */ /* 0x0085f4000c101906 */
[----:B------:R-:W3:Y:S01]  /*0e60*/  @!P0 LDG.E R15, desc[UR6][R10.64+0xa00] ;  /* 0x000a00060a0f8981 */ /* 0x000ee2000c1e1900 */
[----:B------:R-:W-:Y:S01]  /*0e70*/  IADD3 R9, PT, PT, R9, 0x780, RZ ;  /* 0x0000078009097810 */ /* 0x000fe20007ffe0ff */
[----:B------:R-:W-:Y:S01]  /*0e80*/  VIADD R0, R0, 0x10 ;  /* 0x0000001000007836 */ /* 0x000fe20000000000 */
[----:B------:R-:W-:Y:S04]  /*0e90*/  BSSY.RECONVERGENT B0, `(.L_x_341) ;  /* 0x0000007000007945 */ /* 0x000fe80003800200 */
[----:B------:R-:W-:Y:S01]  /*0ea0*/  ISETP.NE.AND P1, PT, R0, R8, PT ;  /* 0x000000080000720c */ /* 0x000fe20003f25270 */
[----:B---3--:R2:W-:Y:S01]  /*0eb0*/  @!P0 STG.E desc[UR6][R12.64+0xa00], R15 ;  /* 0x000a000f0c008986 */ /* 0x0085e2000c101906 */
[----:B------:R-:W-:-:S13]  /*0ec0*/  ISETP.GE.AND P0, PT, R9, R6, PT ;  /* 0x000000060900720c */ /* 0x000fda0003f06270 */
[----:B--2---:R-:W-:Y:S05]  /*0ed0*/  @P0 BRA `(.L_x_342) ;  /* 0x0000000000080947 */ /* 0x004fea0003800000 */
[----:B------:R-:W2:Y:S04]  /*0ee0*/  LDG.E R11, desc[UR6][R10.64+0xc00] ;  /* 0x000c00060a0b7981 */ /* 0x000ea8000c1e1900 */
[----:B--2---:R0:W-:Y:S02]  /*0ef0*/  STG.E desc[UR6][R12.64+0xc00], R11 ;  /* 0x000c000b0c007986 */ /* 0x0041e4000c101906 */
.L_x_342:
[----:B------:R-:W-:Y:S05]  /*0f00*/  BSYNC.RECONVERGENT B0 ;  /* 0x0000000000007941 */ /* 0x000fea0003800200 */
.L_x_341:
[----:B------:R-:W-:Y:S05]  /*0f10*/  @P1 BRA `(.L_x_343) ;  /* 0xfffffff800981947 */ /* 0x000fea000383ffff */
.L_x_328:
[----:B------:R-:W-:-:S13]  /*0f20*/  ISETP.NE.AND P0, PT, R18, RZ, PT ;  /* 0x000000ff1200720c */ /* 0x000fda0003f05270 */
[----:B------:R-:W-:Y:S05]  /*0f30*/  @!P0 EXIT ;  /* 0x000000000000894d */ /* 0x000fea0003800000 */
[----:B------:R-:W5:Y:S01]  /*0f40*/  LDCU UR8, c[0x0][0x388] ;  /* 0x00007100ff0877ac */ /* 0x000f620008000800 */
[----:B------:R-:W-:Y:S01]  /*0f50*/  ISETP.GE.U32.AND P0, PT, R18, 0x8, PT ;  /* 0x000000081200780c */ /* 0x000fe20003f06070 */
[----:B-----5:R-:W-:-:S12]  /*0f60*/  ULOP3.LUT UR5, UR8, 0x7, URZ, 0xc0, !UPT ;  /* 0x0000000708057892 */ /* 0x020fd8000f8ec0ff */
[----:B------:R-:W-:Y:S05]  /*0f70*/  @!P0 BRA `(.L_x_344) ;  /* 0x0000000000f48947 */ /* 0x000fea0003800000 */
[----:B------:R-:W-:Y:S01]  /*0f80*/  IMAD R17, R8, 0x80, R7 ;  /* 0x0000008008117824 */ /* 0x000fe200078e0207 */
[----:B------:R-:W-:Y:S03]  /*0f90*/  BSSY.RECONVERGENT B0, `(.L_x_345) ;  /* 0x0000016000007945 */ /* 0x000fe60003800200 */
[C---:B0-----:R-:W-:Y:S01]  /*0fa0*/  VIADD R11, R17.reuse, 0x100 ;  /* 0x00000100110b7836 */ /* 0x041fe20000000000 */
[CC--:B------:R-:W-:Y:S01]  /*0fb0*/  ISETP.GE.AND P6, PT, R17.reuse, R6.reuse, PT ;  /* 0x000000061100720c */ /* 0x0c0fe20003fc6270 */
[C---:B-1234-:R-:W-:Y:S01]  /*0fc0*/  VIADD R13, R17.reuse, 0x180 ;  /* 0x00000180110d7836 */ /* 0x05efe20000000000 */
[C---:B------:R-:W-:Y:S01]  /*0fd0*/  IADD3 R9, PT, PT, R17.reuse, 0x80, RZ ;  /* 0x0000008011097810 */ /* 0x040fe20007ffe0ff */
[----:B------:R-:W-:Y:S01]  /*0fe0*/  VIADD R15, R17, 0x300 ;  /* 0x00000300110f7836 */ /* 0x000fe20000000000 */
[-C--:B------:R-:W-:Y:S01]  /*0ff0*/  ISETP.GE.AND P0, PT, R11, R6.reuse, PT ;  /* 0x000000060b00720c */ /* 0x080fe20003f06270 */
[----:B------:R-:W-:Y:S01]  /*1000*/  VIADD R11, R17, 0x280 ;  /* 0x00000280110b7836 */ /* 0x000fe20000000000 */
[----:B------:R-:W-:-:S02]  /*1010*/  ISETP.GE.AND P1, PT, R9, R6, PT ;  /* 0x000000060900720c */ /* 0x000fc40003f26270 */
[----:B------:R-:W-:Y:S02]  /*1020*/  IADD3 R9, PT, PT, R17, 0x200, RZ ;  /* 0x0000020011097810 */ /* 0x000fe40007ffe0ff */
[----:B------:R-:W-:Y:S02]  /*1030*/  P2R R0, PR, RZ, 0x2 ;  /* 0x00000002ff007803 */ /* 0x000fe40000000000 */
[-C--:B------:R-:W-:Y:S02]  /*1040*/  ISETP.GE.AND P2, PT, R9, R6.reuse, PT ;  /* 0x000000060900720c */ /* 0x080fe40003f46270 */
[----:B------:R-:W-:Y:S02]  /*1050*/  IADD3 R9, PT, PT, R17, 0x380, RZ ;  /* 0x0000038011097810 */ /* 0x000fe40007ffe0ff */
[-C--:B------:R-:W-:Y:S01]  /*1060*/  ISETP.GE.AND P1, PT, R13, R6.reuse, PT ;  /* 0x000000060d00720c */ /* 0x080fe20003f26270 */
[----:B------:R-:W-:Y:S01]  /*1070*/  IMAD.WIDE R12, R17, 0x4, R2 ;  /* 0x00000004110c7825 */ /* 0x000fe200078e0202 */
[----:B------:R-:W-:-:S02]  /*1080*/  ISETP.GE.AND P3, PT, R11, R6, PT ;  /* 0x000000060b00720c */ /* 0x000fc40003f66270 */
[-C--:B------:R-:W-:Y:S01]  /*1090*/  ISETP.GE.AND P4, PT, R15, R6.reuse, PT ;  /* 0x000000060f00720c */ /* 0x080fe20003f86270 */
[----:B------:R-:W-:Y:S01]  /*10a0*/  IMAD.WIDE R10, R17, 0x4, R4 ;  /* 0x00000004110a7825 */ /* 0x000fe200078e0204 */
[----:B------:R-:W-:Y:S01]  /*10b0*/  ISETP.GE.AND P5, PT, R9, R6, PT ;  /* 0x000000060900720c */ /* 0x000fe20003fa6270 */
[----:B------:R-:W-:-:S12]  /*10c0*/  @P6 BRA `(.L_x_346) ;  /* 0x0000000000086947 */ /* 0x000fd80003800000 */
[----:B------:R-:W2:Y:S04]  /*10d0*/  LDG.E R9, desc[UR6][R12.64] ;  /* 0x000000060c097981 */ /* 0x000ea8000c1e1900 */
[----:B--2---:R0:W-:Y:S02]  /*10e0*/  STG.E desc[UR6][R10.64], R9 ;  /* 0x000000090a007986 */ /* 0x0041e4000c101906 */
.L_x_346:
[----:B------:R-:W-:Y:S05]  /*10f0*/  BSYNC.RECONVERGENT B0 ;  /* 0x0000000000007941 */ /* 0x000fea0003800200 */
.L_x_345:
[----:B------:R-:W-:Y:S01]  /*1100*/  ISETP.NE.AND P6, PT, R0, RZ, PT ;  /* 0x000000ff0000720c */ /* 0x000fe20003fc5270 */
[----:B------:R-:W-:-:S12]  /*1110*/  BSSY.RECONVERGENT B0, `(.L_x_347) ;  /* 0x0000004000007945 */ /* 0x000fd80003800200 */
[----:B------:R-:W-:Y:S05]  /*1120*/  @P6 BRA `(.L_x_348) ;  /* 0x0000000000086947 */ /* 0x000fea0003800000 */
[----:B0-----:R-:W2:Y:S04]  /*1130*/  LDG.E R9, desc[UR6][R12.64+0x200] ;  /* 0x000200060c097981 */ /* 0x001ea8000c1e1900 */
[----:B--2---:R1:W-:Y:S02]  /*1140*/  STG.E desc[UR6][R10.64+0x200], R9 ;  /* 0x000200090a007986 */ /* 0x0043e4000c101906 */
.L_x_348:
[----:B------:R-:W-:Y:S05]  /*1150*/  BSYNC.RECONVERGENT B0 ;  /* 0x0000000000007941 */ /* 0x000fea0003800200 */
.L_x_347:
[----:B------:R-:W-:Y:S04]  /*1160*/  BSSY.RECONVERGENT B0, `(.L_x_349) ;  /* 0x0000004000007945 */ /* 0x000fe80003800200 */
[----:B------:R-:W-:Y:S05]  /*1170*/  @P0 BRA `(.L_x_350) ;  /* 0x0000000000080947 */ /* 0x000fea0003800000 */
[----:B01----:R-:W2:Y:S04]  /*1180*/  LDG.E R9, desc[UR6][R12.64+0x400] ;  /* 0x000400060c097981 */ /* 0x003ea8000c1e1900 */
[----:B--2---:R2:W-:Y:S02]  /*1190*/  STG.E desc[UR6][R10.64+0x400], R9 ;  /* 0x000400090a007986 */ /* 0x0045e4000c101906 */
.L_x_350:
[----:B------:R-:W-:Y:S05]  /*11a0*/  BSYNC.RECONVERGENT B0 ;  /* 0x0000000000007941 */ /* 0x000fea0003800200 */
.L_x_349:
[----:B------:R-:W-:Y:S04]  /*11b0*/  BSSY.RECONVERGENT B0, `(.L_x_351) ;  /* 0x0000004000007945 */ /* 0x000fe80003800200 */
[----:B------:R-:W-:Y:S05]  /*11c0*/  @P1 BRA `(.L_x_352) ;  /* 0x0000000000081947 */ /* 0x000fea0003800000 */
[----:B012---:R-:W2:Y:S04]  /*11d0*/  LDG.E R9, desc[UR6][R12.64+0x600] ;  /* 0x000600060c097981 */ /* 0x007ea8000c1e1900 */
[----:B--2---:R3:W-:Y:S02]  /*11e0*/  STG.E desc[UR6][R10.64+0x600], R9 ;  /* 0x000600090a007986 */ /* 0x0047e4000c101906 */
.L_x_352:
[----:B------:R-:W-:Y:S05]  /*11f0*/  BSYNC.RECONVERGENT B0 ;  /* 0x0000000000007941 */ /* 0x000fea0003800200 */
.L_x_351:
[----:B------:R-:W-:Y:S04]  /*1200*/  BSSY.RECONVERGENT B0, `(.L_x_353) ;  /* 0x0000004000007945 */ /* 0x000fe80003800200 */
[----:B------:R-:W-:Y:S05]  /*1210*/  @P2 BRA `(.L_x_354) ;  /* 0x0000000000082947 */ /* 0x000fea0003800000 */
[----:B0123--:R-:W2:Y:S04]  /*1220*/  LDG.E R9, desc[UR6][R12.64+0x800] ;  /* 0x000800060c097981 */ /* 0x00fea8000c1e1900 */
[----:B--2---:R4:W-:Y:S02]  /*1230*/  STG.E desc[UR6][R10.64+0x800], R9 ;  /* 0x000800090a007986 */ /* 0x0049e4000c101906 */
.L_x_354:
[----:B------:R-:W-:Y:S05]  /*1240*/  BSYNC.RECONVERGENT B0 ;  /* 0x0000000000007941 */ /* 0x000fea0003800200 */
.L_x_353:
[----:B------:R-:W-:Y:S04]  /*1250*/  BSSY.RECONVERGENT B0, `(.L_x_355) ;  /* 0x0000004000007945 */ /* 0x000fe80003800200 */
[----:B------:R-:W-:Y:S05]  /*1260*/  @P3 BRA `(.L_x_356) ;  /* 0x0000000000083947 */ /* 0x000fea0003800000 */
[----:B01234-:R-:W2:Y:S04]  /*1270*/  LDG.E R9, desc[UR6][R12.64+0xa00] ;  /* 0x000a00060c097981 */ /* 0x01fea8000c1e1900 */
[----:B--2---:R0:W-:Y:S02]  /*1280*/  STG.E desc[UR6][R10.64+0xa00], R9 ;  /* 0x000a00090a007986 */ /* 0x0041e4000c101906 */
.L_x_356:
[----:B------:R-:W-:Y:S05]  /*1290*/  BSYNC.RECONVERGENT B0 ;  /* 0x0000000000007941 */ /* 0x000fea0003800200 */
.L_x_355:
[----:B------:R-:W-:Y:S04]  /*12a0*/  BSSY.RECONVERGENT B0, `(.L_x_357) ;  /* 0x0000004000007945 */ /* 0x000fe80003800200 */
[----:B------:R-:W-:Y:S05]  /*12b0*/  @P4 BRA `(.L_x_358) ;  /* 0x0000000000084947 */ /* 0x000fea0003800000 */
[----:B01234-:R-:W2:Y:S04]  /*12c0*/  LDG.E R9, desc[UR6][R12.64+0xc00] ;  /* 0x000c00060c097981 */ /* 0x01fea8000c1e1900 */
[----:B--2---:R0:W-:Y:S02]  /*12d0*/  STG.E desc[UR6][R10.64+0xc00], R9 ;  /* 0x000c00090a007986 */ /* 0x0041e4000c101906 */
.L_x_358:
[----:B------:R-:W-:Y:S05]  /*12e0*/  BSYNC.RECONVERGENT B0 ;  /* 0x0000000000007941 */ /* 0x000fea0003800200 */
.L_x_357:
[----:B------:R-:W-:Y:S04]  /*12f0*/  BSSY.RECONVERGENT B0, `(.L_x_359) ;  /* 0x0000004000007945 */ /* 0x000fe80003800200 */
[----:B------:R-:W-:Y:S05]  /*1300*/  @P5 BRA `(.L_x_360) ;  /* 0x0000000000085947 */ /* 0x000fea0003800000 */
[----:B------:R-:W5:Y:S04]  /*1310*/  LDG.E R13, desc[UR6][R12.64+0xe00] ;  /* 0x000e00060c0d7981 */ /* 0x000f68000c1e1900 */
[----:B-----5:R0:W-:Y:S02]  /*1320*/  STG.E desc[UR6][R10.64+0xe00], R13 ;  /* 0x000e000d0a007986 */ /* 0x0201e4000c101906 */
.L_x_360:
[----:B------:R-:W-:Y:S05]  /*1330*/  BSYNC.RECONVERGENT B0 ;  /* 0x0000000000007941 */ /* 0x000fea0003800200 */
.L_x_359:
[----:B------:R-:W-:-:S07]  /*1340*/  VIADD R8, R8, 0x8 ;  /* 0x0000000808087836 */ /* 0x000fce0000000000 */
.L_x_344:
[----:B------:R-:W-:-:S13]  /*1350*/  ISETP.NE.AND P0, PT, RZ, UR5, PT ;  /* 0x00000005ff007c0c */ /* 0x000fda000bf05270 */
[----:B------:R-:W-:Y:S05]  /*1360*/  @!P0 EXIT ;  /* 0x000000000000894d */ /* 0x000fea0003800000 */
[----:B------:R-:W-:Y:S02]  /*1370*/  UISETP.GE.U32.AND UP0, UPT, UR5, 0x4, UPT ;  /* 0x000000040500788c */ /* 0x000fe4000bf06070 */
[----:B------:R-:W-:-:S06]  /*1380*/  ULOP3.LUT UR4, UR8, 0x3, URZ, 0xc0, !UPT ;  /* 0x0000000308047892 */ /* 0x000fcc000f8ec0ff */
[----:B------:R-:W-:Y:S01]  /*1390*/  ISETP.NE.AND P2, PT, RZ, UR4, PT ;  /* 0x00000004ff007c0c */ /* 0x000fe2000bf45270 */
[----:B------:R-:W-:-:S12]  /*13a0*/  BRA.U !UP0, `(.L_x_361) ;  /* 0x0000000108647547 */ /* 0x000fd8000b800000 */
[----:B------:R-:W-:-:S05]  /*13b0*/  IMAD R25, R8, 0x80, R7 ;  /* 0x0000008008197824 */ /* 0x000fca00078e0207 */
[----:B------:R-:W-:-:S13]  /*13c0*/  ISETP.GE.AND P0, PT, R25, R6, PT ;  /* 0x000000061900720c */ /* 0x000fda0003f06270 */
[----:B01234-:R-:W-:-:S05]  /*13d0*/  @!P0 IMAD.WIDE R10, R25, 0x4, R2 ;  /* 0x00000004190a8825 */ /* 0x01ffca00078e0202 */
[----:B------:R-:W2:Y:S01]  /*13e0*/  @!P0 LDG.E R9, desc[UR6][R10.64] ;  /* 0x000000060a098981 */ /* 0x000ea2000c1e1900 */
[C---:B------:R-:W-:Y:S01]  /*13f0*/  IADD3 R17, PT, PT, R25.reuse, 0x80, RZ ;  /* 0x0000008019117810 */ /* 0x040fe20007ffe0ff */
[----:B------:R-:W-:-:S03]  /*1400*/  @!P0 IMAD.WIDE R12, R25, 0x4, R4 ;  /* 0x00000004190c8825 */ /* 0x000fc600078e0204 */
[----:B------:R-:W-:-:S13]  /*1410*/  ISETP.GE.AND P1, PT, R17, R6, PT ;  /* 0x000000061100720c */ /* 0x000fda0003f26270 */
[----:B------:R-:W-:-:S04]  /*1420*/  @!P1 IMAD.WIDE R14, R17, 0x4, R2 ;  /* 0x00000004110e9825 */ /* 0x000fc800078e0202 */
[----:B------:R-:W-:Y:S01]  /*1430*/  VIADD R23, R25, 0x100 ;  /* 0x0000010019177836 */ /* 0x000fe20000000000 */
[----:B--2---:R0:W-:Y:S04]  /*1440*/  @!P0 STG.E desc[UR6][R12.64], R9 ;  /* 0x000000090c008986 */ /* 0x0041e8000c101906 */
[----:B------:R-:W2:Y:S01]  /*1450*/  @!P1 LDG.E R21, desc[UR6][R14.64] ;  /* 0x000000060e159981 */ /* 0x000ea2000c1e1900 */
[----:B------:R-:W-:Y:S01]  /*1460*/  ISETP.GE.AND P0, PT, R23, R6, PT ;  /* 0x000000061700720c */ /* 0x000fe20003f06270 */
[----:B------:R-:W-:-:S12]  /*1470*/  @!P1 IMAD.WIDE R16, R17, 0x4, R4 ;  /* 0x0000000411109825 */ /* 0x000fd800078e0204 */
[----:B------:R-:W-:-:S04]  /*1480*/  @!P0 IMAD.WIDE R18, R23, 0x4, R2 ;  /* 0x0000000417128825 */ /* 0x000fc800078e0202 */
[----:B------:R-:W-:Y:S01]  /*1490*/  VIADD R25, R25, 0x180 ;  /* 0x0000018019197836 */ /* 0x000fe20000000000 */
[----:B--2---:R1:W-:Y:S04]  /*14a0*/  @!P1 STG.E desc[UR6][R16.64], R21 ;  /* 0x0000001510009986 */ /* 0x0043e8000c101906 */
[----:B------:R-:W2:Y:S01]  /*14b0*/  @!P0 LDG.E R19, desc[UR6][R18.64] ;  /* 0x0000000612138981 */ /* 0x000ea2000c1e1900 */
[----:B------:R-:W-:Y:S01]  /*14c0*/  ISETP.GE.AND P1, PT, R25, R6, PT ;  /* 0x000000061900720c */ /* 0x000fe20003f26270 */
[----:B------:R-:W-:-:S12]  /*14d0*/  @!P0 IMAD.WIDE R10, R23, 0x4, R4 ;  /* 0x00000004170a8825 */ /* 0x000fd800078e0204 */
[C---:B0-----:R-:W-:Y:S01]  /*14e0*/  @!P1 IMAD.WIDE R12, R25.reuse, 0x4, R2 ;  /* 0x00000004190c9825 */ /* 0x041fe200078e0202 */
[----:B--2---:R1:W-:Y:S05]  /*14f0*/  @!P0 STG.E desc[UR6][R10.64], R19 ;  /* 0x000000130a008986 */ /* 0x0043ea000c101906 */
[----:B------:R-:W2:Y:S01]  /*1500*/  @!P1 LDG.E R13, desc[UR6][R12.64] ;  /* 0x000000060c0d9981 */ /* 0x000ea2000c1e1900 */
[----:B------:R-:W-:Y:S01]  /*1510*/  @!P1 IMAD.WIDE R14, R25, 0x4, R4 ;  /* 0x00000004190e9825 */ /* 0x000fe200078e0204 */
[----:B------:R-:W-:-:S04]  /*1520*/  IADD3 R8, PT, PT, R8, 0x4, RZ ;  /* 0x0000000408087810 */ /* 0x000fc80007ffe0ff */
[----:B--2---:R1:W-:Y:S03]  /*1530*/  @!P1 STG.E desc[UR6][R14.64], R13 ;  /* 0x0000000d0e009986 */ /* 0x0043e6000c101906 */
.L_x_361:
[----:B------:R-:W-:Y:S05]  /*1540*/  @!P2 EXIT ;  /* 0x000000000000a94d */ /* 0x000fea0003800000 */
[----:B------:R-:W-:Y:S01]  /*1550*/  IMAD R7, R8, 0x80, R7 ;  /* 0x0000008008077824 */ /* 0x000fe200078e0207 */
[----:B------:R-:W-:-:S12]  /*1560*/  UIADD3 UR4, UPT, UPT, -UR4, URZ, URZ ;  /* 0x000000ff04047290 */ /* 0x000fd8000fffe1ff */
.L_x_362:
[C---:B------:R-:W-:Y:S01]  /*1570*/  ISETP.GE.AND P0, PT, R7.reuse, R6, PT ;  /* 0x000000060700720c */ /* 0x040fe20003f06270 */
[----:B01234-:R-:W-:-:S12]  /*1580*/  IMAD.WIDE R10, R7, 0x4, R2 ;  /* 0x00000004070a7825 */ /* 0x01ffd800078e0202 */
[----:B------:R-:W2:Y:S01]  /*1590*/  @!P0 LDG.E R11, desc[UR6][R10.64] ;  /* 0x000000060a0b8981 */ /* 0x000ea2000c1e1900 */
[----:B------:R-:W-:Y:S01]  /*15a0*/  IMAD.WIDE R8, R7, 0x4, R4 ;  /* 0x0000000407087825 */ /* 0x000fe200078e0204 */
[----:B------:R-:W-:-:S03]  /*15b0*/  UIADD3 UR4, UPT, UPT, UR4, 0x1, URZ ;  /* 0x0000000104047890 */ /* 0x000fc6000fffe0ff */
[----:B------:R-:W-:Y:S01]  /*15c0*/  VIADD R7, R7, 0x80 ;  /* 0x0000008007077836 */ /* 0x000fe20000000000 */
[----:B------:R-:W-:Y:S01]  /*15d0*/  UISETP.NE.AND UP0, UPT, UR4, URZ, UPT ;  /* 0x000000ff0400728c */ /* 0x000fe2000bf05270 */
[----:B--2---:R0:W-:Y:S08]  /*15e0*/  @!P0 STG.E desc[UR6][R8.64], R11 ;  /* 0x0000000b08008986 */ /* 0x0041f0000c101906 */
[----:B------:R-:W-:Y:S05]  /*15f0*/  BRA.U UP0, `(.L_x_362) ;  /* 0xfffffffd00dc7547 */ /* 0x000fea000b83ffff */
[----:B------:R-:W-:Y:S05]  /*1600*/  EXIT ;  /* 0x000000000000794d */ /* 0x000fea0003800000 */
.L_x_327:
[----:B------:R-:W-:-:S13]  /*1610*/  ISETP.GE.AND P0, PT, R0, 0x1, PT ;  /* 0x000000010000780c */ /* 0x000fda0003f06270 */
[----:B------:R-:W-:Y:S05]  /*1620*/  @!P0 EXIT ;  /* 0x000000000000894d */ /* 0x000fea0003800000 */
[C---:B------:R-:W-:Y:S01]  /*1630*/  ISETP.GE.U32.AND P1, PT, R0.reuse, 0x10, PT ;  /* 0x000000100000780c */ /* 0x040fe20003f26070 */
[----:B------:R-:W-:Y:S01]  /*1640*/  HFMA2 R6, -RZ, RZ, 0, 0 ;  /* 0x00000000ff067431 */ /* 0x000fe200000001ff */
[----:B------:R-:W-:-:S04]  /*1650*/  LOP3.LUT R20, R0, 0xf, RZ, 0xc0, !PT ;  /* 0x0000000f00147812 */ /* 0x000fc800078ec0ff */
[----:B------:R-:W-:-:S07]  /*1660*/  ISETP.NE.AND P0, PT, R20, RZ, PT ;  /* 0x000000ff1400720c */ /* 0x000fce0003f05270 */
[----:B------:R-:W-:Y:S06]  /*1670*/  @!P1 BRA `(.L_x_363) ;  /* 0x0000000000d89947 */ /* 0x000fec0003800000 */
[----:B------:R-:W-:Y:S01]  /*1680*/  IMAD.WIDE.U32 R14, R7, 0x4, RZ ;  /* 0x00000004070e7825 */ /* 0x000fe200078e00ff */
[----:B------:R-:W-:-:S03]  /*1690*/  LOP3.LUT R6, R0, 0x7ffffff0, RZ, 0xc0, !PT ;  /* 0x7ffffff000067812 */ /* 0x000fc600078ec0ff */
[----:B------:R-:W-:Y:S01]  /*16a0*/  VIADD R12, R7, 0x480 ;  /* 0x00000480070c7836 */ /* 0x000fe20000000000 */
[----:B------:R-:W-:Y:S01]  /*16b0*/  LOP3.LUT R13, R14, 0x1000, RZ, 0xfc, !PT ;  /* 0x000010000e0d7812 */ /* 0x000fe200078efcff */
[----:B------:R-:W-:-:S07]  /*16c0*/  IMAD.MOV R14, RZ, RZ, -R6 ;  /* 0x000000ffff0e7224 */ /* 0x000fce00078e0a06 */
.L_x_364:
[----:B------:R-:W-:-:S04]  /*16d0*/  IADD3 R10, P1, PT, R13, R2, RZ ;  /* 0x000000020d0a7210 */ /* 0x000fc80007f3e0ff */
[----:B--2---:R-:W-:-:S05]  /*16e0*/  IADD3.X R11, PT, PT, R15, R3, RZ, P1, !PT ;  /* 0x000000030f0b7210 */ /* 0x004fca0000ffe4ff */
[----:B------:R-:W2:Y:S01]  /*16f0*/  LDG.E R17, desc[UR6][R10.64+-0x1000] ;  /* 0xfff000060a117981 */ /* 0x000ea2000c1e1900 */
[----:B------:R-:W-:-:S05]  /*1700*/  IADD3 R8, P1, PT, R13, R4, RZ ;  /* 0x000000040d087210 */ /* 0x000fca0007f3e0ff */
[----:B------:R-:W-:-:S05]  /*1710*/  IMAD.X R9, R15, 0x1, R5, P1 ;  /* 0x000000010f097824 */ /* 0x000fca00008e0605 */
[----:B--2---:R-:W-:Y:S04]  /*1720*/  STG.E desc[UR6][R8.64+-0x1000], R17 ;  /* 0xfff0001108007986 */ /* 0x004fe8000c101906 */
[----:B------:R-:W2:Y:S04]  /*1730*/  LDG.E R19, desc[UR6][R10.64+-0xe00] ;  /* 0xfff200060a137981 */ /* 0x000ea8000c1e1900 */
[----:B--2---:R0:W-:Y:S04]  /*1740*/  STG.E desc[UR6][R8.64+-0xe00], R19 ;  /* 0xfff2001308007986 */ /* 0x0041e8000c101906 */
[----:B------:R-:W2:Y:S04]  /*1750*/  LDG.E R21, desc[UR6][R10.64+-0xc00] ;  /* 0xfff400060a157981 */ /* 0x000ea8000c1e1900 */
[----:B--2---:R1:W-:Y:S04]  /*1760*/  STG.E desc[UR6][R8.64+-0xc00], R21 ;  /* 0xfff4001508007986 */ /* 0x0043e8000c101906 */
[----:B------:R-:W2:Y:S04]  /*1770*/  LDG.E R23, desc[UR6][R10.64+-0xa00] ;  /* 0xfff600060a177981 */ /* 0x000ea8000c1e1900 */
[----:B--2---:R2:W-:Y:S04]  /*1780*/  STG.E desc[UR6][R8.64+-0xa00], R23 ;  /* 0xfff6001708007986 */ /* 0x0045e8000c101906 */
[----:B------:R-:W3:Y:S04]  /*1790*/  LDG.E R25, desc[UR6][R10.64+-0x800] ;  /* 0xfff800060a197981 */ /* 0x000ee8000c1e1900 */
[----:B---3--:R3:W-:Y:S04]  /*17a0*/  STG.E desc[UR6][R8.64+-0x800], R25 ;  /* 0xfff8001908007986 */ /* 0x0087e8000c101906 */
[----:B------:R-:W4:Y:S04]  /*17b0*/  LDG.E R27, desc[UR6][R10.64+-0x600] ;  /* 0xfffa00060a1b7981 */ /* 0x000f28000c1e1900 */
[----:B----4-:R4:W-:Y:S04]  /*17c0*/  STG.E desc[UR6][R8.64+-0x600], R27 ;  /* 0xfffa001b08007986 */ /* 0x0109e8000c101906 */
[----:B------:R-:W5:Y:S04]  /*17d0*/  LDG.E R29, desc[UR6][R10.64+-0x400] ;  /* 0xfffc00060a1d7981 */ /* 0x000f68000c1e1900 */
[----:B-----5:R-:W-:Y:S04]  /*17e0*/  STG.E desc[UR6][R8.64+-0x400], R29 ;  /* 0xfffc001d08007986 */ /* 0x020fe8000c101906 */
[----:B------:R-:W5:Y:S01]  /*17f0*/  LDG.E R22, desc[UR6][R10.64+-0x200] ;  /* 0xfffe00060a167981 */ /* 0x000f62000c1e1900 */
[----:B0-----:R-:W-:Y:S01]  /*1800*/  MOV R19, 0x0 ;  /* 0x0000000000137802 */ /* 0x001fe20000000f00 */
[----:B------:R-:W-:-:S04]  /*1810*/  IMAD.MOV.U32 R18, RZ, RZ, 0x600 ;  /* 0x00000600ff127424 */ /* 0x000fc800078e00ff */
[----:B------:R-:W-:Y:S01]  /*1820*/  IMAD.WIDE R18, R12, 0x4, R18 ;  /* 0x000000040c127825 */ /* 0x000fe200078e0212 */
[----:B-----5:R-:W-:Y:S04]  /*1830*/  STG.E desc[UR6][R8.64+-0x200], R22 ;  /* 0xfffe001608007986 */ /* 0x020fe8000c101906 */
[----:B-1----:R-:W5:Y:S01]  /*1840*/  LDG.E R21, desc[UR6][R10.64] ;  /* 0x000000060a157981 */ /* 0x002f62000c1e1900 */
[----:B------:R-:W-:-:S05]  /*1850*/  IADD3 R16, P1, PT, R18, R2, RZ ;  /* 0x0000000212107210 */ /* 0x000fca0007f3e0ff */
[C---:B------:R-:W-:Y:S01]  /*1860*/  IMAD.X R17, R19.reuse, 0x1, R3, P1 ;  /* 0x0000000113117824 */ /* 0x040fe200008e0603 */
[----:B------:R-:W-:Y:S01]  /*1870*/  IADD3 R18, P1, PT, R18, R4, RZ ;  /* 0x0000000412127210 */ /* 0x000fe20007f3e0ff */
[----:B-----5:R0:W-:Y:S04]  /*1880*/  STG.E desc[UR6][R8.64], R21 ;  /* 0x0000001508007986 */ /* 0x0201e8000c101906 */
[----:B--2---:R-:W2:Y:S01]  /*1890*/  LDG.E R23, desc[UR6][R16.64+-0x600] ;  /* 0xfffa000610177981 */ /* 0x004ea2000c1e1900 */
[----:B------:R-:W-:-:S05]  /*18a0*/  IMAD.X R19, R19, 0x1, R5, P1 ;  /* 0x0000000113137824 */ /* 0x000fca00008e0605 */
[----:B--2---:R1:W-:Y:S04]  /*18b0*/  STG.E desc[UR6][R18.64+-0x600], R23 ;  /* 0xfffa001712007986 */ /* 0x0043e8000c101906 */
[----:B---3--:R-:W2:Y:S04]  /*18c0*/  LDG.E R25, desc[UR6][R16.64+-0x400] ;  /* 0xfffc000610197981 */ /* 0x008ea8000c1e1900 */
[----:B--2---:R2:W-:Y:S04]  /*18d0*/  STG.E desc[UR6][R18.64+-0x400], R25 ;  /* 0xfffc001912007986 */ /* 0x0045e8000c101906 */
[----:B------:R-:W3:Y:S04]  /*18e0*/  LDG.E R11, desc[UR6][R16.64+-0x200] ;  /* 0xfffe0006100b7981 */ /* 0x000ee8000c1e1900 */
[----:B---3--:R2:W-:Y:S04]  /*18f0*/  STG.E desc[UR6][R18.64+-0x200], R11 ;  /* 0xfffe000b12007986 */ /* 0x0085e8000c101906 */
[----:B----4-:R-:W3:Y:S04]  /*1900*/  LDG.E R27, desc[UR6][R16.64] ;  /* 0x00000006101b7981 */ /* 0x010ee8000c1e1900 */
[----:B---3--:R2:W-:Y:S04]  /*1910*/  STG.E desc[UR6][R18.64], R27 ;  /* 0x0000001b12007986 */ /* 0x0085e8000c101906 */
[----:B0-----:R-:W3:Y:S04]  /*1920*/  LDG.E R9, desc[UR6][R16.64+0x200] ;  /* 0x0002000610097981 */ /* 0x001ee8000c1e1900 */
[----:B---3--:R2:W-:Y:S04]  /*1930*/  STG.E desc[UR6][R18.64+0x200], R9 ;  /* 0x0002000912007986 */ /* 0x0085e8000c101906 */
[----:B------:R-:W3:Y:S04]  /*1940*/  LDG.E R21, desc[UR6][R16.64+0x400] ;  /* 0x0004000610157981 */ /* 0x000ee8000c1e1900 */
[----:B---3--:R2:W-:Y:S04]  /*1950*/  STG.E desc[UR6][R18.64+0x400], R21 ;  /* 0x0004001512007986 */ /* 0x0085e8000c101906 */
[----:B-1----:R-:W3:Y:S01]  /*1960*/  LDG.E R23, desc[UR6][R16.64+0x600] ;  /* 0x0006000610177981 */ /* 0x002ee2000c1e1900 */
[----:B------:R-:W-:Y:S01]  /*1970*/  IADD3 R14, PT, PT, R14, 0x10, RZ ;  /* 0x000000100e0e7810 */ /* 0x000fe20007ffe0ff */
[----:B------:R-:W-:Y:S01]  /*1980*/  VIADD R12, R12, 0x800 ;  /* 0x000008000c0c7836 */ /* 0x000fe20000000000 */
[----:B------:R-:W-:-:S02]  /*1990*/  IADD3 R13, P2, PT, R13, 0x2000, RZ ;  /* 0x000020000d0d7810 */ /* 0x000fc40007f5e0ff */
[----:B------:R-:W-:-:S03]  /*19a0*/  ISETP.NE.AND P1, PT, R14, RZ, PT ;  /* 0x000000ff0e00720c */ /* 0x000fc60003f25270 */
[----:B------:R-:W-:Y:S01]  /*19b0*/  IMAD.X R15, RZ, RZ, R15, P2 ;  /* 0x000000ffff0f7224 */ /* 0x000fe200010e060f */
[----:B---3--:R2:W-:Y:S09]  /*19c0*/  STG.E desc[UR6][R18.64+0x600], R23 ;  /* 0x0006001712007986 */ /* 0x0085f2000c101906 */
[----:B------:R-:W-:Y:S05]  /*19d0*/  @P1 BRA `(.L_x_364) ;  /* 0xfffffffc003c1947 */ /* 0x000fea000383ffff */
.L_x_363:
[----:B------:R-:W-:Y:S05]  /*19e0*/  @!P0 EXIT ;  /* 0x000000000000894d */ /* 0x000fea0003800000 */
[----:B------:R-:W-:Y:S02]  /*19f0*/  ISETP.GE.U32.AND P0, PT, R20, 0x8, PT ;  /* 0x000000081400780c */ /* 0x000fe40003f06070 */
[----:B------:R-:W-:-:S04]  /*1a00*/  LOP3.LUT R12, R0, 0x7, RZ, 0xc0, !PT ;  /* 0x00000007000c7812 */ /* 0x000fc800078ec0ff */
[----:B------:R-:W-:-:S07]  /*1a10*/  ISETP.NE.AND P1, PT, R12, RZ, PT ;  /* 0x000000ff0c00720c */ /* 0x000fce0003f25270 */
[----:B------:R-:W-:Y:S06]  /*1a20*/  @!P0 BRA `(.L_x_365) ;  /* 0x0000000000508947 */ /* 0x000fec0003800000 */
[----:B--2---:R-:W-:-:S05]  /*1a30*/  LEA R11, R6, R7, 0x7 ;  /* 0x00000007060b7211 */ /* 0x004fca00078e38ff */
[----:B------:R-:W-:-:S05]  /*1a40*/  IMAD.WIDE R8, R11, 0x4, R2 ;  /* 0x000000040b087825 */ /* 0x000fca00078e0202 */
[----:B------:R-:W2:Y:S01]  /*1a50*/  LDG.E R13, desc[UR6][R8.64] ;  /* 0x00000006080d7981 */ /* 0x000ea2000c1e1900 */
[----:B------:R-:W-:-:S05]  /*1a60*/  IMAD.WIDE R10, R11, 0x4, R4 ;  /* 0x000000040b0a7825 */ /* 0x000fca00078e0204 */
[----:B--2---:R0:W-:Y:S04]  /*1a70*/  STG.E desc[UR6][R10.64], R13 ;  /* 0x0000000d0a007986 */ /* 0x0041e8000c101906 */
[----:B------:R-:W2:Y:S04]  /*1a80*/  LDG.E R15, desc[UR6][R8.64+0x200] ;  /* 0x00020006080f7981 */ /* 0x000ea8000c1e1900 */
        /* <DEDUP_REMOVED lines=9> */
[----:B0-----:R-:W2:Y:S04]  /*1b20*/  LDG.E R13, desc[UR6][R8.64+0xc00] ;  /* 0x000c0006080d7981 */ /* 0x001ea8000c1e1900 */
[----:B--2---:R3:W-:Y:S04]  /*1b30*/  STG.E desc[UR6][R10.64+0xc00], R13 ;  /* 0x000c000d0a007986 */ /* 0x0047e8000c101906 */
[----:B-1----:R-:W2:Y:S01]  /*1b40*/  LDG.E R15, desc[UR6][R8.64+0xe00] ;  /* 0x000e0006080f7981 */ /* 0x002ea2000c1e1900 */
[----:B------:R-:W-:-:S03]  /*1b50*/  VIADD R6, R6, 0x8 ;  /* 0x0000000806067836 */ /* 0x000fc60000000000 */
[----:B--2---:R3:W-:Y:S04]  /*1b60*/  STG.E desc[UR6][R10.64+0xe00], R15 ;  /* 0x000e000f0a007986 */ /* 0x0047e8000c101906 */
.L_x_365:
[----:B------:R-:W-:Y:S05]  /*1b70*/  @!P1 EXIT ;  /* 0x000000000000994d */ /* 0x000fea0003800000 */
[----:B------:R-:W-:Y:S02]  /*1b80*/  ISETP.GE.U32.AND P0, PT, R12, 0x4, PT ;  /* 0x000000040c00780c */ /* 0x000fe40003f06070 */
[----:B------:R-:W-:-:S04]  /*1b90*/  LOP3.LUT R0, R0, 0x3, RZ, 0xc0, !PT ;  /* 0x0000000300007812 */ /* 0x000fc800078ec0ff */
[----:B------:R-:W-:-:S07]  /*1ba0*/  ISETP.NE.AND P1, PT, R0, RZ, PT ;  /* 0x000000ff0000720c */ /* 0x000fce0003f25270 */
[----:B------:R-:W-:Y:S06]  /*1bb0*/  @!P0 BRA `(.L_x_366) ;  /* 0x0000000000308947 */ /* 0x000fec0003800000 */
[----:B--23--:R-:W-:-:S04]  /*1bc0*/  IMAD R11, R6, 0x80, R7 ;  /* 0x00000080060b7824 */ /* 0x00cfc800078e0207 */
        /* <DEDUP_REMOVED lines=8> */
[----:B------:R-:W2:Y:S01]  /*1c50*/  LDG.E R19, desc[UR6][R8.64+0x600] ;  /* 0x0006000608137981 */ /* 0x000ea2000c1e1900 */
[----:B------:R-:W-:-:S03]  /*1c60*/  IADD3 R6, PT, PT, R6, 0x4, RZ ;  /* 0x0000000406067810 */ /* 0x000fc60007ffe0ff */
[----:B--2---:R0:W-:Y:S04]  /*1c70*/  STG.E desc[UR6][R10.64+0x600], R19 ;  /* 0x000600130a007986 */ /* 0x0041e8000c101906 */
.L_x_366:
[----:B------:R-:W-:Y:S05]  /*1c80*/  @!P1 EXIT ;  /* 0x000000000000994d */ /* 0x000fea0003800000 */
[----:B0-23--:R-:W-:Y:S02]  /*1c90*/  IMAD R11, R6, 0x80, R7 ;  /* 0x00000080060b7824 */ /* 0x00dfe400078e0207 */
[----:B------:R-:W-:-:S07]  /*1ca0*/  IMAD.MOV R0, RZ, RZ, -R0 ;  /* 0x000000ffff007224 */ /* 0x000fce00078e0a00 */
.L_x_367:
[----:B0-----:R-:W-:-:S06]  /*1cb0*/  IMAD.WIDE R8, R11, 0x4, R2 ;  /* 0x000000040b087825 */ /* 0x001fcc00078e0202 */
[----:B------:R-:W2:Y:S01]  /*1cc0*/  LDG.E R9, desc[UR6][R8.64] ;  /* 0x0000000608097981 */ /* 0x000ea2000c1e1900 */
[----:B------:R-:W-:Y:S01]  /*1cd0*/  IADD3 R0, PT, PT, R0, 0x1, RZ ;  /* 0x0000000100007810 */ /* 0x000fe20007ffe0ff */
[----:B------:R-:W-:-:S03]  /*1ce0*/  IMAD.WIDE R6, R11, 0x4, R4 ;  /* 0x000000040b067825 */ /* 0x000fc600078e0204 */
[----:B------:R-:W-:Y:S02]  /*1cf0*/  ISETP.NE.AND P0, PT, R0, RZ, PT ;  /* 0x000000ff0000720c */ /* 0x000fe40003f05270 */
[----:B--2---:R0:W-:Y:S11]  /*1d00*/  STG.E desc[UR6][R6.64], R9 ;  /* 0x0000000906007986 */ /* 0x0041f6000c101906 */
[----:B------:R-:W-:Y:S05]  /*1d10*/  @!P0 EXIT ;  /* 0x000000000000894d */ /* 0x000fea0003800000 */
[----:B------:R-:W-:Y:S01]  /*1d20*/  VIADD R11, R11, 0x80 ;  /* 0x000000800b0b7836 */ /* 0x000fe20000000000 */
[----:B------:R-:W-:Y:S06]  /*1d30*/  BRA `(.L_x_367) ;  /* 0xfffffffc00dc7947 */ /* 0x000fec000383ffff */
.L_x_368:
        /* <DEDUP_REMOVED lines=12> */
.L_x_413:


//--------------------- .text._ZN3cub18CUB_300001_SM_10006detail9transform16transform_kernelINS2_10policy_hubILb1EN4cuda3std3__45tupleIJN6thrust24THRUST_300001_SM_1000_NS7pointerIiNSA_8cuda_cub3tagENSA_11use_defaultESE_EEEEEE10policy1000EiNS7_10__identityENSA_10device_ptrIjEEJPiEEEvT0_iT1_T2_DpNS2_10kernel_argIT3_EE --------------------------
	.section	.text._ZN3cub18CUB_300001_SM_10006detail9transform16transform_kernelINS2_10policy_hubILb1EN4cuda3std3__45tupleIJN6thrust24THRUST_300001_SM_1000_NS7pointerIiNSA_8cuda_cub3tagENSA_11use_defaultESE_EEEEEE10policy1000EiNS7_10__identityENSA_10device_ptrIjEEJPiEEEvT0_iT1_T2_DpNS2_10kernel_argIT3_EE,"ax",@progbits
	.align	128
        .global         _ZN3cub18CUB_300001_SM_10006detail9transform16transform_kernelINS2_10policy_hubILb1EN4cuda3std3__45tupleIJN6thrust24THRUST_300001_SM_1000_NS7pointerIiNSA_8cuda_cub3tagENSA_11use_defaultESE_EEEEEE10policy1000EiNS7_10__identityENSA_10device_ptrIjEEJPiEEEvT0_iT1_T2_DpNS2_10kernel_argIT3_EE
        .type           _ZN3cub18CUB_300001_SM_10006detail9transform16transform_kernelINS2_10policy_hubILb1EN4cuda3std3__45tupleIJN6thrust24THRUST_300001_SM_1000_NS7pointerIiNSA_8cuda_cub3tagENSA_11use_defaultESE_EEEEEE10policy1000EiNS7_10__identityENSA_10device_ptrIjEEJPiEEEvT0_iT1_T2_DpNS2_10kernel_argIT3_EE,@function
        .size           _ZN3cub18CUB_300001_SM_10006detail9transform16transform_kernelINS2_10policy_hubILb1EN4cuda3std3__45tupleIJN6thrust24THRUST_300001_SM_1000_NS7pointerIiNSA_8cuda_cub3tagENSA_11use_defaultESE_EEEEEE10policy1000EiNS7_10__identityENSA_10device_ptrIjEEJPiEEEvT0_iT1_T2_DpNS2_10kernel_argIT3_EE,(.L_x_414 - _ZN3cub18CUB_300001_SM_10006detail9transform16transform_kernelINS2_10policy_hubILb1EN4cuda3std3__45tupleIJN6thrust24THRUST_300001_SM_1000_NS7pointerIiNSA_8cuda_cub3tagENSA_11use_defaultESE_EEEEEE10policy1000EiNS7_10__identityENSA_10device_ptrIjEEJPiEEEvT0_iT1_T2_DpNS2_10kernel_argIT3_EE)
        .other          _ZN3cub18CUB_300001_SM_10006detail9transform16transform_kernelINS2_10policy_hubILb1EN4cuda3std3__45tupleIJN6thrust24THRUST_300001_SM_1000_NS7pointerIiNSA_8cuda_cub3tagENSA_11use_defaultESE_EEEEEE10policy1000EiNS7_10__identityENSA_10device_ptrIjEEJPiEEEvT0_iT1_T2_DpNS2_10kernel_argIT3_EE,@"STO_CUDA_ENTRY STV_DEFAULT"
_ZN3cub18CUB_300001_SM_10006detail9transform16transform_kernelINS2_10policy_hubILb1EN4cuda3std3__45tupleIJN6thrust24THRUST_300001_SM_1000_NS7pointerIiNSA_8cuda_cub3tagENSA_11use_defaultESE_EEEEEE10policy1000EiNS7_10__identityENSA_10device_ptrIjEEJPiEEEvT0_iT1_T2_DpNS2_10kernel_argIT3_EE:
.text._ZN3cub18CUB_300001_SM_10006detail9transform16transform_kernelINS2_10policy_hubILb1EN4cuda3std3__45tupleIJN6thrust24THRUST_300001_SM_1000_NS7pointerIiNSA_8cuda_cub3tagENSA_11use_defaultESE_EEEEEE10policy1000EiNS7_10__identityENSA_10device_ptrIjEEJPiEEEvT0_iT1_T2_DpNS2_10kernel_argIT3_EE:
[----:B------:R-:W-:Y:S08]  /*0000*/  LDC R1, c[0x0][0x37c] ;  /* 0x0000df00ff017b82 */ /* 0x000ff00000000800 */
[----:B------:R-:W0:Y:S01]  /*0010*/  LDC.64 R8, c[0x0][0x380] ;  /* 0x0000e000ff087b82 */ /* 0x000e220000000a00 */
[----:B------:R-:W1:Y:S01]  /*0020*/  S2R R0, SR_TID.X ;  /* 0x0000000000007919 */ /* 0x000e620000002100 */
[----:B------:R-:W2:Y:S01]  /*0030*/  LDCU.64 UR6, c[0x0][0x358] ;  /* 0x00006b00ff0677ac */ /* 0x000ea20008000a00 */
[----:B------:R-:W-:Y:S05]  /*0040*/  BSSY.RECONVERGENT B0, `(.L_x_369) ;  /* 0x0000016000007945 */ /* 0x000fea0003800200 */
[----:B------:R-:W3:Y:S08]  /*0050*/  S2UR UR4, SR_CTAID.X ;  /* 0x00000000000479c3 */ /* 0x000ef00000002500 */
[----:B------:R-:W4:Y:S01]  /*0060*/  LDC.64 R2, c[0x0][0x398] ;  /* 0x0000e600ff027b82 */ /* 0x000f220000000a00 */
[----:B0-----:R-:W-:-:S07]  /*0070*/  IMAD.SHL.U32 R7, R9, 0x80, RZ ;  /* 0x0000008009077824 */ /* 0x001fce00078e00ff */
[----:B------:R-:W0:Y:S01]  /*0080*/  LDC.64 R4, c[0x0][0x390] ;  /* 0x0000e400ff047b82 */ /* 0x000e220000000a00 */
[----:B---3--:R-:W-:Y:S01]  /*0090*/  IMAD R13, R7, UR4, RZ ;  /* 0x00000004070d7c24 */ /* 0x008fe2000f8e02ff */
[----:B-1----:R-:W-:-:S03]  /*00a0*/  SHF.L.U32 R15, R0, 0x7, RZ ;  /* 0x00000007000f7819 */ /* 0x002fc600000006ff */
[----:B------:R-:W-:-:S05]  /*00b0*/  IMAD.IADD R8, R8, 0x1, -R13 ;  /* 0x0000000108087824 */ /* 0x000fca00078e0a0d */
[CC--:B------:R-:W-:Y:S02]  /*00c0*/  VIMNMX R6, PT, PT, R7.reuse, R8.reuse, PT ;  /* 0x0000000807067248 */ /* 0x0c0fe40003fe0100 */
[----:B------:R-:W-:-:S03]  /*00d0*/  ISETP.GT.AND P1, PT, R7, R8, PT ;  /* 0x000000080700720c */ /* 0x000fc60003f24270 */
[----:B------:R-:W-:-:S05]  /*00e0*/  IMAD.SHL.U32 R12, R6, 0x4, RZ ;  /* 0x00000004060c7824 */ /* 0x000fca00078e00ff */
[----:B------:R-:W-:-:S13]  /*00f0*/  ISETP.GE.AND P0, PT, R15, R12, PT ;  /* 0x0000000c0f00720c */ /* 0x000fda0003f06270 */
[----:B--2-4-:R-:W-:Y:S05]  /*0100*/  @P0 BRA `(.L_x_370) ;  /* 0x0000000000240947 */ /* 0x014fea0003800000 */
[----:B------:R-:W1:Y:S02]  /*0110*/  LDC.64 R10, c[0x0][0x398] ;  /* 0x0000e600ff0a7b82 */ /* 0x000e640000000a00 */
[----:B-1----:R-:W-:-:S04]  /*0120*/  IMAD.WIDE.U32 R10, R0, 0x80, R10 ;  /* 0x00000080000a7825 */ /* 0x002fc800078e000a */
[----:B------:R-:W-:-:S07]  /*0130*/  IMAD.WIDE R10, R13, 0x4, R10 ;  /* 0x000000040d0a7825 */ /* 0x000fce00078e020a */
.L_x_371:
[----:B------:R-:W-:Y:S01]  /*0140*/  VIADD R15, R15, 0x4000 ;  /* 0x000040000f0f7836 */ /* 0x000fe20000000000 */
[----:B------:R1:W-:Y:S04]  /*0150*/  CCTL.E.PF2 [R10] ;  /* 0x000000000a00798f */ /* 0x0003e80000800100 */
[----:B------:R-:W-:Y:S02]  /*0160*/  ISETP.GE.AND P0, PT, R15, R12, PT ;  /* 0x0000000c0f00720c */ /* 0x000fe40003f06270 */
[----:B-1----:R-:W-:-:S04]  /*0170*/  IADD3 R10, P2, PT, R10, 0x4000, RZ ;  /* 0x000040000a0a7810 */ /* 0x002fc80007f5e0ff */
[----:B------:R-:W-:-:S07]  /*0180*/  IADD3.X R11, PT, PT, RZ, R11, RZ, P2, !PT ;  /* 0x0000000bff0b7210 */ /* 0x000fce00017fe4ff */
[----:B------:R-:W-:Y:S05]  /*0190*/  @!P0 BRA `(.L_x_371) ;  /* 0xfffffffc00e88947 */ /* 0x000fea000383ffff */
.L_x_370:
[----:B------:R-:W-:Y:S05]  /*01a0*/  BSYNC.RECONVERGENT B0 ;  /* 0x0000000000007941 */ /* 0x000fea0003800200 */
.L_x_369:
[----:B------:R-:W-:-:S04]  /*01b0*/  IMAD.WIDE R2, R13, 0x4, R2 ;  /* 0x000000040d027825 */ /* 0x000fc800078e0202 */
[----:B0-----:R-:W-:Y:S01]  /*01c0*/  IMAD.WIDE R4, R13, 0x4, R4 ;  /* 0x000000040d047825 */ /* 0x001fe200078e0204 */
[----:B------:R-:W-:Y:S06]  /*01d0*/  @P1 BRA `(.L_x_372) ;  /* 0x0000000400d01947 */ /* 0x000fec0003800000 */
[----:B------:R-:W-:-:S13]  /*01e0*/  ISETP.GE.AND P0, PT, R9, 0x1, PT ;  /* 0x000000010900780c */ /* 0x000fda0003f06270 */
[----:B------:R-:W-:Y:S05]  /*01f0*/  @!P0 EXIT ;  /* 0x000000000000894d */ /* 0x000fea0003800000 */
[C---:B------:R-:W-:Y:S01]  /*0200*/  ISETP.GE.U32.AND P1, PT, R9.reuse, 0x10, PT ;  /* 0x000000100900780c */ /* 0x040fe20003f26070 */
[----:B------:R-:W-:Y:S01]  /*0210*/  IMAD.MOV.U32 R7, RZ, RZ, RZ ;  /* 0x000000ffff077224 */ /* 0x000fe200078e00ff */
[----:B------:R-:W-:-:S04]  /*0220*/  LOP3.LUT R20, R9, 0xf, RZ, 0xc0, !PT ;  /* 0x0000000f09147812 */ /* 0x000fc800078ec0ff */
[----:B------:R-:W-:-:S07]  /*0230*/  ISETP.NE.AND P0, PT, R20, RZ, PT ;  /* 0x000000ff1400720c */ /* 0x000fce0003f05270 */
[----:B------:R-:W-:Y:S06]  /*0240*/  @!P1 BRA `(.L_x_373) ;  /* 0x0000000000d89947 */ /* 0x000fec0003800000 */
[----:B------:R-:W-:Y:S01]  /*0250*/  IMAD.WIDE.U32 R14, R0, 0x4, RZ ;  /* 0x00000004000e7825 */ /* 0x000fe200078e00ff */
[----:B------:R-:W-:-:S03]  /*0260*/  LOP3.LUT R7, R9, 0x7ffffff0, RZ, 0xc0, !PT ;  /* 0x7ffffff009077812 */ /* 0x000fc600078ec0ff */
[----:B------:R-:W-:Y:S01]  /*0270*/  VIADD R6, R0, 0x480 ;  /* 0x0000048000067836 */ /* 0x000fe20000000000 */
[----:B------:R-:W-:Y:S02]  /*0280*/  LOP3.LUT R13, R14, 0x1000, RZ, 0xfc, !PT ;  /* 0x000010000e0d7812 */ /* 0x000fe400078efcff */
[----:B------:R-:W-:-:S07]  /*0290*/  IADD3 R12, PT, PT, -R7, RZ, RZ ;  /* 0x000000ff070c7210 */ /* 0x000fce0007ffe1ff */
.L_x_374:
[----:B------:R-:W-:-:S05]  /*02a0*/  IADD3 R10, P1, PT, R2, R13, RZ ;  /* 0x0000000d020a7210 */ /* 0x000fca0007f3e0ff */
[----:B--2---:R-:W-:-:S05]  /*02b0*/  IMAD.X R11, R3, 0x1, R15, P1 ;  /* 0x00000001030b7824 */ /* 0x004fca00008e060f */
        /* <DEDUP_REMOVED lines=17> */
[----:B------:R-:W-:-:S02]  /*03d0*/  HFMA2 R18, -RZ, RZ, 0, 9.1552734375e-05 ;  /* 0x00000600ff127431 */ /* 0x000fc400000001ff */
[----:B0-----:R-:W-:-:S03]  /*03e0*/  IMAD.MOV.U32 R19, RZ, RZ, 0x0 ;  /* 0x00000000ff137424 */ /* 0x001fc600078e00ff */
[----:B------:R-:W-:Y:S01]  /*03f0*/  IMAD.WIDE R18, R6, 0x4, R18 ;  /* 0x0000000406127825 */ /* 0x000fe200078e0212 */
[----:B-----5:R-:W-:Y:S04]  /*0400*/  STG.E desc[UR6][R8.64+-0x200], R14 ;  /* 0xfffe000e08007986 */ /* 0x020fe8000c101906 */
[----:B-1----:R-:W5:Y:S01]  /*0410*/  LDG.E R21, desc[UR6][R10.64] ;  /* 0x000000060a157981 */ /* 0x002f62000c1e1900 */
[----:B------:R-:W-:-:S05]  /*0420*/  IADD3 R16, P1, PT, R2, R18, RZ ;  /* 0x0000001202107210 */ /* 0x000fca0007f3e0ff */
[----:B------:R-:W-:Y:S01]  /*0430*/  IMAD.X R17, R3, 0x1, R19, P1 ;  /* 0x0000000103117824 */ /* 0x000fe200008e0613 */
[----:B------:R-:W-:Y:S01]  /*0440*/  IADD3 R18, P1, PT, R4, R18, RZ ;  /* 0x0000001204127210 */ /* 0x000fe20007f3e0ff */
[----:B-----5:R0:W-:Y:S04]  /*0450*/  STG.E desc[UR6][R8.64], R21 ;  /* 0x0000001508007986 */ /* 0x0201e8000c101906 */
[----:B--2---:R-:W2:Y:S01]  /*0460*/  LDG.E R23, desc[UR6][R16.64+-0x600] ;  /* 0xfffa000610177981 */ /* 0x004ea2000c1e1900 */
[----:B------:R-:W-:-:S05]  /*0470*/  IADD3.X R19, PT, PT, R5, R19, RZ, P1, !PT ;  /* 0x0000001305137210 */ /* 0x000fca0000ffe4ff */
        /* <DEDUP_REMOVED lines=12> */
[----:B------:R-:W-:Y:S01]  /*0540*/  VIADD R12, R12, 0x10 ;  /* 0x000000100c0c7836 */ /* 0x000fe20000000000 */
[----:B------:R-:W-:-:S02]  /*0550*/  IADD3 R13, P2, PT, R13, 0x2000, RZ ;  /* 0x000020000d0d7810 */ /* 0x000fc40007f5e0ff */
[----:B------:R-:W-:Y:S02]  /*0560*/  IADD3 R6, PT, PT, R6, 0x800, RZ ;  /* 0x0000080006067810 */ /* 0x000fe40007ffe0ff */
[----:B------:R-:W-:Y:S01]  /*0570*/  ISETP.NE.AND P1, PT, R12, RZ, PT ;  /* 0x000000ff0c00720c */ /* 0x000fe20003f25270 */
[----:B------:R-:W-:Y:S01]  /*0580*/  IMAD.X R15, RZ, RZ, R15, P2 ;  /* 0x000000ffff0f7224 */ /* 0x000fe200010e060f */
[----:B---3--:R2:W-:Y:S11]  /*0590*/  STG.E desc[UR6][R18.64+0x600], R23 ;  /* 0x0006001712007986 */ /* 0x0085f6000c101906 */
[----:B------:R-:W-:Y:S05]  /*05a0*/  @P1 BRA `(.L_x_374) ;  /* 0xfffffffc003c1947 */ /* 0x000fea000383ffff */
.L_x_373:
[----:B------:R-:W-:Y:S05]  /*05b0*/  @!P0 EXIT ;  /* 0x000000000000894d */ /* 0x000fea0003800000 */
[----:B------:R-:W0:Y:S01]  /*05c0*/  LDCU UR4, c[0x0][0x384] ;  /* 0x00007080ff0477ac */ /* 0x000e220008000800 */
[----:B------:R-:W-:Y:S01]  /*05d0*/  ISETP.GE.U32.AND P0, PT, R20, 0x8, PT ;  /* 0x000000081400780c */ /* 0x000fe20003f06070 */
[----:B0-----:R-:W-:-:S06]  /*05e0*/  ULOP3.LUT UR5, UR4, 0x7, URZ, 0xc0, !UPT ;  /* 0x0000000704057892 */ /* 0x001fcc000f8ec0ff */
[----:B------:R-:W-:-:S06]  /*05f0*/  ISETP.NE.AND P1, PT, RZ, UR5, PT ;  /* 0x00000005ff007c0c */ /* 0x000fcc000bf25270 */
[----:B------:R-:W-:Y:S07]  /*0600*/  @!P0 BRA `(.L_x_375) ;  /* 0x0000000000508947 */ /* 0x000fee0003800000 */
[----:B--2---:R-:W-:-:S04]  /*0610*/  IMAD R11, R7, 0x80, R0 ;  /* 0x00000080070b7824 */ /* 0x004fc800078e0200 */
        /* <DEDUP_REMOVED lines=19> */
.L_x_375:
[----:B------:R-:W-:Y:S05]  /*0750*/  @!P1 EXIT ;  /* 0x000000000000994d */ /* 0x000fea0003800000 */
[----:B------:R-:W-:Y:S02]  /*0760*/  UISETP.GE.U32.AND UP0, UPT, UR5, 0x4, UPT ;  /* 0x000000040500788c */ /* 0x000fe4000bf06070 */
[----:B------:R-:W-:-:S06]  /*0770*/  ULOP3.LUT UR4, UR4, 0x3, URZ, 0xc0, !UPT ;  /* 0x0000000304047892 */ /* 0x000fcc000f8ec0ff */
[----:B------:R-:W-:Y:S01]  /*0780*/  ISETP.NE.AND P0, PT, RZ, UR4, PT ;  /* 0x00000004ff007c0c */ /* 0x000fe2000bf05270 */
[----:B------:R-:W-:-:S12]  /*0790*/  BRA.U !UP0, `(.L_x_376) ;  /* 0x0000000108307547 */ /* 0x000fd8000b800000 */
[----:B--23--:R-:W-:-:S05]  /*07a0*/  LEA R11, R7, R0, 0x7 ;  /* 0x00000000070b7211 */ /* 0x00cfca00078e38ff */
        /* <DEDUP_REMOVED lines=9> */
[----:B------:R-:W-:-:S03]  /*0840*/  VIADD R7, R7, 0x4 ;  /* 0x0000000407077836 */ /* 0x000fc60000000000 */
[----:B--2---:R0:W-:Y:S04]  /*0850*/  STG.E desc[UR6][R10.64+0x600], R19 ;  /* 0x000600130a007986 */ /* 0x0041e8000c101906 */
.L_x_376:
[----:B------:R-:W-:Y:S05]  /*0860*/  @!P0 EXIT ;  /* 0x000000000000894d */ /* 0x000fea0003800000 */
[----:B0-23--:R-:W-:Y:S01]  /*0870*/  IMAD R11, R7, 0x80, R0 ;  /* 0x00000080070b7824 */ /* 0x00dfe200078e0200 */
[----:B------:R-:W-:-:S12]  /*0880*/  UIADD3 UR4, UPT, UPT, -UR4, URZ, URZ ;  /* 0x000000ff04047290 */ /* 0x000fd8000fffe1ff */
.L_x_377:
[----:B0-----:R-:W-:-:S06]  /*0890*/  IMAD.WIDE R8, R11, 0x4, R2 ;  /* 0x000000040b087825 */ /* 0x001fcc00078e0202 */
[----:B------:R-:W2:Y:S01]  /*08a0*/  LDG.E R9, desc[UR6][R8.64] ;  /* 0x0000000608097981 */ /* 0x000ea2000c1e1900 */
[C---:B------:R-:W-:Y:S01]  /*08b0*/  IMAD.WIDE R6, R11.reuse, 0x4, R4 ;  /* 0x000000040b067825 */ /* 0x040fe200078e0204 */
[----:B------:R-:W-:Y:S01]  /*08c0*/  UIADD3 UR4, UPT, UPT, UR4, 0x1, URZ ;  /* 0x0000000104047890 */ /* 0x000fe2000fffe0ff */
[----:B------:R-:W-:-:S03]  /*08d0*/  IADD3 R11, PT, PT, R11, 0x80, RZ ;  /* 0x000000800b0b7810 */ /* 0x000fc60007ffe0ff */
[----:B------:R-:W-:Y:S01]  /*08e0*/  UISETP.NE.AND UP0, UPT, UR4, URZ, UPT ;  /* 0x000000ff0400728c */ /* 0x000fe2000bf05270 */
[----:B--2---:R0:W-:Y:S08]  /*08f0*/  STG.E desc[UR6][R6.64], R9 ;  /* 0x0000000906007986 */ /* 0x0041f0000c101906 */
[----:B------:R-:W-:Y:S05]  /*0900*/  BRA.U UP0, `(.L_x_377) ;  /* 0xfffffffd00e07547 */ /* 0x000fea000b83ffff */
[----:B------:R-:W-:Y:S05]  /*0910*/  EXIT ;  /* 0x000000000000794d */ /* 0x000fea0003800000 */
.L_x_372:
[----:B------:R-:W-:-:S13]  /*0920*/  ISETP.GE.AND P0, PT, R9, 0x1, PT ;  /* 0x000000010900780c */ /* 0x000fda0003f06270 */
[----:B------:R-:W-:Y:S05]  /*0930*/  @!P0 EXIT ;  /* 0x000000000000894d */ /* 0x000fea0003800000 */
[C---:B------:R-:W-:Y:S01]  /*0940*/  ISETP.GE.U32.AND P0, PT, R9.reuse, 0x10, PT ;  /* 0x000000100900780c */ /* 0x040fe20003f06070 */
[----:B------:R-:W-:Y:S01]  /*0950*/  IMAD.MOV.U32 R7, RZ, RZ, RZ ;  /* 0x000000ffff077224 */ /* 0x000fe200078e00ff */
[----:B------:R-:W-:-:S11]  /*0960*/  LOP3.LUT R20, R9, 0xf, RZ, 0xc0, !PT ;  /* 0x0000000f09147812 */ /* 0x000fd600078ec0ff */
[----:B------:R-:W-:Y:S05]  /*0970*/  @!P0 BRA `(.L_x_378) ;  /* 0x0000000400708947 */ /* 0x000fea0003800000 */
[----:B------:R-:W-:Y:S01]  /*0980*/  LOP3.LUT R7, R9, 0x7ffffff0, RZ, 0xc0, !PT ;  /* 0x7ffffff009077812 */ /* 0x000fe200078ec0ff */
[----:B------:R-:W-:-:S07]  /*0990*/  IMAD.MOV.U32 R8, RZ, RZ, RZ ;  /* 0x000000ffff087224 */ /* 0x000fce00078e00ff */
.L_x_381:
[----:B------:R-:W-:-:S04]  /*09a0*/  LEA R9, R8, R0, 0x7 ;  /* 0x0000000008097211 */ /* 0x000fc800078e38ff */
[----:B------:R-:W-:-:S13]  /*09b0*/  ISETP.GE.AND P0, PT, R9, R6, PT ;  /* 0x000000060900720c */ /* 0x000fda0003f06270 */
[----:B0-----:R-:W-:-:S05]  /*09c0*/  @!P0 IMAD.WIDE.U32 R10, R9, 0x4, R2 ;  /* 0x00000004090a8825 */ /* 0x001fca00078e0002 */
[----:B------:R-:W2:Y:S01]  /*09d0*/  @!P0 LDG.E R21, desc[UR6][R10.64] ;  /* 0x000000060a158981 */ /* 0x000ea2000c1e1900 */
[C---:B------:R-:W-:Y:S02]  /*09e0*/  VIADD R17, R9.reuse, 0x80 ;  /* 0x0000008009117836 */ /* 0x040fe40000000000 */
[----:B------:R-:W-:-:S03]  /*09f0*/  @!P0 IMAD.WIDE.U32 R12, R9, 0x4, R4 ;  /* 0x00000004090c8825 */ /* 0x000fc600078e0004 */
[----:B------:R-:W-:-:S13]  /*0a00*/  ISETP.GE.AND P1, PT, R17, R6, PT ;  /* 0x000000061100720c */ /* 0x000fda0003f26270 */
[----:B------:R-:W-:Y:S01]  /*0a10*/  @!P1 IMAD.WIDE.U32 R14, R17, 0x4, R2 ;  /* 0x00000004110e9825 */ /* 0x000fe200078e0002 */
[----:B--2---:R0:W-:Y:S04]  /*0a20*/  @!P0 STG.E desc[UR6][R12.64], R21 ;  /* 0x000000150c008986 */ /* 0x0041e8000c101906 */
        /* <DEDUP_REMOVED lines=40> */
[----:B------:R-:W-:Y:S01]  /*0cb0*/  @!P0 IMAD.WIDE.U32 R24, R29, 0x4, R2 ;  /* 0x000000041d188825 */ /* 0x000fe200078e0002 */
[----:B-1----:R-:W-:Y:S01]  /*0cc0*/  IADD3 R13, PT, PT, R9, 0x480, RZ ;  /* 0x00000480090d7810 */ /* 0x002fe20007ffe0ff */
[----:B--2---:R1:W-:Y:S04]  /*0cd0*/  @!P1 STG.E desc[UR6][R22.64], R19 ;  /* 0x0000001316009986 */ /* 0x0043e8000c101906 */
[----:B------:R-:W2:Y:S01]  /*0ce0*/  @!P0 LDG.E R25, desc[UR6][R24.64] ;  /* 0x0000000618198981 */ /* 0x000ea2000c1e1900 */
[----:B------:R-:W-:Y:S01]  /*0cf0*/  ISETP.GE.AND P1, PT, R13, R6, PT ;  /* 0x000000060d00720c */ /* 0x000fe20003f26270 */
[----:B------:R-:W-:-:S04]  /*0d00*/  @!P0 IMAD.WIDE.U32 R14, R29, 0x4, R4 ;  /* 0x000000041d0e8825 */ /* 0x000fc800078e0004 */
[----:B------:R-:W-:-:S04]  /*0d10*/  IMAD.WIDE R10, R13, 0x4, R2 ;  /* 0x000000040d0a7825 */ /* 0x000fc800078e0202 */
[----:B0-----:R-:W-:Y:S01]  /*0d20*/  VIADD R21, R9, 0x500 ;  /* 0x0000050009157836 */ /* 0x001fe20000000000 */
[----:B--2---:R0:W-:Y:S04]  /*0d30*/  @!P0 STG.E desc[UR6][R14.64], R25 ;  /* 0x000000190e008986 */ /* 0x0041e8000c101906 */
[----:B------:R-:W2:Y:S01]  /*0d40*/  @!P1 LDG.E R17, desc[UR6][R10.64] ;  /* 0x000000060a119981 */ /* 0x000ea2000c1e1900 */
[----:B------:R-:W-:Y:S01]  /*0d50*/  ISETP.GE.AND P0, PT, R21, R6, PT ;  /* 0x000000061500720c */ /* 0x000fe20003f06270 */
[----:B------:R-:W-:-:S04]  /*0d60*/  IMAD.WIDE R12, R13, 0x4, R4 ;  /* 0x000000040d0c7825 */ /* 0x000fc800078e0204 */
[----:B------:R-:W-:Y:S01]  /*0d70*/  VIADD R21, R9, 0x580 ;  /* 0x0000058009157836 */ /* 0x000fe20000000000 */
[----:B--2---:R2:W-:Y:S07]  /*0d80*/  @!P1 STG.E desc[UR6][R12.64], R17 ;  /* 0x000000110c009986 */ /* 0x0045ee000c101906 */
[----:B-1----:R-:W3:Y:S01]  /*0d90*/  @!P0 LDG.E R19, desc[UR6][R10.64+0x200] ;  /* 0x000200060a138981 */ /* 0x002ee2000c1e1900 */
[-C--:B------:R-:W-:Y:S02]  /*0da0*/  ISETP.GE.AND P1, PT, R21, R6.reuse, PT ;  /* 0x000000061500720c */ /* 0x080fe40003f26270 */
[----:B0-----:R-:W-:Y:S01]  /*0db0*/  IADD3 R15, PT, PT, R9, 0x600, RZ ;  /* 0x00000600090f7810 */ /* 0x001fe20007ffe0ff */
[----:B---3--:R0:W-:Y:S10]  /*0dc0*/  @!P0 STG.E desc[UR6][R12.64+0x200], R19 ;  /* 0x000200130c008986 */ /* 0x0081f4000c101906 */
[----:B------:R-:W3:Y:S01]  /*0dd0*/  @!P1 LDG.E R21, desc[UR6][R10.64+0x400] ;  /* 0x000400060a159981 */ /* 0x000ee2000c1e1900 */
[----:B------:R-:W-:Y:S01]  /*0de0*/  ISETP.GE.AND P0, PT, R15, R6, PT ;  /* 0x000000060f00720c */ /* 0x000fe20003f06270 */
[----:B------:R-:W-:-:S02]  /*0df0*/  VIADD R23, R9, 0x680 ;  /* 0x0000068009177836 */ /* 0x000fc40000000000 */
[----:B---3--:R1:W-:Y:S10]  /*0e00*/  @!P1 STG.E desc[UR6][R12.64+0x400], R21 ;  /* 0x000400150c009986 */ /* 0x0083f4000c101906 */
[----:B------:R-:W3:Y:S01]  /*0e10*/  @!P0 LDG.E R15, desc[UR6][R10.64+0x600] ;  /* 0x000600060a0f8981 */ /* 0x000ee2000c1e1900 */
[----:B------:R-:W-:-:S02]  /*0e20*/  ISETP.GE.AND P1, PT, R23, R6, PT ;  /* 0x000000061700720c */ /* 0x000fc40003f26270 */
[----:B------:R-:W-:Y:S01]  /*0e30*/  IADD3 R23, PT, PT, R9, 0x700, RZ ;  /* 0x0000070009177810 */ /* 0x000fe20007ffe0ff */
[----:B---3--:R1:W-:Y:S10]  /*0e40*/  @!P0 STG.E desc[UR6][R12.64+0x600], R15 ;  /* 0x0006000f0c008986 */ /* 0x0083f4000c101906 */
[----:B--2---:R-:W2:Y:S01]  /*0e50*/  @!P1 LDG.E R17, desc[UR6][R10.64+0x800] ;  /* 0x000800060a119981 */ /* 0x004ea2000c1e1900 */
[----:B------:R-:W-:Y:S01]  /*0e60*/  ISETP.GE.AND P0, PT, R23, R6, PT ;  /* 0x000000061700720c */ /* 0x000fe20003f06270 */
[----:B------:R-:W-:-:S02]  /*0e70*/  VIADD R9, R9, 0x780 ;  /* 0x0000078009097836 */ /* 0x000fc40000000000 */
[----:B--2---:R1:W-:Y:S10]  /*0e80*/  @!P1 STG.E desc[UR6][R12.64+0x800], R17 ;  /* 0x000800110c009986 */ /* 0x0043f4000c101906 */
[----:B0-----:R-:W2:Y:S01]  /*0e90*/  @!P0 LDG.E R19, desc[UR6][R10.64+0xa00] ;  /* 0x000a00060a138981 */ /* 0x001ea2000c1e1900 */
[----:B------:R-:W-:Y:S01]  /*0ea0*/  IADD3 R8, PT, PT, R8, 0x10, RZ ;  /* 0x0000001008087810 */ /* 0x000fe20007ffe0ff */
[----:B------:R-:W-:Y:S03]  /*0eb0*/  BSSY.RECONVERGENT B0, `(.L_x_379) ;  /* 0x0000007000007945 */ /* 0x000fe60003800200 */
[----:B------:R-:W-:Y:S01]  /*0ec0*/  ISETP.NE.AND P1, PT, R8, R7, PT ;  /* 0x000000070800720c */ /* 0x000fe20003f25270 */
[----:B--2---:R1:W-:Y:S01]  /*0ed0*/  @!P0 STG.E desc[UR6][R12.64+0xa00], R19 ;  /* 0x000a00130c008986 */ /* 0x0043e2000c101906 */
[----:B------:R-:W-:-:S13]  /*0ee0*/  ISETP.GE.AND P0, PT, R9, R6, PT ;  /* 0x000000060900720c */ /* 0x000fda0003f06270 */
[----:B-1----:R-:W-:Y:S05]  /*0ef0*/  @P0 BRA `(.L_x_380) ;  /* 0x0000000000080947 */ /* 0x002fea0003800000 */
[----:B------:R-:W2:Y:S04]  /*0f00*/  LDG.E R11, desc[UR6][R10.64+0xc00] ;  /* 0x000c00060a0b7981 */ /* 0x000ea8000c1e1900 */
[----:B--2---:R0:W-:Y:S02]  /*0f10*/  STG.E desc[UR6][R12.64+0xc00], R11 ;  /* 0x000c000b0c007986 */ /* 0x0041e4000c101906 */
.L_x_380:
[----:B------:R-:W-:Y:S05]  /*0f20*/  BSYNC.RECONVERGENT B0 ;  /* 0x0000000000007941 */ /* 0x000fea0003800200 */
.L_x_379:
[----:B------:R-:W-:Y:S05]  /*0f30*/  @P1 BRA `(.L_x_381) ;  /* 0xfffffff800981947 */ /* 0x000fea000383ffff */
.L_x_378:
[----:B------:R-:W-:-:S13]  /*0f40*/  ISETP.NE.AND P0, PT, R20, RZ, PT ;  /* 0x000000ff1400720c */ /* 0x000fda0003f05270 */
[----:B------:R-:W-:Y:S05]  /*0f50*/  @!P0 EXIT ;  /* 0x000000000000894d */ /* 0x000fea0003800000 */
[----:B------:R-:W1:Y:S01]  /*0f60*/  LDCU UR5, c[0x0][0x384] ;  /* 0x00007080ff0577ac */ /* 0x000e620008000800 */
[----:B------:R-:W-:Y:S01]  /*0f70*/  ISETP.GE.U32.AND P0, PT, R20, 0x8, PT ;  /* 0x000000081400780c */ /* 0x000fe20003f06070 */
[----:B-1----:R-:W-:-:S12]  /*0f80*/  ULOP3.LUT UR8, UR5, 0x7, URZ, 0xc0, !UPT ;  /* 0x0000000705087892 */ /* 0x002fd8000f8ec0ff */
[----:B------:R-:W-:Y:S05]  /*0f90*/  @!P0 BRA `(.L_x_382) ;  /* 0x0000000000f48947 */ /* 0x000fea0003800000 */
[----:B------:R-:W-:Y:S01]  /*0fa0*/  IMAD R17, R7, 0x80, R0 ;  /* 0x0000008007117824 */ /* 0x000fe200078e0200 */
[----:B------:R-:W-:Y:S03]  /*0fb0*/  BSSY.RECONVERGENT B0, `(.L_x_383) ;  /* 0x0000016000007945 */ /* 0x000fe60003800200 */
[C---:B0-----:R-:W-:Y:S01]  /*0fc0*/  VIADD R11, R17.reuse, 0x100 ;  /* 0x00000100110b7836 */ /* 0x041fe20000000000 */
[CC--:B------:R-:W-:Y:S01]  /*0fd0*/  ISETP.GE.AND P6, PT, R17.reuse, R6.reuse, PT ;  /* 0x000000061100720c */ /* 0x0c0fe20003fc6270 */
[C---:B------:R-:W-:Y:S01]  /*0fe0*/  VIADD R15, R17.reuse, 0x300 ;  /* 0x00000300110f7836 */ /* 0x040fe20000000000 */
[C---:B------:R-:W-:Y:S02]  /*0ff0*/  IADD3 R9, PT, PT, R17.reuse, 0x80, RZ ;  /* 0x0000008011097810 */ /* 0x040fe40007ffe0ff */
[----:B------:R-:W-:Y:S02]  /*1000*/  IADD3 R13, PT, PT, R17, 0x180, RZ ;  /* 0x00000180110d7810 */ /* 0x000fe40007ffe0ff */
[-C--:B------:R-:W-:Y:S01]  /*1010*/  ISETP.GE.AND P1, PT, R9, R6.reuse, PT ;  /* 0x000000060900720c */ /* 0x080fe20003f26270 */
[----:B------:R-:W-:Y:S01]  /*1020*/  VIADD R9, R17, 0x200 ;  /* 0x0000020011097836 */ /* 0x000fe20000000000 */
[----:B------:R-:W-:-:S02]  /*1030*/  ISETP.GE.AND P0, PT, R11, R6, PT ;  /* 0x000000060b00720c */ /* 0x000fc40003f06270 */
[----:B------:R-:W-:Y:S02]  /*1040*/  P2R R12, PR, RZ, 0x2 ;  /* 0x00000002ff0c7803 */ /* 0x000fe40000000000 */
[----:B------:R-:W-:Y:S02]  /*1050*/  IADD3 R11, PT, PT, R17, 0x280, RZ ;  /* 0x00000280110b7810 */ /* 0x000fe40007ffe0ff */
        /* <DEDUP_REMOVED lines=11> */
.L_x_384:
[----:B------:R-:W-:Y:S05]  /*1110*/  BSYNC.RECONVERGENT B0 ;  /* 0x0000000000007941 */ /* 0x000fea0003800200 */
.L_x_383:
[----:B------:R-:W-:Y:S01]  /*1120*/  ISETP.NE.AND P6, PT, R12, RZ, PT ;  /* 0x000000ff0c00720c */ /* 0x000fe20003fc5270 */
[----:B------:R-:W-:-:S12]  /*1130*/  BSSY.RECONVERGENT B0, `(.L_x_385) ;  /* 0x0000004000007945 */ /* 0x000fd80003800200 */
[----:B------:R-:W-:Y:S05]  /*1140*/  @P6 BRA `(.L_x_386) ;  /* 0x0000000000086947 */ /* 0x000fea0003800000 */
[----:B0-----:R-:W2:Y:S04]  /*1150*/  LDG.E R13, desc[UR6][R10.64+0x200] ;  /* 0x000200060a0d7981 */ /* 0x001ea8000c1e1900 */
[----:B--2---:R1:W-:Y:S02]  /*1160*/  STG.E desc[UR6][R8.64+0x200], R13 ;  /* 0x0002000d08007986 */ /* 0x0043e4000c101906 */
.L_x_386:
[----:B------:R-:W-:Y:S05]  /*1170*/  BSYNC.RECONVERGENT B0 ;  /* 0x0000000000007941 */ /* 0x000fea0003800200 */
.L_x_385:
[----:B------:R-:W-:Y:S04]  /*1180*/  BSSY.RECONVERGENT B0, `(.L_x_387) ;  /* 0x0000004000007945 */ /* 0x000fe80003800200 */
[----:B------:R-:W-:Y:S05]  /*1190*/  @P0 BRA `(.L_x_388) ;  /* 0x0000000000080947 */ /* 0x000fea0003800000 */
[----:B01----:R-:W2:Y:S04]  /*11a0*/  LDG.E R13, desc[UR6][R10.64+0x400] ;  /* 0x000400060a0d7981 */ /* 0x003ea8000c1e1900 */
[----:B--2---:R2:W-:Y:S02]  /*11b0*/  STG.E desc[UR6][R8.64+0x400], R13 ;  /* 0x0004000d08007986 */ /* 0x0045e4000c101906 */
.L_x_388:
[----:B------:R-:W-:Y:S05]  /*11c0*/  BSYNC.RECONVERGENT B0 ;  /* 0x0000000000007941 */ /* 0x000fea0003800200 */
.L_x_387:
[----:B------:R-:W-:Y:S04]  /*11d0*/  BSSY.RECONVERGENT B0, `(.L_x_389) ;  /* 0x0000004000007945 */ /* 0x000fe80003800200 */
[----:B------:R-:W-:Y:S05]  /*11e0*/  @P1 BRA `(.L_x_390) ;  /* 0x0000000000081947 */ /* 0x000fea0003800000 */
[----:B012---:R-:W2:Y:S04]  /*11f0*/  LDG.E R13, desc[UR6][R10.64+0x600] ;  /* 0x000600060a0d7981 */ /* 0x007ea8000c1e1900 */
[----:B--2---:R3:W-:Y:S02]  /*1200*/  STG.E desc[UR6][R8.64+0x600], R13 ;  /* 0x0006000d08007986 */ /* 0x0047e4000c101906 */
.L_x_390:
[----:B------:R-:W-:Y:S05]  /*1210*/  BSYNC.RECONVERGENT B0 ;  /* 0x0000000000007941 */ /* 0x000fea0003800200 */
.L_x_389:
[----:B------:R-:W-:Y:S04]  /*1220*/  BSSY.RECONVERGENT B0, `(.L_x_391) ;  /* 0x0000004000007945 */ /* 0x000fe80003800200 */
[----:B------:R-:W-:Y:S05]  /*1230*/  @P2 BRA `(.L_x_392) ;  /* 0x0000000000082947 */ /* 0x000fea0003800000 */
[----:B0123--:R-:W2:Y:S04]  /*1240*/  LDG.E R13, desc[UR6][R10.64+0x800] ;  /* 0x000800060a0d7981 */ /* 0x00fea8000c1e1900 */
[----:B--2---:R4:W-:Y:S02]  /*1250*/  STG.E desc[UR6][R8.64+0x800], R13 ;  /* 0x0008000d08007986 */ /* 0x0049e4000c101906 */
.L_x_392:
[----:B------:R-:W-:Y:S05]  /*1260*/  BSYNC.RECONVERGENT B0 ;  /* 0x0000000000007941 */ /* 0x000fea0003800200 */
.L_x_391:
[----:B------:R-:W-:Y:S04]  /*1270*/  BSSY.RECONVERGENT B0, `(.L_x_393) ;  /* 0x0000004000007945 */ /* 0x000fe80003800200 */
[----:B------:R-:W-:Y:S05]  /*1280*/  @P3 BRA `(.L_x_394) ;  /* 0x0000000000083947 */ /* 0x000fea0003800000 */
[----:B01234-:R-:W2:Y:S04]  /*1290*/  LDG.E R13, desc[UR6][R10.64+0xa00] ;  /* 0x000a00060a0d7981 */ /* 0x01fea8000c1e1900 */
[----:B--2---:R0:W-:Y:S02]  /*12a0*/  STG.E desc[UR6][R8.64+0xa00], R13 ;  /* 0x000a000d08007986 */ /* 0x0041e4000c101906 */
.L_x_394:
[----:B------:R-:W-:Y:S05]  /*12b0*/  BSYNC.RECONVERGENT B0 ;  /* 0x0000000000007941 */ /* 0x000fea0003800200 */
.L_x_393:
[----:B------:R-:W-:Y:S04]  /*12c0*/  BSSY.RECONVERGENT B0, `(.L_x_395) ;  /* 0x0000004000007945 */ /* 0x000fe80003800200 */
[----:B------:R-:W-:Y:S05]  /*12d0*/  @P4 BRA `(.L_x_396) ;  /* 0x0000000000084947 */ /* 0x000fea0003800000 */
[----:B01234-:R-:W2:Y:S04]  /*12e0*/  LDG.E R13, desc[UR6][R10.64+0xc00] ;  /* 0x000c00060a0d7981 */ /* 0x01fea8000c1e1900 */
[----:B--2---:R0:W-:Y:S02]  /*12f0*/  STG.E desc[UR6][R8.64+0xc00], R13 ;  /* 0x000c000d08007986 */ /* 0x0041e4000c101906 */
.L_x_396:
[----:B------:R-:W-:Y:S05]  /*1300*/  BSYNC.RECONVERGENT B0 ;  /* 0x0000000000007941 */ /* 0x000fea0003800200 */
.L_x_395:
[----:B------:R-:W-:Y:S04]  /*1310*/  BSSY.RECONVERGENT B0, `(.L_x_397) ;  /* 0x0000004000007945 */ /* 0x000fe80003800200 */
[----:B------:R-:W-:Y:S05]  /*1320*/  @P5 BRA `(.L_x_398) ;  /* 0x0000000000085947 */ /* 0x000fea0003800000 */
[----:B------:R-:W5:Y:S04]  /*1330*/  LDG.E R11, desc[UR6][R10.64+0xe00] ;  /* 0x000e00060a0b7981 */ /* 0x000f68000c1e1900 */
[----:B-----5:R0:W-:Y:S02]  /*1340*/  STG.E desc[UR6][R8.64+0xe00], R11 ;  /* 0x000e000b08007986 */ /* 0x0201e4000c101906 */
.L_x_398:
[----:B------:R-:W-:Y:S05]  /*1350*/  BSYNC.RECONVERGENT B0 ;  /* 0x0000000000007941 */ /* 0x000fea0003800200 */
.L_x_397:
[----:B------:R-:W-:-:S07]  /*1360*/  VIADD R7, R7, 0x8 ;  /* 0x0000000807077836 */ /* 0x000fce0000000000 */
.L_x_382:
[----:B------:R-:W-:-:S13]  /*1370*/  ISETP.NE.AND P0, PT, RZ, UR8, PT ;  /* 0x00000008ff007c0c */ /* 0x000fda000bf05270 */
[----:B------:R-:W-:Y:S05]  /*1380*/  @!P0 EXIT ;  /* 0x000000000000894d */ /* 0x000fea0003800000 */
[----:B------:R-:W-:Y:S02]  /*1390*/  UISETP.GE.U32.AND UP0, UPT, UR8, 0x4, UPT ;  /* 0x000000040800788c */ /* 0x000fe4000bf06070 */
[----:B------:R-:W-:-:S06]  /*13a0*/  ULOP3.LUT UR4, UR5, 0x3, URZ, 0xc0, !UPT ;  /* 0x0000000305047892 */ /* 0x000fcc000f8ec0ff */
[----:B------:R-:W-:Y:S01]  /*13b0*/  ISETP.NE.AND P2, PT, RZ, UR4, PT ;  /* 0x00000004ff007c0c */ /* 0x000fe2000bf45270 */
[----:B------:R-:W-:-:S12]  /*13c0*/  BRA.U !UP0, `(.L_x_399) ;  /* 0x0000000108647547 */ /* 0x000fd8000b800000 */
[----:B------:R-:W-:-:S04]  /*13d0*/  LEA R25, R7, R0, 0x7 ;  /* 0x0000000007197211 */ /* 0x000fc800078e38ff */
[----:B------:R-:W-:-:S13]  /*13e0*/  ISETP.GE.AND P0, PT, R25, R6, PT ;  /* 0x000000061900720c */ /* 0x000fda0003f06270 */
[----:B01234-:R-:W-:-:S05]  /*13f0*/  @!P0 IMAD.WIDE R8, R25, 0x4, R2 ;  /* 0x0000000419088825 */ /* 0x01ffca00078e0202 */
[----:B------:R-:W2:Y:S01]  /*1400*/  @!P0 LDG.E R19, desc[UR6][R8.64] ;  /* 0x0000000608138981 */ /* 0x000ea2000c1e1900 */
[C---:B------:R-:W-:Y:S02]  /*1410*/  VIADD R15, R25.reuse, 0x80 ;  /* 0x00000080190f7836 */ /* 0x040fe40000000000 */
[----:B------:R-:W-:-:S03]  /*1420*/  @!P0 IMAD.WIDE R10, R25, 0x4, R4 ;  /* 0x00000004190a8825 */ /* 0x000fc600078e0204 */
[----:B------:R-:W-:-:S13]  /*1430*/  ISETP.GE.AND P1, PT, R15, R6, PT ;  /* 0x000000060f00720c */ /* 0x000fda0003f26270 */
[----:B------:R-:W-:Y:S01]  /*1440*/  @!P1 IMAD.WIDE R12, R15, 0x4, R2 ;  /* 0x000000040f0c9825 */ /* 0x000fe200078e0202 */
[----:B------:R-:W-:Y:S01]  /*1450*/  IADD3 R23, PT, PT, R25, 0x100, RZ ;  /* 0x0000010019177810 */ /* 0x000fe20007ffe0ff */
        /* <DEDUP_REMOVED lines=16> */
.L_x_399:
[----:B------:R-:W-:Y:S05]  /*1560*/  @!P2 EXIT ;  /* 0x000000000000a94d */ /* 0x000fea0003800000 */
[----:B------:R-:W-:Y:S01]  /*1570*/  IMAD R7, R7, 0x80, R0 ;  /* 0x0000008007077824 */ /* 0x000fe200078e0200 */
[----:B------:R-:W-:-:S12]  /*1580*/  UIADD3 UR4, UPT, UPT, -UR4, URZ, URZ ;  /* 0x000000ff04047290 */ /* 0x000fd8000fffe1ff */
.L_x_400:
[C---:B------:R-:W-:Y:S01]  /*1590*/  ISETP.GE.AND P0, PT, R7.reuse, R6, PT ;  /* 0x000000060700720c */ /* 0x040fe20003f06270 */
[----:B01----:R-:W-:-:S12]  /*15a0*/  IMAD.WIDE R10, R7, 0x4, R2 ;  /* 0x00000004070a7825 */ /* 0x003fd800078e0202 */
[----:B------:R-:W5:Y:S01]  /*15b0*/  @!P0 LDG.E R11, desc[UR6][R10.64] ;  /* 0x000000060a0b8981 */ /* 0x000f62000c1e1900 */
[----:B------:R-:W-:Y:S01]  /*15c0*/  UIADD3 UR4, UPT, UPT, UR4, 0x1, URZ ;  /* 0x0000000104047890 */ /* 0x000fe2000fffe0ff */
[----:B--234-:R-:W-:-:S05]  /*15d0*/  IMAD.WIDE R8, R7, 0x4, R4 ;  /* 0x0000000407087825 */ /* 0x01cfca00078e0204 */
[----:B-----5:R0:W-:Y:S01]  /*15e0*/  @!P0 STG.E desc[UR6][R8.64], R11 ;  /* 0x0000000b08008986 */ /* 0x0201e2000c101906 */
[----:B------:R-:W-:-:S13]  /*15f0*/  ISETP.NE.AND P0, PT, RZ, UR4, PT ;  /* 0x00000004ff007c0c */ /* 0x000fda000bf05270 */
[----:B0-----:R-:W-:Y:S05]  /*1600*/  @!P0 EXIT ;  /* 0x000000000000894d */ /* 0x001fea0003800000 */
[----:B------:R-:W-:Y:S01]  /*1610*/  IADD3 R7, PT, PT, R7, 0x80, RZ ;  /* 0x0000008007077810 */ /* 0x000fe20007ffe0ff */
[----:B------:R-:W-:Y:S06]  /*1620*/  BRA `(.L_x_400) ;  /* 0xfffffffc00d87947 */ /* 0x000fec000383ffff */
.L_x_401:
        /* <DEDUP_REMOVED lines=13> */
.L_x_414:


//--------------------- .text._ZN3cub18CUB_300001_SM_10006detail11EmptyKernelIvEEvv --------------------------
	.section	.text._ZN3cub18CUB_300001_SM_10006detail11EmptyKernelIvEEvv,"ax",@progbits
	.align	128
        .global         _ZN3cub18CUB_300001_SM_10006detail11EmptyKernelIvEEvv
        .type           _ZN3cub18CUB_300001_SM_10006detail11EmptyKernelIvEEvv,@function
        .size           _ZN3cub18CUB_300001_SM_10006detail11EmptyKernelIvEEvv,(.L_x_415 - _ZN3cub18CUB_300001_SM_10006detail11EmptyKernelIvEEvv)
        .other          _ZN3cub18CUB_300001_SM_10006detail11EmptyKernelIvEEvv,@"STO_CUDA_ENTRY STV_DEFAULT"
_ZN3cub18CUB_300001_SM_10006detail11EmptyKernelIvEEvv:
.text._ZN3cub18CUB_300001_SM_10006detail11EmptyKernelIvEEvv:
[----:B------:R-:W-:Y:S01]  /*0000*/  LDC R1, c[0x0][0x37c] ;  /* 0x0000df00ff017b82 */ /* 0x000fe20000000800 */
[----:B------:R-:W-:Y:S05]  /*0010*/  EXIT ;  /* 0x000000000000794d */ /* 0x000fea0003800000 */
.L_x_402:
        /* <DEDUP_REMOVED lines=14> */
.L_x_415:


//--------------------- .nv.shared._ZN3cub18CUB_300001_SM_10006detail10radix_sort29DeviceRadixSortOnesweepKernelINS1_5radix10policy_hubIjNS0_8NullTypeEyE10Policy1000ELNS0_9SortOrderE0EjS6_yiiNS1_21identity_decomposer_tEEEvPT5_SC_PT3_PKSD_PT1_PKSH_PT2_PKSL_T4_iiT6_ --------------------------
	.section	.nv.shared._ZN3cub18CUB_300001_SM_10006detail10radix_sort29DeviceRadixSortOnesweepKernelINS1_5radix10policy_hubIjNS0_8NullTypeEyE10Policy1000ELNS0_9SortOrderE0EjS6_yiiNS1_21identity_decomposer_tEEEvPT5_SC_PT3_PKSD_PT1_PKSH_PT2_PKSL_T4_iiT6_,"aw",@nobits
	.sectionflags	@""
	.align	16
.nv.shared._ZN3cub18CUB_300001_SM_10006detail10radix_sort29DeviceRadixSortOnesweepKernelINS1_5radix10policy_hubIjNS0_8NullTypeEyE10Policy1000ELNS0_9SortOrderE0EjS6_yiiNS1_21identity_decomposer_tEEEvPT5_SC_PT3_PKSD_PT1_PKSH_PT2_PKSL_T4_iiT6_:
	.zero		32256


//--------------------- .nv.shared.reserved.0     --------------------------
	.section	.nv.shared.reserved.0,"aw",@nobits
	.weak		__nv_reservedSMEM_offset_0_alias
	.size		__nv_reservedSMEM_offset_0_alias, 0, 64
	.other		__nv_reservedSMEM_offset_0_alias,@"STO_CUDA_RESERVED_SHARED STV_DEFAULT"
__nv_reservedSMEM_offset_0_alias:
	.zero		0
	.zero		64


//--------------------- .nv.global                --------------------------
	.section	.nv.global,"aw",@nobits
.nv.global:
	.type		_ZN34_INTERNAL_5ea44ffc_4_k_cu_b4c3bb816thrust24THRUST_300001_SM_1000_NS12placeholders2_8E,@object
	.size		_ZN34_INTERNAL_5ea44ffc_4_k_cu_b4c3bb816thrust24THRUST_300001_SM_1000_NS12placeholders2_8E,(_ZN34_INTERNAL_5ea44ffc_4_k_cu_b4c3bb814cuda3std3__436_GLOBAL__N__5ea44ffc_4_k_cu_b4c3bb816ignoreE - _ZN34_INTERNAL_5ea44ffc_4_k_cu_b4c3bb816thrust24THRUST_300001_SM_1000_NS12placeholders2_8E)
_ZN34_INTERNAL_5ea44ffc_4_k_cu_b4c3bb816thrust24THRUST_300001_SM_1000_NS12placeholders2_8E:
	.zero		1
	.type		_ZN34_INTERNAL_5ea44ffc_4_k_cu_b4c3bb814cuda3std3__436_GLOBAL__N__5ea44ffc_4_k_cu_b4c3bb816ignoreE,@object
	.size		_ZN34_INTERNAL_5ea44ffc_4_k_cu_b4c3bb814cuda3std3__436_GLOBAL__N__5ea44ffc_4_k_cu_b4c3bb816ignoreE,(_ZN34_INTERNAL_5ea44ffc_4_k_cu_b4c3bb814cuda3std6ranges3__45__cpo4dataE - _ZN34_INTERNAL_5ea44ffc_4_k_cu_b4c3bb814cuda3std3__436_GLOBAL__N__5ea44ffc_4_k_cu_b4c3bb816ignoreE)
_ZN34_INTERNAL_5ea44ffc_4_k_cu_b4c3bb814cuda3std3__436_GLOBAL__N__5ea44ffc_4_k_cu_b4c3bb816ignoreE:
	.zero		1
	.type		_ZN34_INTERNAL_5ea44ffc_4_k_cu_b4c3bb814cuda3std6ranges3__45__cpo4dataE,@object
	.size		_ZN34_INTERNAL_5ea44ffc_4_k_cu_b4c3bb814cuda3std6ranges3__45__cpo4dataE,(_ZN34_INTERNAL_5ea44ffc_4_k_cu_b4c3bb816thrust24THRUST_300001_SM_1000_NS6system3cpp3parE - _ZN34_INTERNAL_5ea44ffc_4_k_cu_b4c3bb814cuda3std6ranges3__45__cpo4dataE)
_ZN34_INTERNAL_5ea44ffc_4_k_cu_b4c3bb814cuda3std6ranges3__45__cpo4dataE:
	.zero		1
	.type		_ZN34_INTERNAL_5ea44ffc_4_k_cu_b4c3bb816thrust24THRUST_300001_SM_1000_NS6system3cpp3parE,@object
	.size		_ZN34_INTERNAL_5ea44ffc_4_k_cu_b4c3bb816thrust24THRUST_300001_SM_1000_NS6system3cpp3parE,(_ZN34_INTERNAL_5ea44ffc_4_k_cu_b4c3bb814cuda3std3__45__cpo5beginE - _ZN34_INTERNAL_5ea44ffc_4_k_cu_b4c3bb816thrust24THRUST_300001_SM_1000_NS6system3cpp3parE)
_ZN34_INTERNAL_5ea44ffc_4_k_cu_b4c3bb816thrust24THRUST_300001_SM_1000_NS6system3cpp3parE:
	.zero		1
	.type		_ZN34_INTERNAL_5ea44ffc_4_k_cu_b4c3bb814cuda3std3__45__cpo5beginE,@object
	.size		_ZN34_INTERNAL_5ea44ffc_4_k_cu_b4c3bb814cuda3std3__45__cpo5beginE,(_ZN34_INTERNAL_5ea44ffc_4_k_cu_b4c3bb814cuda3std6ranges3__45__cpo5beginE - _ZN34_INTERNAL_5ea44ffc_4_k_cu_b4c3bb814cuda3std3__45__cpo5beginE)
_ZN34_INTERNAL_5ea44ffc_4_k_cu_b4c3bb814cuda3std3__45__cpo5beginE:
	.zero		1
	.type		_ZN34_INTERNAL_5ea44ffc_4_k_cu_b4c3bb814cuda3std6ranges3__45__cpo5beginE,@object
	.size		_ZN34_INTERNAL_5ea44ffc_4_k_cu_b4c3bb814cuda3std6ranges3__45__cpo5beginE,(_ZN34_INTERNAL_5ea44ffc_4_k_cu_b4c3bb816thrust24THRUST_300001_SM_1000_NS6deviceE - _ZN34_INTERNAL_5ea44ffc_4_k_cu_b4c3bb814cuda3std6ranges3__45__cpo5beginE)
_ZN34_INTERNAL_5ea44ffc_4_k_cu_b4c3bb814cuda3std6ranges3__45__cpo5beginE:
	.zero		1
	.type		_ZN34_INTERNAL_5ea44ffc_4_k_cu_b4c3bb816thrust24THRUST_300001_SM_1000_NS6deviceE,@object
	.size		_ZN34_INTERNAL_5ea44ffc_4_k_cu_b4c3bb816thrust24THRUST_300001_SM_1000_NS6deviceE,(_ZN34_INTERNAL_5ea44ffc_4_k_cu_b4c3bb814cuda3std3__47nulloptE - _ZN34_INTERNAL_5ea44ffc_4_k_cu_b4c3bb816thrust24THRUST_300001_SM_1000_NS6deviceE)
_ZN34_INTERNAL_5ea44ffc_4_k_cu_b4c3bb816thrust24THRUST_300001_SM_1000_NS6deviceE:
	.zero		1
	.type		_ZN34_INTERNAL_5ea44ffc_4_k_cu_b4c3bb814cuda3std3__47nulloptE,@object
	.size		_ZN34_INTERNAL_5ea44ffc_4_k_cu_b4c3bb814cuda3std3__47nulloptE,(_ZN34_INTERNAL_5ea44ffc_4_k_cu_b4c3bb814cuda3std6ranges3__45__cpo8distanceE - _ZN34_INTERNAL_5ea44ffc_4_k_cu_b4c3bb814cuda3std3__47nulloptE)
_ZN34_INTERNAL_5ea44ffc_4_k_cu_b4c3bb814cuda3std3__47nulloptE:
	.zero		1
	.type		_ZN34_INTERNAL_5ea44ffc_4_k_cu_b4c3bb814cuda3std6ranges3__45__cpo8distanceE,@object
	.size		_ZN34_INTERNAL_5ea44ffc_4_k_cu_b4c3bb814cuda3std6ranges3__45__cpo8distanceE,(_ZN34_INTERNAL_5ea44ffc_4_k_cu_b4c3bb816thrust24THRUST_300001_SM_1000_NS12placeholders2_4E - _ZN34_INTERNAL_5ea44ffc_4_k_cu_b4c3bb814cuda3std6ranges3__45__cpo8distanceE)
_ZN34_INTERNAL_5ea44ffc_4_k_cu_b4c3bb814cuda3std6ranges3__45__cpo8distanceE:
	.zero		1
	.type		_ZN34_INTERNAL_5ea44ffc_4_k_cu_b4c3bb816thrust24THRUST_300001_SM_1000_NS12placeholders2_4E,@object
	.size		_ZN34_INTERNAL_5ea44ffc_4_k_cu_b4c3bb816thrust24THRUST_300001_SM_1000_NS12placeholders2_4E,(_ZN34_INTERNAL_5ea44ffc_4_k_cu_b4c3bb814cuda3std3__45__cpo6rbeginE - _ZN34_INTERNAL_5ea44ffc_4_k_cu_b4c3bb816thrust24THRUST_300001_SM_1000_NS12placeholders2_4E)
_ZN34_INTERNAL_5ea44ffc_4_k_cu_b4c3bb816thrust24THRUST_300001_SM_1000_NS12placeholders2_4E:
	.zero		1
	.type		_ZN34_INTERNAL_5ea44ffc_4_k_cu_b4c3bb814cuda3std3__45__cpo6rbeginE,@object
	.size		_ZN34_INTERNAL_5ea44ffc_4_k_cu_b4c3bb814cuda3std3__45__cpo6rbeginE,(_ZN34_INTERNAL_5ea44ffc_4_k_cu_b4c3bb814cuda3std6ranges3__45__cpo7advanceE - _ZN34_INTERNAL_5ea44ffc_4_k_cu_b4c3bb814cuda3std3__45__cpo6rbeginE)
_ZN34_INTERNAL_5ea44ffc_4_k_cu_b4c3bb814cuda3std3__45__cpo6rbeginE:
	.zero		1
	.type		_ZN34_INTERNAL_5ea44ffc_4_k_cu_b4c3bb814cuda3std6ranges3__45__cpo7advanceE,@object
	.size		_ZN34_INTERNAL_5ea44ffc_4_k_cu_b4c3bb814cuda3std6ranges3__45__cpo7advanceE,(_ZN34_INTERNAL_5ea44ffc_4_k_cu_b4c3bb816thrust24THRUST_300001_SM_1000_NS12placeholders3_10E - _ZN34_INTERNAL_5ea44ffc_4_k_cu_b4c3bb814cuda3std6ranges3__45__cpo7advanceE)
_ZN34_INTERNAL_5ea44ffc_4_k_cu_b4c3bb814cuda3std6ranges3__45__cpo7advanceE:
	.zero		1
	.type		_ZN34_INTERNAL_5ea44ffc_4_k_cu_b4c3bb816thrust24THRUST_300001_SM_1000_NS12placeholders3_10E,@object
	.size		_ZN34_INTERNAL_5ea44ffc_4_k_cu_b4c3bb816thrust24THRUST_300001_SM_1000_NS12placeholders3_10E,(_ZN34_INTERNAL_5ea44ffc_4_k_cu_b4c3bb814cuda3std3__48in_placeE - _ZN34_INTERNAL_5ea44ffc_4_k_cu_b4c3bb816thrust24THRUST_300001_SM_1000_NS12placeholders3_10E)
_ZN34_INTERNAL_5ea44ffc_4_k_cu_b4c3bb816thrust24THRUST_300001_SM_1000_NS12placeholders3_10E:
	.zero		1
	.type		_ZN34_INTERNAL_5ea44ffc_4_k_cu_b4c3bb814cuda3std3__48in_placeE,@object
	.size		_ZN34_INTERNAL_5ea44ffc_4_k_cu_b4c3bb814cuda3std3__48in_placeE,(_ZN34_INTERNAL_5ea44ffc_4_k_cu_b4c3bb814cuda3std6ranges3__45__cpo4sizeE - _ZN34_INTERNAL_5ea44ffc_4_k_cu_b4c3bb814cuda3std3__48in_placeE)
_ZN34_INTERNAL_5ea44ffc_4_k_cu_b4c3bb814cuda3std3__48in_placeE:
	.zero		1
	.type		_ZN34_INTERNAL_5ea44ffc_4_k_cu_b4c3bb814cuda3std6ranges3__45__cpo4sizeE,@object
	.size		_ZN34_INTERNAL_5ea44ffc_4_k_cu_b4c3bb814cuda3std6ranges3__45__cpo4sizeE,(_ZN34_INTERNAL_5ea44ffc_4_k_cu_b4c3bb816thrust24THRUST_300001_SM_1000_NS12placeholders2_2E - _ZN34_INTERNAL_5ea44ffc_4_k_cu_b4c3bb814cuda3std6ranges3__45__cpo4sizeE)
_ZN34_INTERNAL_5ea44ffc_4_k_cu_b4c3bb814cuda3std6ranges3__45__cpo4sizeE:
	.zero		1
	.type		_ZN34_INTERNAL_5ea44ffc_4_k_cu_b4c3bb816thrust24THRUST_300001_SM_1000_NS12placeholders2_2E,@object
	.size		_ZN34_INTERNAL_5ea44ffc_4_k_cu_b4c3bb816thrust24THRUST_300001_SM_1000_NS12placeholders2_2E,(_ZN34_INTERNAL_5ea44ffc_4_k_cu_b4c3bb814cuda3std3__45__cpo6cbeginE - _ZN34_INTERNAL_5ea44ffc_4_k_cu_b4c3bb816thrust24THRUST_300001_SM_1000_NS12placeholders2_2E)
_ZN34_INTERNAL_5ea44ffc_4_k_cu_b4c3bb816thrust24THRUST_300001_SM_1000_NS12placeholders2_2E:
	.zero		1
	.type		_ZN34_INTERNAL_5ea44ffc_4_k_cu_b4c3bb814cuda3std3__45__cpo6cbeginE,@object
	.size		_ZN34_INTERNAL_5ea44ffc_4_k_cu_b4c3bb814cuda3std3__45__cpo6cbeginE,(_ZN34_INTERNAL_5ea44ffc_4_k_cu_b4c3bb814cuda3std6ranges3__45__cpo6cbeginE - _ZN34_INTERNAL_5ea44ffc_4_k_cu_b4c3bb814cuda3std3__45__cpo6cbeginE)
_ZN34_INTERNAL_5ea44ffc_4_k_cu_b4c3bb814cuda3std3__45__cpo6cbeginE:
	.zero		1
	.type		_ZN34_INTERNAL_5ea44ffc_4_k_cu_b4c3bb814cuda3std6ranges3__45__cpo6cbeginE,@object
	.size		_ZN34_INTERNAL_5ea44ffc_4_k_cu_b4c3bb814cuda3std6ranges3__45__cpo6cbeginE,(_ZN34_INTERNAL_5ea44ffc_4_k_cu_b4c3bb816thrust24THRUST_300001_SM_1000_NS12placeholders2_6E - _ZN34_INTERNAL_5ea44ffc_4_k_cu_b4c3bb814cuda3std6ranges3__45__cpo6cbeginE)
_ZN34_INTERNAL_5ea44ffc_4_k_cu_b4c3bb814cuda3std6ranges3__45__cpo6cbeginE:
	.zero		1
	.type		_ZN34_INTERNAL_5ea44ffc_4_k_cu_b4c3bb816thrust24THRUST_300001_SM_1000_NS12placeholders2_6E,@object
	.size		_ZN34_INTERNAL_5ea44ffc_4_k_cu_b4c3bb816thrust24THRUST_300001_SM_1000_NS12placeholders2_6E,(_ZN34_INTERNAL_5ea44ffc_4_k_cu_b4c3bb814cuda3std3__45__cpo7crbeginE - _ZN34_INTERNAL_5ea44ffc_4_k_cu_b4c3bb816thrust24THRUST_300001_SM_1000_NS12placeholders2_6E)
_ZN34_INTERNAL_5ea44ffc_4_k_cu_b4c3bb816thrust24THRUST_300001_SM_1000_NS12placeholders2_6E:
	.zero		1
	.type		_ZN34_INTERNAL_5ea44ffc_4_k_cu_b4c3bb814cuda3std3__45__cpo7crbeginE,@object
	.size		_ZN34_INTERNAL_5ea44ffc_4_k_cu_b4c3bb814cuda3std3__45__cpo7crbeginE,(_ZN34_INTERNAL_5ea44ffc_4_k_cu_b4c3bb814cuda3std6ranges3__45__cpo4nextE - _ZN34_INTERNAL_5ea44ffc_4_k_cu_b4c3bb814cuda3std3__45__cpo7crbeginE)
_ZN34_INTERNAL_5ea44ffc_4_k_cu_b4c3bb814cuda3std3__45__cpo7crbeginE:
	.zero		1
	.type		_ZN34_INTERNAL_5ea44ffc_4_k_cu_b4c3bb814cuda3std6ranges3__45__cpo4nextE,@object
	.size		_ZN34_INTERNAL_5ea44ffc_4_k_cu_b4c3bb814cuda3std6ranges3__45__cpo4nextE,(_ZN34_INTERNAL_5ea44ffc_4_k_cu_b4c3bb814cuda3std6ranges3__45__cpo4swapE - _ZN34_INTERNAL_5ea44ffc_4_k_cu_b4c3bb814cuda3std6ranges3__45__cpo4nextE)
_ZN34_INTERNAL_5ea44ffc_4_k_cu_b4c3bb814cuda3std6ranges3__45__cpo4nextE:
	.zero		1
	.type		_ZN34_INTERNAL_5ea44ffc_4_k_cu_b4c3bb814cuda3std6ranges3__45__cpo4swapE,@object
	.size		_ZN34_INTERNAL_5ea44ffc_4_k_cu_b4c3bb814cuda3std6ranges3__45__cpo4swapE,(_ZN34_INTERNAL_5ea44ffc_4_k_cu_b4c3bb816thrust24THRUST_300001_SM_1000_NS8cuda_cub10par_nosyncE - _ZN34_INTERNAL_5ea44ffc_4_k_cu_b4c3bb814cuda3std6ranges3__45__cpo4swapE)
_ZN34_INTERNAL_5ea44ffc_4_k_cu_b4c3bb814cuda3std6ranges3__45__cpo4swapE:
	.zero		1
	.type		_ZN34_INTERNAL_5ea44ffc_4_k_cu_b4c3bb816thrust24THRUST_300001_SM_1000_NS8cuda_cub10par_nosyncE,@object
	.size		_ZN34_INTERNAL_5ea44ffc_4_k_cu_b4c3bb816thrust24THRUST_300001_SM_1000_NS8cuda_cub10par_nosyncE,(_ZN34_INTERNAL_5ea44ffc_4_k_cu_b4c3bb816thrust24THRUST_300001_SM_1000_NS3seqE - _ZN34_INTERNAL_5ea44ffc_4_k_cu_b4c3bb816thrust24THRUST_300001_SM_1000_NS8cuda_cub10par_nosyncE)
_ZN34_INTERNAL_5ea44ffc_4_k_cu_b4c3bb816thrust24THRUST_300001_SM_1000_NS8cuda_cub10par_nosyncE:
	.zero		1
	.type		_ZN34_INTERNAL_5ea44ffc_4_k_cu_b4c3bb816thrust24THRUST_300001_SM_1000_NS3seqE,@object
	.size		_ZN34_INTERNAL_5ea44ffc_4_k_cu_b4c3bb816thrust24THRUST_300001_SM_1000_NS3seqE,(_ZN34_INTERNAL_5ea44ffc_4_k_cu_b4c3bb814cuda3std3__420unreachable_sentinelE - _ZN34_INTERNAL_5ea44ffc_4_k_cu_b4c3bb816thrust24THRUST_300001_SM_1000_NS3seqE)
_ZN34_INTERNAL_5ea44ffc_4_k_cu_b4c3bb816thrust24THRUST_300001_SM_1000_NS3seqE:
	.zero		1
	.type		_ZN34_INTERNAL_5ea44ffc_4_k_cu_b4c3bb814cuda3std3__420unreachable_sentinelE,@object
	.size		_ZN34_INTERNAL_5ea44ffc_4_k_cu_b4c3bb814cuda3std3__420unreachable_sentinelE,(_ZN34_INTERNAL_5ea44ffc_4_k_cu_b4c3bb814cuda3std6ranges3__45__cpo5ssizeE - _ZN34_INTERNAL_5ea44ffc_4_k_cu_b4c3bb814cuda3std3__420unreachable_sentinelE)
_ZN34_INTERNAL_5ea44ffc_4_k_cu_b4c3bb814cuda3std3__420unreachable_sentinelE:
	.zero		1
	.type		_ZN34_INTERNAL_5ea44ffc_4_k_cu_b4c3bb814cuda3std6ranges3__45__cpo5ssizeE,@object
	.size		_ZN34_INTERNAL_5ea44ffc_4_k_cu_b4c3bb814cuda3std6ranges3__45__cpo5ssizeE,(_ZN34_INTERNAL_5ea44ffc_4_k_cu_b4c3bb816thrust24THRUST_300001_SM_1000_NS12placeholders2_3E - _ZN34_INTERNAL_5ea44ffc_4_k_cu_b4c3bb814cuda3std6ranges3__45__cpo5ssizeE)
_ZN34_INTERNAL_5ea44ffc_4_k_cu_b4c3bb814cuda3std6ranges3__45__cpo5ssizeE:
	.zero		1
	.type		_ZN34_INTERNAL_5ea44ffc_4_k_cu_b4c3bb816thrust24THRUST_300001_SM_1000_NS12placeholders2_3E,@object
	.size		_ZN34_INTERNAL_5ea44ffc_4_k_cu_b4c3bb816thrust24THRUST_300001_SM_1000_NS12placeholders2_3E,(_ZN34_INTERNAL_5ea44ffc_4_k_cu_b4c3bb814cuda3std3__45__cpo4cendE - _ZN34_INTERNAL_5ea44ffc_4_k_cu_b4c3bb816thrust24THRUST_300001_SM_1000_NS12placeholders2_3E)
_ZN34_INTERNAL_5ea44ffc_4_k_cu_b4c3bb816thrust24THRUST_300001_SM_1000_NS12placeholders2_3E:
	.zero		1
	.type		_ZN34_INTERNAL_5ea44ffc_4_k_cu_b4c3bb814cuda3std3__45__cpo4cendE,@object
	.size		_ZN34_INTERNAL_5ea44ffc_4_k_cu_b4c3bb814cuda3std3__45__cpo4cendE,(_ZN34_INTERNAL_5ea44ffc_4_k_cu_b4c3bb814cuda3std6ranges3__45__cpo4cendE - _ZN34_INTERNAL_5ea44ffc_4_k_cu_b4c3bb814cuda3std3__45__cpo4cendE)
_ZN34_INTERNAL_5ea44ffc_4_k_cu_b4c3bb814cuda3std3__45__cpo4cendE:
	.zero		1
	.type		_ZN34_INTERNAL_5ea44ffc_4_k_cu_b4c3bb814cuda3std6ranges3__45__cpo4cendE,@object
	.size		_ZN34_INTERNAL_5ea44ffc_4_k_cu_b4c3bb814cuda3std6ranges3__45__cpo4cendE,(_ZN34_INTERNAL_5ea44ffc_4_k_cu_b4c3bb816thrust24THRUST_300001_SM_1000_NS12placeholders2_7E - _ZN34_INTERNAL_5ea44ffc_4_k_cu_b4c3bb814cuda3std6ranges3__45__cpo4cendE)
_ZN34_INTERNAL_5ea44ffc_4_k_cu_b4c3bb814cuda3std6ranges3__45__cpo4cendE:
	.zero		1
	.type		_ZN34_INTERNAL_5ea44ffc_4_k_cu_b4c3bb816thrust24THRUST_300001_SM_1000_NS12placeholders2_7E,@object
	.size		_ZN34_INTERNAL_5ea44ffc_4_k_cu_b4c3bb816thrust24THRUST_300001_SM_1000_NS12placeholders2_7E,(_ZN34_INTERNAL_5ea44ffc_4_k_cu_b4c3bb814cuda3std3__45__cpo5crendE - _ZN34_INTERNAL_5ea44ffc_4_k_cu_b4c3bb816thrust24THRUST_300001_SM_1000_NS12placeholders2_7E)
_ZN34_INTERNAL_5ea44ffc_4_k_cu_b4c3bb816thrust24THRUST_300001_SM_1000_NS12placeholders2_7E:
	.zero		1
	.type		_ZN34_INTERNAL_5ea44ffc_4_k_cu_b4c3bb814cuda3std3__45__cpo5crendE,@object
	.size		_ZN34_INTERNAL_5ea44ffc_4_k_cu_b4c3bb814cuda3std3__45__cpo5crendE,(_ZN34_INTERNAL_5ea44ffc_4_k_cu_b4c3bb814cuda3std6ranges3__45__cpo4prevE - _ZN34_INTERNAL_5ea44ffc_4_k_cu_b4c3bb814cuda3std3__45__cpo5crendE)
_ZN34_INTERNAL_5ea44ffc_4_k_cu_b4c3bb814cuda3std3__45__cpo5crendE:
	.zero		1
	.type		_ZN34_INTERNAL_5ea44ffc_4_k_cu_b4c3bb814cuda3std6ranges3__45__cpo4prevE,@object
	.size		_ZN34_INTERNAL_5ea44ffc_4_k_cu_b4c3bb814cuda3std6ranges3__45__cpo4prevE,(_ZN34_INTERNAL_5ea44ffc_4_k_cu_b4c3bb814cuda3std6ranges3__45__cpo9iter_moveE - _ZN34_INTERNAL_5ea44ffc_4_k_cu_b4c3bb814cuda3std6ranges3__45__cpo4prevE)
_ZN34_INTERNAL_5ea44ffc_4_k_cu_b4c3bb814cuda3std6ranges3__45__cpo4prevE:
	.zero		1
	.type		_ZN34_INTERNAL_5ea44ffc_4_k_cu_b4c3bb814cuda3std6ranges3__45__cpo9iter_moveE,@object
	.size		_ZN34_INTERNAL_5ea44ffc_4_k_cu_b4c3bb814cuda3std6ranges3__45__cpo9iter_moveE,(_ZN34_INTERNAL_5ea44ffc_4_k_cu_b4c3bb816thrust24THRUST_300001_SM_1000_NS6system6detail10sequential3seqE - _ZN34_INTERNAL_5ea44ffc_4_k_cu_b4c3bb814cuda3std6ranges3__45__cpo9iter_moveE)
_ZN34_INTERNAL_5ea44ffc_4_k_cu_b4c3bb814cuda3std6ranges3__45__cpo9iter_moveE:
	.zero		1
	.type		_ZN34_INTERNAL_5ea44ffc_4_k_cu_b4c3bb816thrust24THRUST_300001_SM_1000_NS6system6detail10sequential3seqE,@object
	.size		_ZN34_INTERNAL_5ea44ffc_4_k_cu_b4c3bb816thrust24THRUST_300001_SM_1000_NS6system6detail10sequential3seqE,(_ZN34_INTERNAL_5ea44ffc_4_k_cu_b4c3bb816thrust24THRUST_300001_SM_1000_NS12placeholders2_9E - _ZN34_INTERNAL_5ea44ffc_4_k_cu_b4c3bb816thrust24THRUST_300001_SM_1000_NS6system6detail10sequential3seqE)
_ZN34_INTERNAL_5ea44ffc_4_k_cu_b4c3bb816thrust24THRUST_300001_SM_1000_NS6system6detail10sequential3seqE:
	.zero		1
	.type		_ZN34_INTERNAL_5ea44ffc_4_k_cu_b4c3bb816thrust24THRUST_300001_SM_1000_NS12placeholders2_9E,@object
	.size		_ZN34_INTERNAL_5ea44ffc_4_k_cu_b4c3bb816thrust24THRUST_300001_SM_1000_NS12placeholders2_9E,(_ZN34_INTERNAL_5ea44ffc_4_k_cu_b4c3bb814cuda3std3__419piecewise_constructE - _ZN34_INTERNAL_5ea44ffc_4_k_cu_b4c3bb816thrust24THRUST_300001_SM_1000_NS12placeholders2_9E)
_ZN34_INTERNAL_5ea44ffc_4_k_cu_b4c3bb816thrust24THRUST_300001_SM_1000_NS12placeholders2_9E:
	.zero		1
	.type		_ZN34_INTERNAL_5ea44ffc_4_k_cu_b4c3bb814cuda3std3__419piecewise_constructE,@object
	.size		_ZN34_INTERNAL_5ea44ffc_4_k_cu_b4c3bb814cuda3std3__419piecewise_constructE,(_ZN34_INTERNAL_5ea44ffc_4_k_cu_b4c3bb814cuda3std6ranges3__45__cpo5cdataE - _ZN34_INTERNAL_5ea44ffc_4_k_cu_b4c3bb814cuda3std3__419piecewise_constructE)
_ZN34_INTERNAL_5ea44ffc_4_k_cu_b4c3bb814cuda3std3__419piecewise_constructE:
	.zero		1
	.type		_ZN34_INTERNAL_5ea44ffc_4_k_cu_b4c3bb814cuda3std6ranges3__45__cpo5cdataE,@object
	.size		_ZN34_INTERNAL_5ea44ffc_4_k_cu_b4c3bb814cuda3std6ranges3__45__cpo5cdataE,(_ZN34_INTERNAL_5ea44ffc_4_k_cu_b4c3bb816thrust24THRUST_300001_SM_1000_NS12placeholders2_1E - _ZN34_INTERNAL_5ea44ffc_4_k_cu_b4c3bb814cuda3std6ranges3__45__cpo5cdataE)
_ZN34_INTERNAL_5ea44ffc_4_k_cu_b4c3bb814cuda3std6ranges3__45__cpo5cdataE:
	.zero		1
	.type		_ZN34_INTERNAL_5ea44ffc_4_k_cu_b4c3bb816thrust24THRUST_300001_SM_1000_NS12placeholders2_1E,@object
	.size		_ZN34_INTERNAL_5ea44ffc_4_k_cu_b4c3bb816thrust24THRUST_300001_SM_1000_NS12placeholders2_1E,(_ZN34_INTERNAL_5ea44ffc_4_k_cu_b4c3bb814cuda3std3__45__cpo3endE - _ZN34_INTERNAL_5ea44ffc_4_k_cu_b4c3bb816thrust24THRUST_300001_SM_1000_NS12placeholders2_1E)
_ZN34_INTERNAL_5ea44ffc_4_k_cu_b4c3bb816thrust24THRUST_300001_SM_1000_NS12placeholders2_1E:
	.zero		1
	.type		_ZN34_INTERNAL_5ea44ffc_4_k_cu_b4c3bb814cuda3std3__45__cpo3endE,@object
	.size		_ZN34_INTERNAL_5ea44ffc_4_k_cu_b4c3bb814cuda3std3__45__cpo3endE,(_ZN34_INTERNAL_5ea44ffc_4_k_cu_b4c3bb814cuda3std6ranges3__45__cpo3endE - _ZN34_INTERNAL_5ea44ffc_4_k_cu_b4c3bb814cuda3std3__45__cpo3endE)
_ZN34_INTERNAL_5ea44ffc_4_k_cu_b4c3bb814cuda3std3__45__cpo3endE:
	.zero		1
	.type		_ZN34_INTERNAL_5ea44ffc_4_k_cu_b4c3bb814cuda3std6ranges3__45__cpo3endE,@object
	.size		_ZN34_INTERNAL_5ea44ffc_4_k_cu_b4c3bb814cuda3std6ranges3__45__cpo3endE,(_ZN34_INTERNAL_5ea44ffc_4_k_cu_b4c3bb816thrust24THRUST_300001_SM_1000_NS12placeholders2_5E - _ZN34_INTERNAL_5ea44ffc_4_k_cu_b4c3bb814cuda3std6ranges3__45__cpo3endE)
_ZN34_INTERNAL_5ea44ffc_4_k_cu_b4c3bb814cuda3std6ranges3__45__cpo3endE:
	.zero		1
	.type		_ZN34_INTERNAL_5ea44ffc_4_k_cu_b4c3bb816thrust24THRUST_300001_SM_1000_NS12placeholders2_5E,@object
	.size		_ZN34_INTERNAL_5ea44ffc_4_k_cu_b4c3bb816thrust24THRUST_300001_SM_1000_NS12placeholders2_5E,(_ZN34_INTERNAL_5ea44ffc_4_k_cu_b4c3bb814cuda3std3__45__cpo4rendE - _ZN34_INTERNAL_5ea44ffc_4_k_cu_b4c3bb816thrust24THRUST_300001_SM_1000_NS12placeholders2_5E)
_ZN34_INTERNAL_5ea44ffc_4_k_cu_b4c3bb816thrust24THRUST_300001_SM_1000_NS12placeholders2_5E:
	.zero		1
	.type		_ZN34_INTERNAL_5ea44ffc_4_k_cu_b4c3bb814cuda3std3__45__cpo4rendE,@object
	.size		_ZN34_INTERNAL_5ea44ffc_4_k_cu_b4c3bb814cuda3std3__45__cpo4rendE,(_ZN34_INTERNAL_5ea44ffc_4_k_cu_b4c3bb814cuda3std6ranges3__45__cpo9iter_swapE - _ZN34_INTERNAL_5ea44ffc_4_k_cu_b4c3bb814cuda3std3__45__cpo4rendE)
_ZN34_INTERNAL_5ea44ffc_4_k_cu_b4c3bb814cuda3std3__45__cpo4rendE:
	.zero		1
	.type		_ZN34_INTERNAL_5ea44ffc_4_k_cu_b4c3bb814cuda3std6ranges3__45__cpo9iter_swapE,@object
	.size		_ZN34_INTERNAL_5ea44ffc_4_k_cu_b4c3bb814cuda3std6ranges3__45__cpo9iter_swapE,(_ZN34_INTERNAL_5ea44ffc_4_k_cu_b4c3bb814cuda3std3__48unexpectE - _ZN34_INTERNAL_5ea44ffc_4_k_cu_b4c3bb814cuda3std6ranges3__45__cpo9iter_swapE)
_ZN34_INTERNAL_5ea44ffc_4_k_cu_b4c3bb814cuda3std6ranges3__45__cpo9iter_swapE:
	.zero		1
	.type		_ZN34_INTERNAL_5ea44ffc_4_k_cu_b4c3bb814cuda3std3__48unexpectE,@object
	.size		_ZN34_INTERNAL_5ea44ffc_4_k_cu_b4c3bb814cuda3std3__48unexpectE,(_ZN34_INTERNAL_5ea44ffc_4_k_cu_b4c3bb816thrust24THRUST_300001_SM_1000_NS8cuda_cub3parE - _ZN34_INTERNAL_5ea44ffc_4_k_cu_b4c3bb814cuda3std3__48unexpectE)
_ZN34_INTERNAL_5ea44ffc_4_k_cu_b4c3bb814cuda3std3__48unexpectE:
	.zero		1
	.type		_ZN34_INTERNAL_5ea44ffc_4_k_cu_b4c3bb816thrust24THRUST_300001_SM_1000_NS8cuda_cub3parE,@object
	.size		_ZN34_INTERNAL_5ea44ffc_4_k_cu_b4c3bb816thrust24THRUST_300001_SM_1000_NS8cuda_cub3parE,(.L_29 - _ZN34_INTERNAL_5ea44ffc_4_k_cu_b4c3bb816thrust24THRUST_300001_SM_1000_NS8cuda_cub3parE)
_ZN34_INTERNAL_5ea44ffc_4_k_cu_b4c3bb816thrust24THRUST_300001_SM_1000_NS8cuda_cub3parE:
	.zero		1
.L_29:


//--------------------- .nv.shared._ZN3cub18CUB_300001_SM_10006detail10radix_sort33DeviceRadixSortExclusiveSumKernelINS1_5radix10policy_hubIjNS0_8NullTypeEyE10Policy1000EyEEvPT0_ --------------------------
	.section	.nv.shared._ZN3cub18CUB_300001_SM_10006detail10radix_sort33DeviceRadixSortExclusiveSumKernelINS1_5radix10policy_hubIjNS0_8NullTypeEyE10Policy1000EyEEvPT0_,"aw",@nobits
	.sectionflags	@""
	.align	16
.nv.shared._ZN3cub18CUB_300001_SM_10006detail10radix_sort33DeviceRadixSortExclusiveSumKernelINS1_5radix10policy_hubIjNS0_8NullTypeEyE10Policy1000EyEEvPT0_:
	.zero		3360


//--------------------- .nv.shared._ZN3cub18CUB_300001_SM_10006detail10radix_sort30DeviceRadixSortHistogramKernelINS1_5radix10policy_hubIjNS0_8NullTypeEyE10Policy1000ELNS0_9SortOrderE0EjyNS1_21identity_decomposer_tEEEvPT2_PKT1_SB_iiT3_ --------------------------
	.section	.nv.shared._ZN3cub18CUB_300001_SM_10006detail10radix_sort30DeviceRadixSortHistogramKernelINS1_5radix10policy_hubIjNS0_8NullTypeEyE10Policy1000ELNS0_9SortOrderE0EjyNS1_21identity_decomposer_tEEEvPT2_PKT1_SB_iiT3_,"aw",@nobits
	.sectionflags	@""
	.align	4
.nv.shared._ZN3cub18CUB_300001_SM_10006detail10radix_sort30DeviceRadixSortHistogramKernelINS1_5radix10policy_hubIjNS0_8NullTypeEyE10Policy1000ELNS0_9SortOrderE0EjyNS1_21identity_decomposer_tEEEvPT2_PKT1_SB_iiT3_:
	.zero		5120


//--------------------- .nv.shared._ZN3cub18CUB_300001_SM_10006detail10radix_sort31DeviceRadixSortSingleTileKernelINS1_5radix10policy_hubIjNS0_8NullTypeEyE10Policy1000ELNS0_9SortOrderE0EjS6_yNS1_21identity_decomposer_tEEEvPKT1_PSB_PKT2_PSF_T3_iiT4_ --------------------------
	.section	.nv.shared._ZN3cub18CUB_300001_SM_10006detail10radix_sort31DeviceRadixSortSingleTileKernelINS1_5radix10policy_hubIjNS0_8NullTypeEyE10Policy1000ELNS0_9SortOrderE0EjS6_yNS1_21identity_decomposer_tEEEvPKT1_PSB_PKT2_PSF_T3_iiT4_,"aw",@nobits
	.sectionflags	@""
	.align	16
.nv.shared._ZN3cub18CUB_300001_SM_10006detail10radix_sort31DeviceRadixSortSingleTileKernelINS1_5radix10policy_hubIjNS0_8NullTypeEyE10Policy1000ELNS0_9SortOrderE0EjS6_yNS1_21identity_decomposer_tEEEvPKT1_PSB_PKT2_PSF_T3_iiT4_:
	.zero		34880


//--------------------- .nv.shared._ZN3cub18CUB_300001_SM_10006detail10merge_sort26DeviceMergeSortMergeKernelINS2_10policy_hubIN6thrust24THRUST_300001_SM_1000_NS6detail15normal_iteratorINS6_10device_ptrI9SortTupleEEEEE9Policy600ESC_PNS0_8NullTypeESC_SG_mN4cuda3std3__44lessISA_EESA_SF_EEvbT2_T3_T4_PT6_PT7_T5_PSO_SO_NS1_7vsmem_tE --------------------------
	.section	.nv.shared._ZN3cub18CUB_300001_SM_10006detail10merge_sort26DeviceMergeSortMergeKernelINS2_10policy_hubIN6thrust24THRUST_300001_SM_1000_NS6detail15normal_iteratorINS6_10device_ptrI9SortTupleEEEEE9Policy600ESC_PNS0_8NullTypeESC_SG_mN4cuda3std3__44lessISA_EESA_SF_EEvbT2_T3_T4_PT6_PT7_T5_PSO_SO_NS1_7vsmem_tE,"aw",@nobits
	.sectionflags	@""
	.align	16
.nv.shared._ZN3cub18CUB_300001_SM_10006detail10merge_sort26DeviceMergeSortMergeKernelINS2_10policy_hubIN6thrust24THRUST_300001_SM_1000_NS6detail15normal_iteratorINS6_10device_ptrI9SortTupleEEEEE9Policy600ESC_PNS0_8NullTypeESC_SG_mN4cuda3std3__44lessISA_EESA_SF_EEvbT2_T3_T4_PT6_PT7_T5_PSO_SO_NS1_7vsmem_tE:
	.zero		13344


//--------------------- .nv.shared._ZN3cub18CUB_300001_SM_10006detail10merge_sort30DeviceMergeSortBlockSortKernelINS2_10policy_hubIN6thrust24THRUST_300001_SM_1000_NS6detail15normal_iteratorINS6_10device_ptrI9SortTupleEEEEE9Policy600ESC_PNS0_8NullTypeESC_SG_mN4cuda3std3__44lessISA_EESA_SF_EEvbT0_T1_T2_T3_T4_PT6_PT7_T5_NS1_7vsmem_tE --------------------------
	.section	.nv.shared._ZN3cub18CUB_300001_SM_10006detail10merge_sort30DeviceMergeSortBlockSortKernelINS2_10policy_hubIN6thrust24THRUST_300001_SM_1000_NS6detail15normal_iteratorINS6_10device_ptrI9SortTupleEEEEE9Policy600ESC_PNS0_8NullTypeESC_SG_mN4cuda3std3__44lessISA_EESA_SF_EEvbT0_T1_T2_T3_T4_PT6_PT7_T5_NS1_7vsmem_tE,"aw",@nobits
	.sectionflags	@""
	.align	16
.nv.shared._ZN3cub18CUB_300001_SM_10006detail10merge_sort30DeviceMergeSortBlockSortKernelINS2_10policy_hubIN6thrust24THRUST_300001_SM_1000_NS6detail15normal_iteratorINS6_10device_ptrI9SortTupleEEEEE9Policy600ESC_PNS0_8NullTypeESC_SG_mN4cuda3std3__44lessISA_EESA_SF_EEvbT0_T1_T2_T3_T4_PT6_PT7_T5_NS1_7vsmem_tE:
	.zero		13344


//--------------------- .nv.shared._ZN3cub18CUB_300001_SM_10006detail10merge_sort26DeviceMergeSortMergeKernelINS2_10policy_hubIN6thrust24THRUST_300001_SM_1000_NS6detail15normal_iteratorINS6_10device_ptrI9SortTupleEEEEE9Policy600ESC_PNS0_8NullTypeESC_SG_jN4cuda3std3__44lessISA_EESA_SF_EEvbT2_T3_T4_PT6_PT7_T5_PSO_SO_NS1_7vsmem_tE --------------------------
	.section	.nv.shared._ZN3cub18CUB_300001_SM_10006detail10merge_sort26DeviceMergeSortMergeKernelINS2_10policy_hubIN6thrust24THRUST_300001_SM_1000_NS6detail15normal_iteratorINS6_10device_ptrI9SortTupleEEEEE9Policy600ESC_PNS0_8NullTypeESC_SG_jN4cuda3std3__44lessISA_EESA_SF_EEvbT2_T3_T4_PT6_PT7_T5_PSO_SO_NS1_7vsmem_tE,"aw",@nobits
	.sectionflags	@""
	.align	16
.nv.shared._ZN3cub18CUB_300001_SM_10006detail10merge_sort26DeviceMergeSortMergeKernelINS2_10policy_hubIN6thrust24THRUST_300001_SM_1000_NS6detail15normal_iteratorINS6_10device_ptrI9SortTupleEEEEE9Policy600ESC_PNS0_8NullTypeESC_SG_jN4cuda3std3__44lessISA_EESA_SF_EEvbT2_T3_T4_PT6_PT7_T5_PSO_SO_NS1_7vsmem_tE:
	.zero		13344


//--------------------- .nv.shared._ZN3cub18CUB_300001_SM_10006detail10merge_sort30DeviceMergeSortBlockSortKernelINS2_10policy_hubIN6thrust24THRUST_300001_SM_1000_NS6detail15normal_iteratorINS6_10device_ptrI9SortTupleEEEEE9Policy600ESC_PNS0_8NullTypeESC_SG_jN4cuda3std3__44lessISA_EESA_SF_EEvbT0_T1_T2_T3_T4_PT6_PT7_T5_NS1_7vsmem_tE --------------------------
	.section	.nv.shared._ZN3cub18CUB_300001_SM_10006detail10merge_sort30DeviceMergeSortBlockSortKernelINS2_10policy_hubIN6thrust24THRUST_300001_SM_1000_NS6detail15normal_iteratorINS6_10device_ptrI9SortTupleEEEEE9Policy600ESC_PNS0_8NullTypeESC_SG_jN4cuda3std3__44lessISA_EESA_SF_EEvbT0_T1_T2_T3_T4_PT6_PT7_T5_NS1_7vsmem_tE,"aw",@nobits
	.sectionflags	@""
	.align	16
.nv.shared._ZN3cub18CUB_300001_SM_10006detail10merge_sort30DeviceMergeSortBlockSortKernelINS2_10policy_hubIN6thrust24THRUST_300001_SM_1000_NS6detail15normal_iteratorINS6_10device_ptrI9SortTupleEEEEE9Policy600ESC_PNS0_8NullTypeESC_SG_jN4cuda3std3__44lessISA_EESA_SF_EEvbT0_T1_T2_T3_T4_PT6_PT7_T5_NS1_7vsmem_tE:
	.zero		13344


//--------------------- .nv.constant0._ZN3cub18CUB_300001_SM_10006detail10radix_sort29DeviceRadixSortOnesweepKernelINS1_5radix10policy_hubIjNS0_8NullTypeEyE10Policy1000ELNS0_9SortOrderE0EjS6_yiiNS1_21identity_decomposer_tEEEvPT5_SC_PT3_PKSD_PT1_PKSH_PT2_PKSL_T4_iiT6_ --------------------------
	.section	.nv.constant0._ZN3cub18CUB_300001_SM_10006detail10radix_sort29DeviceRadixSortOnesweepKernelINS1_5radix10policy_hubIjNS0_8NullTypeEyE10Policy1000ELNS0_9SortOrderE0EjS6_yiiNS1_21identity_decomposer_tEEEvPT5_SC_PT3_PKSD_PT1_PKSH_PT2_PKSL_T4_iiT6_,"a",@progbits
	.sectionflags	@""
	.align	4
.nv.constant0._ZN3cub18CUB_300001_SM_10006detail10radix_sort29DeviceRadixSortOnesweepKernelINS1_5radix10policy_hubIjNS0_8NullTypeEyE10Policy1000ELNS0_9SortOrderE0EjS6_yiiNS1_21identity_decomposer_tEEEvPT5_SC_PT3_PKSD_PT1_PKSH_PT2_PKSL_T4_iiT6_:
	.zero		973


//--------------------- .nv.constant0._ZN3cub18CUB_300001_SM_10006detail10radix_sort33DeviceRadixSortExclusiveSumKernelINS1_5radix10policy_hubIjNS0_8NullTypeEyE10Policy1000EyEEvPT0_ --------------------------
	.section	.nv.constant0._ZN3cub18CUB_300001_SM_10006detail10radix_sort33DeviceRadixSortExclusiveSumKernelINS1_5radix10policy_hubIjNS0_8NullTypeEyE10Policy1000EyEEvPT0_,"a",@progbits
	.sectionflags	@""
	.align	4
.nv.constant0._ZN3cub18CUB_300001_SM_10006detail10radix_sort33DeviceRadixSortExclusiveSumKernelINS1_5radix10policy_hubIjNS0_8NullTypeEyE10Policy1000EyEEvPT0_:
	.zero		904


//--------------------- .nv.constant0._ZN3cub18CUB_300001_SM_10006detail10radix_sort30DeviceRadixSortHistogramKernelINS1_5radix10policy_hubIjNS0_8NullTypeEyE10Policy1000ELNS0_9SortOrderE0EjyNS1_21identity_decomposer_tEEEvPT2_PKT1_SB_iiT3_ --------------------------
	.section	.nv.constant0._ZN3cub18CUB_300001_SM_10006detail10radix_sort30DeviceRadixSortHistogramKernelINS1_5radix10policy_hubIjNS0_8NullTypeEyE10Policy1000ELNS0_9SortOrderE0EjyNS1_21identity_decomposer_tEEEvPT2_PKT1_SB_iiT3_,"a",@progbits
	.sectionflags	@""
	.align	4
.nv.constant0._ZN3cub18CUB_300001_SM_10006detail10radix_sort30DeviceRadixSortHistogramKernelINS1_5radix10policy_hubIjNS0_8NullTypeEyE10Policy1000ELNS0_9SortOrderE0EjyNS1_21identity_decomposer_tEEEvPT2_PKT1_SB_iiT3_:
	.zero		929


//--------------------- .nv.constant0._ZN3cub18CUB_300001_SM_10006detail10radix_sort31DeviceRadixSortSingleTileKernelINS1_5radix10policy_hubIjNS0_8NullTypeEyE10Policy1000ELNS0_9SortOrderE0EjS6_yNS1_21identity_decomposer_tEEEvPKT1_PSB_PKT2_PSF_T3_iiT4_ --------------------------
	.section	.nv.constant0._ZN3cub18CUB_300001_SM_10006detail10radix_sort31DeviceRadixSortSingleTileKernelINS1_5radix10policy_hubIjNS0_8NullTypeEyE10Policy1000ELNS0_9SortOrderE0EjS6_yNS1_21identity_decomposer_tEEEvPKT1_PSB_PKT2_PSF_T3_iiT4_,"a",@progbits
	.sectionflags	@""
	.align	4
.nv.constant0._ZN3cub18CUB_300001_SM_10006detail10radix_sort31DeviceRadixSortSingleTileKernelINS1_5radix10policy_hubIjNS0_8NullTypeEyE10Policy1000ELNS0_9SortOrderE0EjS6_yNS1_21identity_decomposer_tEEEvPKT1_PSB_PKT2_PSF_T3_iiT4_:
	.zero		945


//--------------------- .nv.constant0._ZN3cub18CUB_300001_SM_10006detail10merge_sort26DeviceMergeSortMergeKernelINS2_10policy_hubIN6thrust24THRUST_300001_SM_1000_NS6detail15normal_iteratorINS6_10device_ptrI9SortTupleEEEEE9Policy600ESC_PNS0_8NullTypeESC_SG_mN4cuda3std3__44lessISA_EESA_SF_EEvbT2_T3_T4_PT6_PT7_T5_PSO_SO_NS1_7vsmem_tE --------------------------
	.section	.nv.constant0._ZN3cub18CUB_300001_SM_10006detail10merge_sort26DeviceMergeSortMergeKernelINS2_10policy_hubIN6thrust24THRUST_300001_SM_1000_NS6detail15normal_iteratorINS6_10device_ptrI9SortTupleEEEEE9Policy600ESC_PNS0_8NullTypeESC_SG_mN4cuda3std3__44lessISA_EESA_SF_EEvbT2_T3_T4_PT6_PT7_T5_PSO_SO_NS1_7vsmem_tE,"a",@progbits
	.sectionflags	@""
	.align	4
.nv.constant0._ZN3cub18CUB_300001_SM_10006detail10merge_sort26DeviceMergeSortMergeKernelINS2_10policy_hubIN6thrust24THRUST_300001_SM_1000_NS6detail15normal_iteratorINS6_10device_ptrI9SortTupleEEEEE9Policy600ESC_PNS0_8NullTypeESC_SG_mN4cuda3std3__44lessISA_EESA_SF_EEvbT2_T3_T4_PT6_PT7_T5_PSO_SO_NS1_7vsmem_tE:
	.zero		976


//--------------------- .nv.constant0._ZN3cub18CUB_300001_SM_10006detail10merge_sort30DeviceMergeSortPartitionKernelIN6thrust24THRUST_300001_SM_1000_NS6detail15normal_iteratorINS5_10device_ptrI9SortTupleEEEEmN4cuda3std3__44lessIS9_EES9_EEvbT_PT2_T0_SK_PSK_T1_SK_i --------------------------
	.section	.nv.constant0._ZN3cub18CUB_300001_SM_10006detail10merge_sort30DeviceMergeSortPartitionKernelIN6thrust24THRUST_300001_SM_1000_NS6detail15normal_iteratorINS5_10device_ptrI9SortTupleEEEEmN4cuda3std3__44lessIS9_EES9_EEvbT_PT2_T0_SK_PSK_T1_SK_i,"a",@progbits
	.sectionflags	@""
	.align	4
.nv.constant0._ZN3cub18CUB_300001_SM_10006detail10merge_sort30DeviceMergeSortPartitionKernelIN6thrust24THRUST_300001_SM_1000_NS6detail15normal_iteratorINS5_10device_ptrI9SortTupleEEEEmN4cuda3std3__44lessIS9_EES9_EEvbT_PT2_T0_SK_PSK_T1_SK_i:
	.zero		964


//--------------------- .nv.constant0._ZN3cub18CUB_300001_SM_10006detail10merge_sort30DeviceMergeSortBlockSortKernelINS2_10policy_hubIN6thrust24THRUST_300001_SM_1000_NS6detail15normal_iteratorINS6_10device_ptrI9SortTupleEEEEE9Policy600ESC_PNS0_8NullTypeESC_SG_mN4cuda3std3__44lessISA_EESA_SF_EEvbT0_T1_T2_T3_T4_PT6_PT7_T5_NS1_7vsmem_tE --------------------------
	.section	.nv.constant0._ZN3cub18CUB_300001_SM_10006detail10merge_sort30DeviceMergeSortBlockSortKernelINS2_10policy_hubIN6thrust24THRUST_300001_SM_1000_NS6detail15normal_iteratorINS6_10device_ptrI9SortTupleEEEEE9Policy600ESC_PNS0_8NullTypeESC_SG_mN4cuda3std3__44lessISA_EESA_SF_EEvbT0_T1_T2_T3_T4_PT6_PT7_T5_NS1_7vsmem_tE,"a",@progbits
	.sectionflags	@""
	.align	4
.nv.constant0._ZN3cub18CUB_300001_SM_10006detail10merge_sort30DeviceMergeSortBlockSortKernelINS2_10policy_hubIN6thrust24THRUST_300001_SM_1000_NS6detail15normal_iteratorINS6_10device_ptrI9SortTupleEEEEE9Policy600ESC_PNS0_8NullTypeESC_SG_mN4cuda3std3__44lessISA_EESA_SF_EEvbT0_T1_T2_T3_T4_PT6_PT7_T5_NS1_7vsmem_tE:
	.zero		976


//--------------------- .nv.constant0._ZN3cub18CUB_300001_SM_10006detail10merge_sort26DeviceMergeSortMergeKernelINS2_10policy_hubIN6thrust24THRUST_300001_SM_1000_NS6detail15normal_iteratorINS6_10device_ptrI9SortTupleEEEEE9Policy600ESC_PNS0_8NullTypeESC_SG_jN4cuda3std3__44lessISA_EESA_SF_EEvbT2_T3_T4_PT6_PT7_T5_PSO_SO_NS1_7vsmem_tE --------------------------
	.section	.nv.constant0._ZN3cub18CUB_300001_SM_10006detail10merge_sort26DeviceMergeSortMergeKernelINS2_10policy_hubIN6thrust24THRUST_300001_SM_1000_NS6detail15normal_iteratorINS6_10device_ptrI9SortTupleEEEEE9Policy600ESC_PNS0_8NullTypeESC_SG_jN4cuda3std3__44lessISA_EESA_SF_EEvbT2_T3_T4_PT6_PT7_T5_PSO_SO_NS1_7vsmem_tE,"a",@progbits
	.sectionflags	@""
	.align	4
.nv.constant0._ZN3cub18CUB_300001_SM_10006detail10merge_sort26DeviceMergeSortMergeKernelINS2_10policy_hubIN6thrust24THRUST_300001_SM_1000_NS6detail15normal_iteratorINS6_10device_ptrI9SortTupleEEEEE9Policy600ESC_PNS0_8NullTypeESC_SG_jN4cuda3std3__44lessISA_EESA_SF_EEvbT2_T3_T4_PT6_PT7_T5_PSO_SO_NS1_7vsmem_tE:
	.zero		976


//--------------------- .nv.constant0._ZN3cub18CUB_300001_SM_10006detail10merge_sort30DeviceMergeSortPartitionKernelIN6thrust24THRUST_300001_SM_1000_NS6detail15normal_iteratorINS5_10device_ptrI9SortTupleEEEEjN4cuda3std3__44lessIS9_EES9_EEvbT_PT2_T0_SK_PSK_T1_SK_i --------------------------
	.section	.nv.constant0._ZN3cub18CUB_300001_SM_10006detail10merge_sort30DeviceMergeSortPartitionKernelIN6thrust24THRUST_300001_SM_1000_NS6detail15normal_iteratorINS5_10device_ptrI9SortTupleEEEEjN4cuda3std3__44lessIS9_EES9_EEvbT_PT2_T0_SK_PSK_T1_SK_i,"a",@progbits
	.sectionflags	@""
	.align	4
.nv.constant0._ZN3cub18CUB_300001_SM_10006detail10merge_sort30DeviceMergeSortPartitionKernelIN6thrust24THRUST_300001_SM_1000_NS6detail15normal_iteratorINS5_10device_ptrI9SortTupleEEEEjN4cuda3std3__44lessIS9_EES9_EEvbT_PT2_T0_SK_PSK_T1_SK_i:
	.zero		948


//--------------------- .nv.constant0._ZN3cub18CUB_300001_SM_10006detail10merge_sort30DeviceMergeSortBlockSortKernelINS2_10policy_hubIN6thrust24THRUST_300001_SM_1000_NS6detail15normal_iteratorINS6_10device_ptrI9SortTupleEEEEE9Policy600ESC_PNS0_8NullTypeESC_SG_jN4cuda3std3__44lessISA_EESA_SF_EEvbT0_T1_T2_T3_T4_PT6_PT7_T5_NS1_7vsmem_tE --------------------------
	.section	.nv.constant0._ZN3cub18CUB_300001_SM_10006detail10merge_sort30DeviceMergeSortBlockSortKernelINS2_10policy_hubIN6thrust24THRUST_300001_SM_1000_NS6detail15normal_iteratorINS6_10device_ptrI9SortTupleEEEEE9Policy600ESC_PNS0_8NullTypeESC_SG_jN4cuda3std3__44lessISA_EESA_SF_EEvbT0_T1_T2_T3_T4_PT6_PT7_T5_NS1_7vsmem_tE,"a",@progbits
	.sectionflags	@""
	.align	4
.nv.constant0._ZN3cub18CUB_300001_SM_10006detail10merge_sort30DeviceMergeSortBlockSortKernelINS2_10policy_hubIN6thrust24THRUST_300001_SM_1000_NS6detail15normal_iteratorINS6_10device_ptrI9SortTupleEEEEE9Policy600ESC_PNS0_8NullTypeESC_SG_jN4cuda3std3__44lessISA_EESA_SF_EEvbT0_T1_T2_T3_T4_PT6_PT7_T5_NS1_7vsmem_tE:
	.zero		976


//--------------------- .nv.constant0._ZN3cub18CUB_300001_SM_10006detail9transform16transform_kernelINS2_10policy_hubILb1EN4cuda3std3__45tupleIJN6thrust24THRUST_300001_SM_1000_NS7pointerIiNSA_8cuda_cub3tagENSA_11use_defaultESE_EEEEEE10policy1000ElNS7_10__identityENSA_10device_ptrIjEEJPiEEEvT0_iT1_T2_DpNS2_10kernel_argIT3_EE --------------------------
	.section	.nv.constant0._ZN3cub18CUB_300001_SM_10006detail9transform16transform_kernelINS2_10policy_hubILb1EN4cuda3std3__45tupleIJN6thrust24THRUST_300001_SM_1000_NS7pointerIiNSA_8cuda_cub3tagENSA_11use_defaultESE_EEEEEE10policy1000ElNS7_10__identityENSA_10device_ptrIjEEJPiEEEvT0_iT1_T2_DpNS2_10kernel_argIT3_EE,"a",@progbits
	.sectionflags	@""
	.align	4
.nv.constant0._ZN3cub18CUB_300001_SM_10006detail9transform16transform_kernelINS2_10policy_hubILb1EN4cuda3std3__45tupleIJN6thrust24THRUST_300001_SM_1000_NS7pointerIiNSA_8cuda_cub3tagENSA_11use_defaultESE_EEEEEE10policy1000ElNS7_10__identityENSA_10device_ptrIjEEJPiEEEvT0_iT1_T2_DpNS2_10kernel_argIT3_EE:
	.zero		936


//--------------------- .nv.constant0._ZN3cub18CUB_300001_SM_10006detail9transform16transform_kernelINS2_10policy_hubILb1EN4cuda3std3__45tupleIJN6thrust24THRUST_300001_SM_1000_NS7pointerIiNSA_8cuda_cub3tagENSA_11use_defaultESE_EEEEEE10policy1000EiNS7_10__identityENSA_10device_ptrIjEEJPiEEEvT0_iT1_T2_DpNS2_10kernel_argIT3_EE --------------------------
	.section	.nv.constant0._ZN3cub18CUB_300001_SM_10006detail9transform16transform_kernelINS2_10policy_hubILb1EN4cuda3std3__45tupleIJN6thrust24THRUST_300001_SM_1000_NS7pointerIiNSA_8cuda_cub3tagENSA_11use_defaultESE_EEEEEE10policy1000EiNS7_10__identityENSA_10device_ptrIjEEJPiEEEvT0_iT1_T2_DpNS2_10kernel_argIT3_EE,"a",@progbits
	.sectionflags	@""
	.align	4
.nv.constant0._ZN3cub18CUB_300001_SM_10006detail9transform16transform_kernelINS2_10policy_hubILb1EN4cuda3std3__45tupleIJN6thrust24THRUST_300001_SM_1000_NS7pointerIiNSA_8cuda_cub3tagENSA_11use_defaultESE_EEEEEE10policy1000EiNS7_10__identityENSA_10device_ptrIjEEJPiEEEvT0_iT1_T2_DpNS2_10kernel_argIT3_EE:
	.zero		936


//--------------------- .nv.constant0._ZN3cub18CUB_300001_SM_10006detail11EmptyKernelIvEEvv --------------------------
	.section	.nv.constant0._ZN3cub18CUB_300001_SM_10006detail11EmptyKernelIvEEvv,"a",@progbits
	.sectionflags	@""
	.align	4
.nv.constant0._ZN3cub18CUB_300001_SM_10006detail11EmptyKernelIvEEvv:
	.zero		896


//--------------------- SYMBOLS --------------------------

	.type		.nv.reservedSmem.offset0,@object
	.size		.nv.reservedSmem.offset0,0x4
	.type		.nv.reservedSmem.cap,@object
	.size		.nv.reservedSmem.cap,0x4
